//
// Generated by NVIDIA NVVM Compiler
//
// Compiler Build ID: CL-36424714
// Cuda compilation tools, release 13.0, V13.0.88
// Based on NVVM 20.0.0
//

.version 9.0
.target sm_100
.address_size 64

	// .globl	_ZN3cub18CUB_300001_SM_10006detail11EmptyKernelIvEEvv
// _ZZN3cub18CUB_300001_SM_10006detail6select23DeviceSelectSweepKernelINS2_10policy_hubIiNS0_8NullTypeEiLb0ELNS0_10SelectImplE2EE10Policy1000EPiPS5_N6thrust24THRUST_300001_SM_1000_NS6detail15normal_iteratorINSC_10device_ptrIiEEEES9_NS0_13ScanTileStateIiLb1EEE7is_evenS5_iNS2_19streaming_context_tIiLb0EEELS6_2EEEvT0_T1_T2_T3_T4_T5_T6_T7_iT8_NS1_7vsmem_tEE19static_temp_storage has been demoted
// _ZZN3cub18CUB_300001_SM_10006detail6select23DeviceSelectSweepKernelINS2_10policy_hubIiNS0_8NullTypeElLb0ELNS0_10SelectImplE2EE10Policy1000EPiPS5_N6thrust24THRUST_300001_SM_1000_NS6detail15normal_iteratorINSC_10device_ptrIiEEEEPlNS0_13ScanTileStateIiLb1EEE7is_evenS5_iNS2_19streaming_context_tIlLb1EEELS6_2EEEvT0_T1_T2_T3_T4_T5_T6_T7_iT8_NS1_7vsmem_tEE19static_temp_storage has been demoted
// _ZZN3cub18CUB_300001_SM_10006detail6select23DeviceSelectSweepKernelINS2_10policy_hubIiiiLb0ELNS0_10SelectImplE2EE10Policy1000EPiN6thrust24THRUST_300001_SM_1000_NS6detail15normal_iteratorINSA_10device_ptrIiEEEESF_S8_NS0_13ScanTileStateIiLb1EEE7is_evenNS0_8NullTypeEiNS2_19streaming_context_tIiLb0EEELS5_2EEEvT0_T1_T2_T3_T4_T5_T6_T7_iT8_NS1_7vsmem_tEE19static_temp_storage has been demoted
// _ZZN3cub18CUB_300001_SM_10006detail6select23DeviceSelectSweepKernelINS2_10policy_hubIiilLb0ELNS0_10SelectImplE2EE10Policy1000EPiN6thrust24THRUST_300001_SM_1000_NS6detail15normal_iteratorINSA_10device_ptrIiEEEESF_PlNS0_13ScanTileStateIiLb1EEE7is_evenNS0_8NullTypeEiNS2_19streaming_context_tIlLb1EEELS5_2EEEvT0_T1_T2_T3_T4_T5_T6_T7_iT8_NS1_7vsmem_tEE19static_temp_storage has been demoted
.global .align 1 .b8 _ZN34_INTERNAL_052540d2_4_k_cu_0da159924cuda3std3__45__cpo5beginE[1];
.global .align 1 .b8 _ZN34_INTERNAL_052540d2_4_k_cu_0da159924cuda3std3__45__cpo3endE[1];
.global .align 1 .b8 _ZN34_INTERNAL_052540d2_4_k_cu_0da159924cuda3std3__45__cpo6cbeginE[1];
.global .align 1 .b8 _ZN34_INTERNAL_052540d2_4_k_cu_0da159924cuda3std3__45__cpo4cendE[1];
.global .align 1 .b8 _ZN34_INTERNAL_052540d2_4_k_cu_0da159924cuda3std3__45__cpo6rbeginE[1];
.global .align 1 .b8 _ZN34_INTERNAL_052540d2_4_k_cu_0da159924cuda3std3__45__cpo4rendE[1];
.global .align 1 .b8 _ZN34_INTERNAL_052540d2_4_k_cu_0da159924cuda3std3__45__cpo7crbeginE[1];
.global .align 1 .b8 _ZN34_INTERNAL_052540d2_4_k_cu_0da159924cuda3std3__45__cpo5crendE[1];
.global .align 1 .b8 _ZN34_INTERNAL_052540d2_4_k_cu_0da159924cuda3std3__436_GLOBAL__N__052540d2_4_k_cu_0da159926ignoreE[1];
.global .align 1 .b8 _ZN34_INTERNAL_052540d2_4_k_cu_0da159924cuda3std3__419piecewise_constructE[1];
.global .align 1 .b8 _ZN34_INTERNAL_052540d2_4_k_cu_0da159924cuda3std3__48in_placeE[1];
.global .align 1 .b8 _ZN34_INTERNAL_052540d2_4_k_cu_0da159924cuda3std3__420unreachable_sentinelE[1];
.global .align 1 .b8 _ZN34_INTERNAL_052540d2_4_k_cu_0da159924cuda3std3__47nulloptE[1];
.global .align 1 .b8 _ZN34_INTERNAL_052540d2_4_k_cu_0da159924cuda3std3__48unexpectE[1];
.global .align 1 .b8 _ZN34_INTERNAL_052540d2_4_k_cu_0da159924cuda3std6ranges3__45__cpo4swapE[1];
.global .align 1 .b8 _ZN34_INTERNAL_052540d2_4_k_cu_0da159924cuda3std6ranges3__45__cpo9iter_moveE[1];
.global .align 1 .b8 _ZN34_INTERNAL_052540d2_4_k_cu_0da159924cuda3std6ranges3__45__cpo5beginE[1];
.global .align 1 .b8 _ZN34_INTERNAL_052540d2_4_k_cu_0da159924cuda3std6ranges3__45__cpo3endE[1];
.global .align 1 .b8 _ZN34_INTERNAL_052540d2_4_k_cu_0da159924cuda3std6ranges3__45__cpo6cbeginE[1];
.global .align 1 .b8 _ZN34_INTERNAL_052540d2_4_k_cu_0da159924cuda3std6ranges3__45__cpo4cendE[1];
.global .align 1 .b8 _ZN34_INTERNAL_052540d2_4_k_cu_0da159924cuda3std6ranges3__45__cpo7advanceE[1];
.global .align 1 .b8 _ZN34_INTERNAL_052540d2_4_k_cu_0da159924cuda3std6ranges3__45__cpo9iter_swapE[1];
.global .align 1 .b8 _ZN34_INTERNAL_052540d2_4_k_cu_0da159924cuda3std6ranges3__45__cpo4nextE[1];
.global .align 1 .b8 _ZN34_INTERNAL_052540d2_4_k_cu_0da159924cuda3std6ranges3__45__cpo4prevE[1];
.global .align 1 .b8 _ZN34_INTERNAL_052540d2_4_k_cu_0da159924cuda3std6ranges3__45__cpo4dataE[1];
.global .align 1 .b8 _ZN34_INTERNAL_052540d2_4_k_cu_0da159924cuda3std6ranges3__45__cpo5cdataE[1];
.global .align 1 .b8 _ZN34_INTERNAL_052540d2_4_k_cu_0da159924cuda3std6ranges3__45__cpo4sizeE[1];
.global .align 1 .b8 _ZN34_INTERNAL_052540d2_4_k_cu_0da159924cuda3std6ranges3__45__cpo5ssizeE[1];
.global .align 1 .b8 _ZN34_INTERNAL_052540d2_4_k_cu_0da159924cuda3std6ranges3__45__cpo8distanceE[1];
.global .align 1 .b8 _ZN34_INTERNAL_052540d2_4_k_cu_0da159926thrust24THRUST_300001_SM_1000_NS8cuda_cub3parE[1];
.global .align 1 .b8 _ZN34_INTERNAL_052540d2_4_k_cu_0da159926thrust24THRUST_300001_SM_1000_NS8cuda_cub10par_nosyncE[1];
.global .align 1 .b8 _ZN34_INTERNAL_052540d2_4_k_cu_0da159926thrust24THRUST_300001_SM_1000_NS6system6detail10sequential3seqE[1];
.global .align 1 .b8 _ZN34_INTERNAL_052540d2_4_k_cu_0da159926thrust24THRUST_300001_SM_1000_NS6system3cpp3parE[1];
.global .align 1 .b8 _ZN34_INTERNAL_052540d2_4_k_cu_0da159926thrust24THRUST_300001_SM_1000_NS12placeholders2_1E[1];
.global .align 1 .b8 _ZN34_INTERNAL_052540d2_4_k_cu_0da159926thrust24THRUST_300001_SM_1000_NS12placeholders2_2E[1];
.global .align 1 .b8 _ZN34_INTERNAL_052540d2_4_k_cu_0da159926thrust24THRUST_300001_SM_1000_NS12placeholders2_3E[1];
.global .align 1 .b8 _ZN34_INTERNAL_052540d2_4_k_cu_0da159926thrust24THRUST_300001_SM_1000_NS12placeholders2_4E[1];
.global .align 1 .b8 _ZN34_INTERNAL_052540d2_4_k_cu_0da159926thrust24THRUST_300001_SM_1000_NS12placeholders2_5E[1];
.global .align 1 .b8 _ZN34_INTERNAL_052540d2_4_k_cu_0da159926thrust24THRUST_300001_SM_1000_NS12placeholders2_6E[1];
.global .align 1 .b8 _ZN34_INTERNAL_052540d2_4_k_cu_0da159926thrust24THRUST_300001_SM_1000_NS12placeholders2_7E[1];
.global .align 1 .b8 _ZN34_INTERNAL_052540d2_4_k_cu_0da159926thrust24THRUST_300001_SM_1000_NS12placeholders2_8E[1];
.global .align 1 .b8 _ZN34_INTERNAL_052540d2_4_k_cu_0da159926thrust24THRUST_300001_SM_1000_NS12placeholders2_9E[1];
.global .align 1 .b8 _ZN34_INTERNAL_052540d2_4_k_cu_0da159926thrust24THRUST_300001_SM_1000_NS12placeholders3_10E[1];
.global .align 1 .b8 _ZN34_INTERNAL_052540d2_4_k_cu_0da159926thrust24THRUST_300001_SM_1000_NS3seqE[1];
.global .align 1 .b8 _ZN34_INTERNAL_052540d2_4_k_cu_0da159926thrust24THRUST_300001_SM_1000_NS6deviceE[1];

.visible .entry _ZN3cub18CUB_300001_SM_10006detail11EmptyKernelIvEEvv()
{


	ret;

}
	// .globl	_ZN3cub18CUB_300001_SM_10006detail8for_each13static_kernelINS2_12policy_hub_t12policy_500_tElN6thrust24THRUST_300001_SM_1000_NS8cuda_cub20__uninitialized_copy7functorINS7_6detail15normal_iteratorINS7_10device_ptrIiEEEENSC_INS7_7pointerIiNS8_5par_tENS7_11use_defaultESI_EEEEEEEEvT0_T1_
.visible .entry _ZN3cub18CUB_300001_SM_10006detail8for_each13static_kernelINS2_12policy_hub_t12policy_500_tElN6thrust24THRUST_300001_SM_1000_NS8cuda_cub20__uninitialized_copy7functorINS7_6detail15normal_iteratorINS7_10device_ptrIiEEEENSC_INS7_7pointerIiNS8_5par_tENS7_11use_defaultESI_EEEEEEEEvT0_T1_(
	.param .u64 _ZN3cub18CUB_300001_SM_10006detail8for_each13static_kernelINS2_12policy_hub_t12policy_500_tElN6thrust24THRUST_300001_SM_1000_NS8cuda_cub20__uninitialized_copy7functorINS7_6detail15normal_iteratorINS7_10device_ptrIiEEEENSC_INS7_7pointerIiNS8_5par_tENS7_11use_defaultESI_EEEEEEEEvT0_T1__param_0,
	.param .align 8 .b8 _ZN3cub18CUB_300001_SM_10006detail8for_each13static_kernelINS2_12policy_hub_t12policy_500_tElN6thrust24THRUST_300001_SM_1000_NS8cuda_cub20__uninitialized_copy7functorINS7_6detail15normal_iteratorINS7_10device_ptrIiEEEENSC_INS7_7pointerIiNS8_5par_tENS7_11use_defaultESI_EEEEEEEEvT0_T1__param_1[16]
)
.maxntid 256
{
	.reg .pred 	%p<4>;
	.reg .b32 	%r<10>;
	.reg .b64 	%rd<26>;

	ld.param.u64 	%rd8, [_ZN3cub18CUB_300001_SM_10006detail8for_each13static_kernelINS2_12policy_hub_t12policy_500_tElN6thrust24THRUST_300001_SM_1000_NS8cuda_cub20__uninitialized_copy7functorINS7_6detail15normal_iteratorINS7_10device_ptrIiEEEENSC_INS7_7pointerIiNS8_5par_tENS7_11use_defaultESI_EEEEEEEEvT0_T1__param_1+8];
	ld.param.u64 	%rd7, [_ZN3cub18CUB_300001_SM_10006detail8for_each13static_kernelINS2_12policy_hub_t12policy_500_tElN6thrust24THRUST_300001_SM_1000_NS8cuda_cub20__uninitialized_copy7functorINS7_6detail15normal_iteratorINS7_10device_ptrIiEEEENSC_INS7_7pointerIiNS8_5par_tENS7_11use_defaultESI_EEEEEEEEvT0_T1__param_1];
	ld.param.u64 	%rd9, [_ZN3cub18CUB_300001_SM_10006detail8for_each13static_kernelINS2_12policy_hub_t12policy_500_tElN6thrust24THRUST_300001_SM_1000_NS8cuda_cub20__uninitialized_copy7functorINS7_6detail15normal_iteratorINS7_10device_ptrIiEEEENSC_INS7_7pointerIiNS8_5par_tENS7_11use_defaultESI_EEEEEEEEvT0_T1__param_0];
	mov.u32 	%r1, %ctaid.x;
	mul.wide.u32 	%rd1, %r1, 512;
	sub.s64 	%rd2, %rd9, %rd1;
	setp.lt.s64 	%p1, %rd2, 512;
	@%p1 bra 	$L__BB1_2;
	mov.u32 	%r7, %tid.x;
	cvta.to.global.u64 	%rd19, %rd8;
	cvta.to.global.u64 	%rd20, %rd7;
	cvt.u64.u32 	%rd21, %r7;
	add.s64 	%rd22, %rd1, %rd21;
	shl.b64 	%rd23, %rd22, 2;
	add.s64 	%rd24, %rd20, %rd23;
	add.s64 	%rd25, %rd19, %rd23;
	ld.global.u32 	%r8, [%rd24];
	st.global.u32 	[%rd25], %r8;
	ld.global.u32 	%r9, [%rd24+1024];
	st.global.u32 	[%rd25+1024], %r9;
	bra.uni 	$L__BB1_6;
$L__BB1_2:
	cvta.to.global.u64 	%rd3, %rd7;
	cvta.to.global.u64 	%rd4, %rd8;
	mov.u32 	%r2, %tid.x;
	cvt.s64.s32 	%rd5, %rd2;
	cvt.u64.u32 	%rd6, %r2;
	setp.le.s64 	%p2, %rd5, %rd6;
	@%p2 bra 	$L__BB1_4;
	add.s64 	%rd10, %rd1, %rd6;
	shl.b64 	%rd11, %rd10, 2;
	add.s64 	%rd12, %rd3, %rd11;
	add.s64 	%rd13, %rd4, %rd11;
	ld.global.u32 	%r3, [%rd12];
	st.global.u32 	[%rd13], %r3;
$L__BB1_4:
	cvt.u32.u64 	%r4, %rd6;
	add.s32 	%r5, %r4, 256;
	cvt.u64.u32 	%rd14, %r5;
	setp.le.s64 	%p3, %rd5, %rd14;
	@%p3 bra 	$L__BB1_6;
	add.s64 	%rd15, %rd1, %rd6;
	shl.b64 	%rd16, %rd15, 2;
	add.s64 	%rd17, %rd3, %rd16;
	add.s64 	%rd18, %rd4, %rd16;
	ld.global.u32 	%r6, [%rd17+1024];
	st.global.u32 	[%rd18+1024], %r6;
$L__BB1_6:
	ret;

}
	// .globl	_ZN3cub18CUB_300001_SM_10006detail8for_each13static_kernelINS2_12policy_hub_t12policy_500_tElN6thrust24THRUST_300001_SM_1000_NS8cuda_cub20__uninitialized_copy7functorINS7_6detail15normal_iteratorINS7_10device_ptrIiEEEENSC_INS7_7pointerIiNS8_3tagENS7_11use_defaultESI_EEEEEEEEvT0_T1_
.visible .entry _ZN3cub18CUB_300001_SM_10006detail8for_each13static_kernelINS2_12policy_hub_t12policy_500_tElN6thrust24THRUST_300001_SM_1000_NS8cuda_cub20__uninitialized_copy7functorINS7_6detail15normal_iteratorINS7_10device_ptrIiEEEENSC_INS7_7pointerIiNS8_3tagENS7_11use_defaultESI_EEEEEEEEvT0_T1_(
	.param .u64 _ZN3cub18CUB_300001_SM_10006detail8for_each13static_kernelINS2_12policy_hub_t12policy_500_tElN6thrust24THRUST_300001_SM_1000_NS8cuda_cub20__uninitialized_copy7functorINS7_6detail15normal_iteratorINS7_10device_ptrIiEEEENSC_INS7_7pointerIiNS8_3tagENS7_11use_defaultESI_EEEEEEEEvT0_T1__param_0,
	.param .align 8 .b8 _ZN3cub18CUB_300001_SM_10006detail8for_each13static_kernelINS2_12policy_hub_t12policy_500_tElN6thrust24THRUST_300001_SM_1000_NS8cuda_cub20__uninitialized_copy7functorINS7_6detail15normal_iteratorINS7_10device_ptrIiEEEENSC_INS7_7pointerIiNS8_3tagENS7_11use_defaultESI_EEEEEEEEvT0_T1__param_1[16]
)
.maxntid 256
{
	.reg .pred 	%p<4>;
	.reg .b32 	%r<10>;
	.reg .b64 	%rd<26>;

	ld.param.u64 	%rd8, [_ZN3cub18CUB_300001_SM_10006detail8for_each13static_kernelINS2_12policy_hub_t12policy_500_tElN6thrust24THRUST_300001_SM_1000_NS8cuda_cub20__uninitialized_copy7functorINS7_6detail15normal_iteratorINS7_10device_ptrIiEEEENSC_INS7_7pointerIiNS8_3tagENS7_11use_defaultESI_EEEEEEEEvT0_T1__param_1+8];
	ld.param.u64 	%rd7, [_ZN3cub18CUB_300001_SM_10006detail8for_each13static_kernelINS2_12policy_hub_t12policy_500_tElN6thrust24THRUST_300001_SM_1000_NS8cuda_cub20__uninitialized_copy7functorINS7_6detail15normal_iteratorINS7_10device_ptrIiEEEENSC_INS7_7pointerIiNS8_3tagENS7_11use_defaultESI_EEEEEEEEvT0_T1__param_1];
	ld.param.u64 	%rd9, [_ZN3cub18CUB_300001_SM_10006detail8for_each13static_kernelINS2_12policy_hub_t12policy_500_tElN6thrust24THRUST_300001_SM_1000_NS8cuda_cub20__uninitialized_copy7functorINS7_6detail15normal_iteratorINS7_10device_ptrIiEEEENSC_INS7_7pointerIiNS8_3tagENS7_11use_defaultESI_EEEEEEEEvT0_T1__param_0];
	mov.u32 	%r1, %ctaid.x;
	mul.wide.u32 	%rd1, %r1, 512;
	sub.s64 	%rd2, %rd9, %rd1;
	setp.lt.s64 	%p1, %rd2, 512;
	@%p1 bra 	$L__BB2_2;
	mov.u32 	%r7, %tid.x;
	cvta.to.global.u64 	%rd19, %rd8;
	cvta.to.global.u64 	%rd20, %rd7;
	cvt.u64.u32 	%rd21, %r7;
	add.s64 	%rd22, %rd1, %rd21;
	shl.b64 	%rd23, %rd22, 2;
	add.s64 	%rd24, %rd20, %rd23;
	add.s64 	%rd25, %rd19, %rd23;
	ld.global.u32 	%r8, [%rd24];
	st.global.u32 	[%rd25], %r8;
	ld.global.u32 	%r9, [%rd24+1024];
	st.global.u32 	[%rd25+1024], %r9;
	bra.uni 	$L__BB2_6;
$L__BB2_2:
	cvta.to.global.u64 	%rd3, %rd7;
	cvta.to.global.u64 	%rd4, %rd8;
	mov.u32 	%r2, %tid.x;
	cvt.s64.s32 	%rd5, %rd2;
	cvt.u64.u32 	%rd6, %r2;
	setp.le.s64 	%p2, %rd5, %rd6;
	@%p2 bra 	$L__BB2_4;
	add.s64 	%rd10, %rd1, %rd6;
	shl.b64 	%rd11, %rd10, 2;
	add.s64 	%rd12, %rd3, %rd11;
	add.s64 	%rd13, %rd4, %rd11;
	ld.global.u32 	%r3, [%rd12];
	st.global.u32 	[%rd13], %r3;
$L__BB2_4:
	cvt.u32.u64 	%r4, %rd6;
	add.s32 	%r5, %r4, 256;
	cvt.u64.u32 	%rd14, %r5;
	setp.le.s64 	%p3, %rd5, %rd14;
	@%p3 bra 	$L__BB2_6;
	add.s64 	%rd15, %rd1, %rd6;
	shl.b64 	%rd16, %rd15, 2;
	add.s64 	%rd17, %rd3, %rd16;
	add.s64 	%rd18, %rd4, %rd16;
	ld.global.u32 	%r6, [%rd17+1024];
	st.global.u32 	[%rd18+1024], %r6;
$L__BB2_6:
	ret;

}
	// .globl	_ZN3cub18CUB_300001_SM_10006detail4scan23DeviceCompactInitKernelINS0_13ScanTileStateIiLb1EEEPiEEvT_iT0_
.visible .entry _ZN3cub18CUB_300001_SM_10006detail4scan23DeviceCompactInitKernelINS0_13ScanTileStateIiLb1EEEPiEEvT_iT0_(
	.param .align 8 .b8 _ZN3cub18CUB_300001_SM_10006detail4scan23DeviceCompactInitKernelINS0_13ScanTileStateIiLb1EEEPiEEvT_iT0__param_0[8],
	.param .u32 _ZN3cub18CUB_300001_SM_10006detail4scan23DeviceCompactInitKernelINS0_13ScanTileStateIiLb1EEEPiEEvT_iT0__param_1,
	.param .u64 .ptr .align 1 _ZN3cub18CUB_300001_SM_10006detail4scan23DeviceCompactInitKernelINS0_13ScanTileStateIiLb1EEEPiEEvT_iT0__param_2
)
{
	.reg .pred 	%p<6>;
	.reg .b32 	%r<12>;
	.reg .b64 	%rd<9>;

	ld.param.u64 	%rd3, [_ZN3cub18CUB_300001_SM_10006detail4scan23DeviceCompactInitKernelINS0_13ScanTileStateIiLb1EEEPiEEvT_iT0__param_0];
	ld.param.u32 	%r4, [_ZN3cub18CUB_300001_SM_10006detail4scan23DeviceCompactInitKernelINS0_13ScanTileStateIiLb1EEEPiEEvT_iT0__param_1];
	ld.param.u64 	%rd2, [_ZN3cub18CUB_300001_SM_10006detail4scan23DeviceCompactInitKernelINS0_13ScanTileStateIiLb1EEEPiEEvT_iT0__param_2];
	cvta.to.global.u64 	%rd1, %rd3;
	mov.u32 	%r1, %ctaid.x;
	mov.u32 	%r5, %ntid.x;
	mov.u32 	%r2, %tid.x;
	mad.lo.s32 	%r3, %r1, %r5, %r2;
	setp.ge.s32 	%p1, %r3, %r4;
	@%p1 bra 	$L__BB3_2;
	mul.wide.s32 	%rd4, %r3, 8;
	add.s64 	%rd5, %rd1, %rd4;
	mov.b32 	%r6, 0;
	mov.b32 	%r7, 99;
	st.global.v2.u32 	[%rd5+256], {%r7, %r6};
$L__BB3_2:
	setp.ne.s32 	%p2, %r1, 0;
	setp.gt.u32 	%p3, %r2, 31;
	or.pred  	%p4, %p2, %p3;
	@%p4 bra 	$L__BB3_4;
	mul.wide.u32 	%rd6, %r2, 8;
	add.s64 	%rd7, %rd1, %rd6;
	mov.b32 	%r9, 0;
	st.global.v2.u32 	[%rd7], {%r9, %r9};
$L__BB3_4:
	or.b32  	%r10, %r1, %r2;
	setp.ne.s32 	%p5, %r10, 0;
	@%p5 bra 	$L__BB3_6;
	cvta.to.global.u64 	%rd8, %rd2;
	mov.b32 	%r11, 0;
	st.global.u32 	[%rd8], %r11;
$L__BB3_6:
	ret;

}
	// .globl	_ZN3cub18CUB_300001_SM_10006detail4scan23DeviceCompactInitKernelINS0_13ScanTileStateIiLb1EEEPlEEvT_iT0_
.visible .entry _ZN3cub18CUB_300001_SM_10006detail4scan23DeviceCompactInitKernelINS0_13ScanTileStateIiLb1EEEPlEEvT_iT0_(
	.param .align 8 .b8 _ZN3cub18CUB_300001_SM_10006detail4scan23DeviceCompactInitKernelINS0_13ScanTileStateIiLb1EEEPlEEvT_iT0__param_0[8],
	.param .u32 _ZN3cub18CUB_300001_SM_10006detail4scan23DeviceCompactInitKernelINS0_13ScanTileStateIiLb1EEEPlEEvT_iT0__param_1,
	.param .u64 .ptr .align 1 _ZN3cub18CUB_300001_SM_10006detail4scan23DeviceCompactInitKernelINS0_13ScanTileStateIiLb1EEEPlEEvT_iT0__param_2
)
{
	.reg .pred 	%p<6>;
	.reg .b32 	%r<11>;
	.reg .b64 	%rd<10>;

	ld.param.u64 	%rd3, [_ZN3cub18CUB_300001_SM_10006detail4scan23DeviceCompactInitKernelINS0_13ScanTileStateIiLb1EEEPlEEvT_iT0__param_0];
	ld.param.u32 	%r4, [_ZN3cub18CUB_300001_SM_10006detail4scan23DeviceCompactInitKernelINS0_13ScanTileStateIiLb1EEEPlEEvT_iT0__param_1];
	ld.param.u64 	%rd2, [_ZN3cub18CUB_300001_SM_10006detail4scan23DeviceCompactInitKernelINS0_13ScanTileStateIiLb1EEEPlEEvT_iT0__param_2];
	cvta.to.global.u64 	%rd1, %rd3;
	mov.u32 	%r1, %ctaid.x;
	mov.u32 	%r5, %ntid.x;
	mov.u32 	%r2, %tid.x;
	mad.lo.s32 	%r3, %r1, %r5, %r2;
	setp.ge.s32 	%p1, %r3, %r4;
	@%p1 bra 	$L__BB4_2;
	mul.wide.s32 	%rd4, %r3, 8;
	add.s64 	%rd5, %rd1, %rd4;
	mov.b32 	%r6, 0;
	mov.b32 	%r7, 99;
	st.global.v2.u32 	[%rd5+256], {%r7, %r6};
$L__BB4_2:
	setp.ne.s32 	%p2, %r1, 0;
	setp.gt.u32 	%p3, %r2, 31;
	or.pred  	%p4, %p2, %p3;
	@%p4 bra 	$L__BB4_4;
	mul.wide.u32 	%rd6, %r2, 8;
	add.s64 	%rd7, %rd1, %rd6;
	mov.b32 	%r9, 0;
	st.global.v2.u32 	[%rd7], {%r9, %r9};
$L__BB4_4:
	or.b32  	%r10, %r1, %r2;
	setp.ne.s32 	%p5, %r10, 0;
	@%p5 bra 	$L__BB4_6;
	cvta.to.global.u64 	%rd8, %rd2;
	mov.b64 	%rd9, 0;
	st.global.u64 	[%rd8], %rd9;
$L__BB4_6:
	ret;

}
	// .globl	_ZN3cub18CUB_300001_SM_10006detail6select23DeviceSelectSweepKernelINS2_10policy_hubIiNS0_8NullTypeEiLb0ELNS0_10SelectImplE2EE10Policy1000EPiPS5_N6thrust24THRUST_300001_SM_1000_NS6detail15normal_iteratorINSC_10device_ptrIiEEEES9_NS0_13ScanTileStateIiLb1EEE7is_evenS5_iNS2_19streaming_context_tIiLb0EEELS6_2EEEvT0_T1_T2_T3_T4_T5_T6_T7_iT8_NS1_7vsmem_tE
.visible .entry _ZN3cub18CUB_300001_SM_10006detail6select23DeviceSelectSweepKernelINS2_10policy_hubIiNS0_8NullTypeEiLb0ELNS0_10SelectImplE2EE10Policy1000EPiPS5_N6thrust24THRUST_300001_SM_1000_NS6detail15normal_iteratorINSC_10device_ptrIiEEEES9_NS0_13ScanTileStateIiLb1EEE7is_evenS5_iNS2_19streaming_context_tIiLb0EEELS6_2EEEvT0_T1_T2_T3_T4_T5_T6_T7_iT8_NS1_7vsmem_tE(
	.param .u64 .ptr .align 1 _ZN3cub18CUB_300001_SM_10006detail6select23DeviceSelectSweepKernelINS2_10policy_hubIiNS0_8NullTypeEiLb0ELNS0_10SelectImplE2EE10Policy1000EPiPS5_N6thrust24THRUST_300001_SM_1000_NS6detail15normal_iteratorINSC_10device_ptrIiEEEES9_NS0_13ScanTileStateIiLb1EEE7is_evenS5_iNS2_19streaming_context_tIiLb0EEELS6_2EEEvT0_T1_T2_T3_T4_T5_T6_T7_iT8_NS1_7vsmem_tE_param_0,
	.param .u64 .ptr .align 1 _ZN3cub18CUB_300001_SM_10006detail6select23DeviceSelectSweepKernelINS2_10policy_hubIiNS0_8NullTypeEiLb0ELNS0_10SelectImplE2EE10Policy1000EPiPS5_N6thrust24THRUST_300001_SM_1000_NS6detail15normal_iteratorINSC_10device_ptrIiEEEES9_NS0_13ScanTileStateIiLb1EEE7is_evenS5_iNS2_19streaming_context_tIiLb0EEELS6_2EEEvT0_T1_T2_T3_T4_T5_T6_T7_iT8_NS1_7vsmem_tE_param_1,
	.param .align 8 .b8 _ZN3cub18CUB_300001_SM_10006detail6select23DeviceSelectSweepKernelINS2_10policy_hubIiNS0_8NullTypeEiLb0ELNS0_10SelectImplE2EE10Policy1000EPiPS5_N6thrust24THRUST_300001_SM_1000_NS6detail15normal_iteratorINSC_10device_ptrIiEEEES9_NS0_13ScanTileStateIiLb1EEE7is_evenS5_iNS2_19streaming_context_tIiLb0EEELS6_2EEEvT0_T1_T2_T3_T4_T5_T6_T7_iT8_NS1_7vsmem_tE_param_2[8],
	.param .u64 .ptr .align 1 _ZN3cub18CUB_300001_SM_10006detail6select23DeviceSelectSweepKernelINS2_10policy_hubIiNS0_8NullTypeEiLb0ELNS0_10SelectImplE2EE10Policy1000EPiPS5_N6thrust24THRUST_300001_SM_1000_NS6detail15normal_iteratorINSC_10device_ptrIiEEEES9_NS0_13ScanTileStateIiLb1EEE7is_evenS5_iNS2_19streaming_context_tIiLb0EEELS6_2EEEvT0_T1_T2_T3_T4_T5_T6_T7_iT8_NS1_7vsmem_tE_param_3,
	.param .align 8 .b8 _ZN3cub18CUB_300001_SM_10006detail6select23DeviceSelectSweepKernelINS2_10policy_hubIiNS0_8NullTypeEiLb0ELNS0_10SelectImplE2EE10Policy1000EPiPS5_N6thrust24THRUST_300001_SM_1000_NS6detail15normal_iteratorINSC_10device_ptrIiEEEES9_NS0_13ScanTileStateIiLb1EEE7is_evenS5_iNS2_19streaming_context_tIiLb0EEELS6_2EEEvT0_T1_T2_T3_T4_T5_T6_T7_iT8_NS1_7vsmem_tE_param_4[8],
	.param .align 1 .b8 _ZN3cub18CUB_300001_SM_10006detail6select23DeviceSelectSweepKernelINS2_10policy_hubIiNS0_8NullTypeEiLb0ELNS0_10SelectImplE2EE10Policy1000EPiPS5_N6thrust24THRUST_300001_SM_1000_NS6detail15normal_iteratorINSC_10device_ptrIiEEEES9_NS0_13ScanTileStateIiLb1EEE7is_evenS5_iNS2_19streaming_context_tIiLb0EEELS6_2EEEvT0_T1_T2_T3_T4_T5_T6_T7_iT8_NS1_7vsmem_tE_param_5[1],
	.param .align 1 .b8 _ZN3cub18CUB_300001_SM_10006detail6select23DeviceSelectSweepKernelINS2_10policy_hubIiNS0_8NullTypeEiLb0ELNS0_10SelectImplE2EE10Policy1000EPiPS5_N6thrust24THRUST_300001_SM_1000_NS6detail15normal_iteratorINSC_10device_ptrIiEEEES9_NS0_13ScanTileStateIiLb1EEE7is_evenS5_iNS2_19streaming_context_tIiLb0EEELS6_2EEEvT0_T1_T2_T3_T4_T5_T6_T7_iT8_NS1_7vsmem_tE_param_6[1],
	.param .u32 _ZN3cub18CUB_300001_SM_10006detail6select23DeviceSelectSweepKernelINS2_10policy_hubIiNS0_8NullTypeEiLb0ELNS0_10SelectImplE2EE10Policy1000EPiPS5_N6thrust24THRUST_300001_SM_1000_NS6detail15normal_iteratorINSC_10device_ptrIiEEEES9_NS0_13ScanTileStateIiLb1EEE7is_evenS5_iNS2_19streaming_context_tIiLb0EEELS6_2EEEvT0_T1_T2_T3_T4_T5_T6_T7_iT8_NS1_7vsmem_tE_param_7,
	.param .u32 _ZN3cub18CUB_300001_SM_10006detail6select23DeviceSelectSweepKernelINS2_10policy_hubIiNS0_8NullTypeEiLb0ELNS0_10SelectImplE2EE10Policy1000EPiPS5_N6thrust24THRUST_300001_SM_1000_NS6detail15normal_iteratorINSC_10device_ptrIiEEEES9_NS0_13ScanTileStateIiLb1EEE7is_evenS5_iNS2_19streaming_context_tIiLb0EEELS6_2EEEvT0_T1_T2_T3_T4_T5_T6_T7_iT8_NS1_7vsmem_tE_param_8,
	.param .align 1 .b8 _ZN3cub18CUB_300001_SM_10006detail6select23DeviceSelectSweepKernelINS2_10policy_hubIiNS0_8NullTypeEiLb0ELNS0_10SelectImplE2EE10Policy1000EPiPS5_N6thrust24THRUST_300001_SM_1000_NS6detail15normal_iteratorINSC_10device_ptrIiEEEES9_NS0_13ScanTileStateIiLb1EEE7is_evenS5_iNS2_19streaming_context_tIiLb0EEELS6_2EEEvT0_T1_T2_T3_T4_T5_T6_T7_iT8_NS1_7vsmem_tE_param_9[1],
	.param .align 8 .b8 _ZN3cub18CUB_300001_SM_10006detail6select23DeviceSelectSweepKernelINS2_10policy_hubIiNS0_8NullTypeEiLb0ELNS0_10SelectImplE2EE10Policy1000EPiPS5_N6thrust24THRUST_300001_SM_1000_NS6detail15normal_iteratorINSC_10device_ptrIiEEEES9_NS0_13ScanTileStateIiLb1EEE7is_evenS5_iNS2_19streaming_context_tIiLb0EEELS6_2EEEvT0_T1_T2_T3_T4_T5_T6_T7_iT8_NS1_7vsmem_tE_param_10[8]
)
.maxntid 608
{
	.reg .pred 	%p<435>;
	.reg .b32 	%r<2569>;
	.reg .b64 	%rd<212>;
	// demoted variable
	.shared .align 16 .b8 _ZZN3cub18CUB_300001_SM_10006detail6select23DeviceSelectSweepKernelINS2_10policy_hubIiNS0_8NullTypeEiLb0ELNS0_10SelectImplE2EE10Policy1000EPiPS5_N6thrust24THRUST_300001_SM_1000_NS6detail15normal_iteratorINSC_10device_ptrIiEEEES9_NS0_13ScanTileStateIiLb1EEE7is_evenS5_iNS2_19streaming_context_tIiLb0EEELS6_2EEEvT0_T1_T2_T3_T4_T5_T6_T7_iT8_NS1_7vsmem_tEE19static_temp_storage[46208];
	ld.param.u64 	%rd2, [_ZN3cub18CUB_300001_SM_10006detail6select23DeviceSelectSweepKernelINS2_10policy_hubIiNS0_8NullTypeEiLb0ELNS0_10SelectImplE2EE10Policy1000EPiPS5_N6thrust24THRUST_300001_SM_1000_NS6detail15normal_iteratorINSC_10device_ptrIiEEEES9_NS0_13ScanTileStateIiLb1EEE7is_evenS5_iNS2_19streaming_context_tIiLb0EEELS6_2EEEvT0_T1_T2_T3_T4_T5_T6_T7_iT8_NS1_7vsmem_tE_param_4];
	ld.param.u64 	%rd16, [_ZN3cub18CUB_300001_SM_10006detail6select23DeviceSelectSweepKernelINS2_10policy_hubIiNS0_8NullTypeEiLb0ELNS0_10SelectImplE2EE10Policy1000EPiPS5_N6thrust24THRUST_300001_SM_1000_NS6detail15normal_iteratorINSC_10device_ptrIiEEEES9_NS0_13ScanTileStateIiLb1EEE7is_evenS5_iNS2_19streaming_context_tIiLb0EEELS6_2EEEvT0_T1_T2_T3_T4_T5_T6_T7_iT8_NS1_7vsmem_tE_param_2];
	ld.param.u64 	%rd14, [_ZN3cub18CUB_300001_SM_10006detail6select23DeviceSelectSweepKernelINS2_10policy_hubIiNS0_8NullTypeEiLb0ELNS0_10SelectImplE2EE10Policy1000EPiPS5_N6thrust24THRUST_300001_SM_1000_NS6detail15normal_iteratorINSC_10device_ptrIiEEEES9_NS0_13ScanTileStateIiLb1EEE7is_evenS5_iNS2_19streaming_context_tIiLb0EEELS6_2EEEvT0_T1_T2_T3_T4_T5_T6_T7_iT8_NS1_7vsmem_tE_param_0];
	ld.param.u32 	%r332, [_ZN3cub18CUB_300001_SM_10006detail6select23DeviceSelectSweepKernelINS2_10policy_hubIiNS0_8NullTypeEiLb0ELNS0_10SelectImplE2EE10Policy1000EPiPS5_N6thrust24THRUST_300001_SM_1000_NS6detail15normal_iteratorINSC_10device_ptrIiEEEES9_NS0_13ScanTileStateIiLb1EEE7is_evenS5_iNS2_19streaming_context_tIiLb0EEELS6_2EEEvT0_T1_T2_T3_T4_T5_T6_T7_iT8_NS1_7vsmem_tE_param_8];
	cvta.to.global.u64 	%rd1, %rd14;
	cvta.to.global.u64 	%rd3, %rd16;
	mov.u32 	%r333, %ctaid.x;
	mov.u32 	%r334, %nctaid.y;
	mov.u32 	%r335, %ctaid.y;
	mad.lo.s32 	%r1, %r333, %r334, %r335;
	mul.lo.s32 	%r2, %r1, 11552;
	add.s32 	%r336, %r332, -1;
	setp.ge.s32 	%p1, %r1, %r336;
	@%p1 bra 	$L__BB5_28;
	setp.ne.s32 	%p289, %r1, 0;
	@%p289 bra 	$L__BB5_7;
	ld.param.u64 	%rd210, [_ZN3cub18CUB_300001_SM_10006detail6select23DeviceSelectSweepKernelINS2_10policy_hubIiNS0_8NullTypeEiLb0ELNS0_10SelectImplE2EE10Policy1000EPiPS5_N6thrust24THRUST_300001_SM_1000_NS6detail15normal_iteratorINSC_10device_ptrIiEEEES9_NS0_13ScanTileStateIiLb1EEE7is_evenS5_iNS2_19streaming_context_tIiLb0EEELS6_2EEEvT0_T1_T2_T3_T4_T5_T6_T7_iT8_NS1_7vsmem_tE_param_0];
	mov.u32 	%r3, %tid.x;
	and.b32  	%r2086, %r3, 31;
	and.b32  	%r2087, %r3, 992;
	mul.lo.s32 	%r2088, %r2087, 19;
	or.b32  	%r2089, %r2088, %r2086;
	mov.u32 	%r2090, %ctaid.x;
	mov.u32 	%r2091, %nctaid.y;
	mov.u32 	%r2092, %ctaid.y;
	mad.lo.s32 	%r2093, %r2090, %r2091, %r2092;
	mad.lo.s32 	%r2094, %r2093, 11552, %r2089;
	cvta.to.global.u64 	%rd167, %rd210;
	mul.wide.u32 	%rd168, %r2094, 4;
	add.s64 	%rd169, %rd167, %rd168;
	ld.global.u32 	%r2095, [%rd169];
	ld.global.u32 	%r2096, [%rd169+128];
	ld.global.u32 	%r2097, [%rd169+256];
	ld.global.u32 	%r2098, [%rd169+384];
	ld.global.u32 	%r2099, [%rd169+512];
	ld.global.u32 	%r2100, [%rd169+640];
	ld.global.u32 	%r2101, [%rd169+768];
	ld.global.u32 	%r2102, [%rd169+896];
	ld.global.u32 	%r2103, [%rd169+1024];
	ld.global.u32 	%r2104, [%rd169+1152];
	ld.global.u32 	%r2105, [%rd169+1280];
	ld.global.u32 	%r2106, [%rd169+1408];
	ld.global.u32 	%r2107, [%rd169+1536];
	ld.global.u32 	%r2108, [%rd169+1664];
	ld.global.u32 	%r2109, [%rd169+1792];
	ld.global.u32 	%r2110, [%rd169+1920];
	ld.global.u32 	%r2111, [%rd169+2048];
	ld.global.u32 	%r2112, [%rd169+2176];
	ld.global.u32 	%r2113, [%rd169+2304];
	// begin inline asm
	mov.u32 %r2055, %laneid;
	// end inline asm
	shr.u32 	%r5, %r3, 5;
	mad.lo.s32 	%r2114, %r5, 608, %r2055;
	shl.b32 	%r2115, %r2114, 2;
	mov.u32 	%r2116, _ZZN3cub18CUB_300001_SM_10006detail6select23DeviceSelectSweepKernelINS2_10policy_hubIiNS0_8NullTypeEiLb0ELNS0_10SelectImplE2EE10Policy1000EPiPS5_N6thrust24THRUST_300001_SM_1000_NS6detail15normal_iteratorINSC_10device_ptrIiEEEES9_NS0_13ScanTileStateIiLb1EEE7is_evenS5_iNS2_19streaming_context_tIiLb0EEELS6_2EEEvT0_T1_T2_T3_T4_T5_T6_T7_iT8_NS1_7vsmem_tEE19static_temp_storage;
	add.s32 	%r2117, %r2116, %r2115;
	st.shared.u32 	[%r2117], %r2095;
	st.shared.u32 	[%r2117+128], %r2096;
	st.shared.u32 	[%r2117+256], %r2097;
	st.shared.u32 	[%r2117+384], %r2098;
	st.shared.u32 	[%r2117+512], %r2099;
	st.shared.u32 	[%r2117+640], %r2100;
	st.shared.u32 	[%r2117+768], %r2101;
	st.shared.u32 	[%r2117+896], %r2102;
	st.shared.u32 	[%r2117+1024], %r2103;
	st.shared.u32 	[%r2117+1152], %r2104;
	st.shared.u32 	[%r2117+1280], %r2105;
	st.shared.u32 	[%r2117+1408], %r2106;
	st.shared.u32 	[%r2117+1536], %r2107;
	st.shared.u32 	[%r2117+1664], %r2108;
	st.shared.u32 	[%r2117+1792], %r2109;
	st.shared.u32 	[%r2117+1920], %r2110;
	st.shared.u32 	[%r2117+2048], %r2111;
	st.shared.u32 	[%r2117+2176], %r2112;
	st.shared.u32 	[%r2117+2304], %r2113;
	bar.warp.sync 	-1;
	mad.lo.s32 	%r2118, %r2055, 72, %r2117;
	ld.shared.u32 	%r6, [%r2118];
	ld.shared.u32 	%r7, [%r2118+4];
	not.b32 	%r2119, %r7;
	ld.shared.u32 	%r8, [%r2118+8];
	not.b32 	%r2120, %r8;
	ld.shared.u32 	%r9, [%r2118+12];
	ld.shared.u32 	%r10, [%r2118+16];
	not.b32 	%r2121, %r10;
	ld.shared.u32 	%r11, [%r2118+20];
	not.b32 	%r2122, %r11;
	ld.shared.u32 	%r12, [%r2118+24];
	not.b32 	%r2123, %r12;
	ld.shared.u32 	%r13, [%r2118+28];
	not.b32 	%r2124, %r13;
	ld.shared.u32 	%r14, [%r2118+32];
	not.b32 	%r2125, %r14;
	ld.shared.u32 	%r15, [%r2118+36];
	ld.shared.u32 	%r16, [%r2118+40];
	not.b32 	%r2126, %r16;
	ld.shared.u32 	%r17, [%r2118+44];
	not.b32 	%r2127, %r17;
	ld.shared.u32 	%r18, [%r2118+48];
	not.b32 	%r2128, %r18;
	ld.shared.u32 	%r19, [%r2118+52];
	not.b32 	%r2129, %r19;
	ld.shared.u32 	%r20, [%r2118+56];
	not.b32 	%r2130, %r20;
	ld.shared.u32 	%r21, [%r2118+60];
	not.b32 	%r2131, %r21;
	ld.shared.u32 	%r22, [%r2118+64];
	not.b32 	%r2132, %r22;
	ld.shared.u32 	%r23, [%r2118+68];
	not.b32 	%r2133, %r23;
	ld.shared.u32 	%r24, [%r2118+72];
	not.b32 	%r2134, %r24;
	and.b32  	%r25, %r6, 1;
	xor.b32  	%r2135, %r25, 1;
	and.b32  	%r2136, %r2119, 1;
	and.b32  	%r26, %r2120, 1;
	and.b32  	%r27, %r9, 1;
	xor.b32  	%r2137, %r27, 1;
	and.b32  	%r2138, %r2121, 1;
	and.b32  	%r2139, %r2122, 1;
	and.b32  	%r2140, %r2123, 1;
	and.b32  	%r28, %r2124, 1;
	and.b32  	%r29, %r2125, 1;
	and.b32  	%r30, %r15, 1;
	xor.b32  	%r2141, %r30, 1;
	and.b32  	%r2142, %r2126, 1;
	and.b32  	%r2143, %r2127, 1;
	and.b32  	%r2144, %r2128, 1;
	and.b32  	%r2145, %r2129, 1;
	and.b32  	%r2146, %r2130, 1;
	and.b32  	%r2147, %r2131, 1;
	and.b32  	%r2148, %r2132, 1;
	and.b32  	%r2149, %r2133, 1;
	and.b32  	%r2150, %r2134, 1;
	bar.sync 	0;
	add.s32 	%r2151, %r2136, %r2135;
	add.s32 	%r2152, %r26, %r2151;
	add.s32 	%r2153, %r2137, %r2152;
	add.s32 	%r2154, %r2138, %r2153;
	add.s32 	%r2155, %r2139, %r2154;
	add.s32 	%r2156, %r2140, %r2155;
	add.s32 	%r2157, %r28, %r2156;
	add.s32 	%r31, %r29, %r2157;
	add.s32 	%r32, %r2141, %r31;
	add.s32 	%r2158, %r2142, %r32;
	add.s32 	%r2159, %r2143, %r2158;
	add.s32 	%r2160, %r2144, %r2159;
	add.s32 	%r2161, %r2145, %r2160;
	add.s32 	%r2162, %r2146, %r2161;
	add.s32 	%r2163, %r2147, %r2162;
	add.s32 	%r2164, %r2148, %r2163;
	add.s32 	%r2165, %r2149, %r2164;
	add.s32 	%r2060, %r2150, %r2165;
	mov.b32 	%r2058, 1;
	mov.b32 	%r2083, 0;
	mov.b32 	%r2085, -1;
	// begin inline asm
	{  .reg .s32 r0;  .reg .pred p;  shfl.sync.up.b32 r0|p, %r2060, %r2058, %r2083, %r2085;  @p add.s32 r0, r0, %r2060;  mov.s32 %r2056, r0;}
	// end inline asm
	mov.b32 	%r2064, 2;
	// begin inline asm
	{  .reg .s32 r0;  .reg .pred p;  shfl.sync.up.b32 r0|p, %r2056, %r2064, %r2083, %r2085;  @p add.s32 r0, r0, %r2056;  mov.s32 %r2062, r0;}
	// end inline asm
	mov.b32 	%r2070, 4;
	// begin inline asm
	{  .reg .s32 r0;  .reg .pred p;  shfl.sync.up.b32 r0|p, %r2062, %r2070, %r2083, %r2085;  @p add.s32 r0, r0, %r2062;  mov.s32 %r2068, r0;}
	// end inline asm
	mov.b32 	%r2076, 8;
	// begin inline asm
	{  .reg .s32 r0;  .reg .pred p;  shfl.sync.up.b32 r0|p, %r2068, %r2076, %r2083, %r2085;  @p add.s32 r0, r0, %r2068;  mov.s32 %r2074, r0;}
	// end inline asm
	mov.b32 	%r2082, 16;
	// begin inline asm
	{  .reg .s32 r0;  .reg .pred p;  shfl.sync.up.b32 r0|p, %r2074, %r2082, %r2083, %r2085;  @p add.s32 r0, r0, %r2074;  mov.s32 %r2080, r0;}
	// end inline asm
	setp.ne.s32 	%p376, %r2055, 31;
	@%p376 bra 	$L__BB5_4;
	shl.b32 	%r2166, %r5, 2;
	add.s32 	%r2168, %r2116, %r2166;
	st.shared.u32 	[%r2168], %r2080;
$L__BB5_4:
	bar.sync 	0;
	ld.shared.v4.u32 	{%r2169, %r2170, %r2171, %r2172}, [_ZZN3cub18CUB_300001_SM_10006detail6select23DeviceSelectSweepKernelINS2_10policy_hubIiNS0_8NullTypeEiLb0ELNS0_10SelectImplE2EE10Policy1000EPiPS5_N6thrust24THRUST_300001_SM_1000_NS6detail15normal_iteratorINSC_10device_ptrIiEEEES9_NS0_13ScanTileStateIiLb1EEE7is_evenS5_iNS2_19streaming_context_tIiLb0EEELS6_2EEEvT0_T1_T2_T3_T4_T5_T6_T7_iT8_NS1_7vsmem_tEE19static_temp_storage];
	add.s32 	%r2173, %r2170, %r2169;
	setp.eq.s32 	%p377, %r5, 2;
	selp.b32 	%r2174, %r2173, %r2169, %p377;
	add.s32 	%r2175, %r2173, %r2171;
	setp.eq.s32 	%p378, %r5, 3;
	selp.b32 	%r2176, %r2175, %r2174, %p378;
	add.s32 	%r2177, %r2175, %r2172;
	setp.eq.s32 	%p379, %r5, 4;
	selp.b32 	%r2178, %r2177, %r2176, %p379;
	ld.shared.v4.u32 	{%r2179, %r2180, %r2181, %r2182}, [_ZZN3cub18CUB_300001_SM_10006detail6select23DeviceSelectSweepKernelINS2_10policy_hubIiNS0_8NullTypeEiLb0ELNS0_10SelectImplE2EE10Policy1000EPiPS5_N6thrust24THRUST_300001_SM_1000_NS6detail15normal_iteratorINSC_10device_ptrIiEEEES9_NS0_13ScanTileStateIiLb1EEE7is_evenS5_iNS2_19streaming_context_tIiLb0EEELS6_2EEEvT0_T1_T2_T3_T4_T5_T6_T7_iT8_NS1_7vsmem_tEE19static_temp_storage+16];
	add.s32 	%r2183, %r2177, %r2179;
	setp.eq.s32 	%p380, %r5, 5;
	selp.b32 	%r2184, %r2183, %r2178, %p380;
	add.s32 	%r2185, %r2183, %r2180;
	setp.eq.s32 	%p381, %r5, 6;
	selp.b32 	%r2186, %r2185, %r2184, %p381;
	add.s32 	%r2187, %r2185, %r2181;
	setp.eq.s32 	%p382, %r5, 7;
	selp.b32 	%r2188, %r2187, %r2186, %p382;
	add.s32 	%r2189, %r2187, %r2182;
	setp.eq.s32 	%p383, %r5, 8;
	selp.b32 	%r2190, %r2189, %r2188, %p383;
	ld.shared.v4.u32 	{%r2191, %r2192, %r2193, %r2194}, [_ZZN3cub18CUB_300001_SM_10006detail6select23DeviceSelectSweepKernelINS2_10policy_hubIiNS0_8NullTypeEiLb0ELNS0_10SelectImplE2EE10Policy1000EPiPS5_N6thrust24THRUST_300001_SM_1000_NS6detail15normal_iteratorINSC_10device_ptrIiEEEES9_NS0_13ScanTileStateIiLb1EEE7is_evenS5_iNS2_19streaming_context_tIiLb0EEELS6_2EEEvT0_T1_T2_T3_T4_T5_T6_T7_iT8_NS1_7vsmem_tEE19static_temp_storage+32];
	add.s32 	%r2195, %r2189, %r2191;
	setp.eq.s32 	%p384, %r5, 9;
	selp.b32 	%r2196, %r2195, %r2190, %p384;
	add.s32 	%r2197, %r2195, %r2192;
	setp.eq.s32 	%p385, %r5, 10;
	selp.b32 	%r2198, %r2197, %r2196, %p385;
	add.s32 	%r2199, %r2197, %r2193;
	setp.eq.s32 	%p386, %r5, 11;
	selp.b32 	%r2200, %r2199, %r2198, %p386;
	add.s32 	%r2201, %r2199, %r2194;
	setp.eq.s32 	%p387, %r5, 12;
	selp.b32 	%r2202, %r2201, %r2200, %p387;
	ld.shared.v4.u32 	{%r2203, %r2204, %r2205, %r2206}, [_ZZN3cub18CUB_300001_SM_10006detail6select23DeviceSelectSweepKernelINS2_10policy_hubIiNS0_8NullTypeEiLb0ELNS0_10SelectImplE2EE10Policy1000EPiPS5_N6thrust24THRUST_300001_SM_1000_NS6detail15normal_iteratorINSC_10device_ptrIiEEEES9_NS0_13ScanTileStateIiLb1EEE7is_evenS5_iNS2_19streaming_context_tIiLb0EEELS6_2EEEvT0_T1_T2_T3_T4_T5_T6_T7_iT8_NS1_7vsmem_tEE19static_temp_storage+48];
	add.s32 	%r2207, %r2201, %r2203;
	setp.eq.s32 	%p388, %r5, 13;
	selp.b32 	%r2208, %r2207, %r2202, %p388;
	add.s32 	%r2209, %r2207, %r2204;
	setp.eq.s32 	%p389, %r5, 14;
	selp.b32 	%r2210, %r2209, %r2208, %p389;
	add.s32 	%r2211, %r2209, %r2205;
	setp.eq.s32 	%p390, %r5, 15;
	selp.b32 	%r2212, %r2211, %r2210, %p390;
	add.s32 	%r2213, %r2211, %r2206;
	setp.eq.s32 	%p391, %r5, 16;
	selp.b32 	%r2214, %r2213, %r2212, %p391;
	.pragma "used_bytes_mask 4095";
	ld.shared.v4.u32 	{%r2215, %r2216, %r2217, %r2218}, [_ZZN3cub18CUB_300001_SM_10006detail6select23DeviceSelectSweepKernelINS2_10policy_hubIiNS0_8NullTypeEiLb0ELNS0_10SelectImplE2EE10Policy1000EPiPS5_N6thrust24THRUST_300001_SM_1000_NS6detail15normal_iteratorINSC_10device_ptrIiEEEES9_NS0_13ScanTileStateIiLb1EEE7is_evenS5_iNS2_19streaming_context_tIiLb0EEELS6_2EEEvT0_T1_T2_T3_T4_T5_T6_T7_iT8_NS1_7vsmem_tEE19static_temp_storage+64];
	add.s32 	%r2219, %r2213, %r2215;
	setp.eq.s32 	%p392, %r5, 17;
	selp.b32 	%r2220, %r2219, %r2214, %p392;
	add.s32 	%r2221, %r2219, %r2216;
	setp.eq.s32 	%p393, %r5, 18;
	selp.b32 	%r2222, %r2221, %r2220, %p393;
	add.s32 	%r35, %r2221, %r2217;
	setp.lt.u32 	%p394, %r3, 32;
	selp.b32 	%r2223, 0, %r2222, %p394;
	setp.eq.s32 	%p395, %r2055, 0;
	sub.s32 	%r2224, %r2080, %r2060;
	selp.b32 	%r2225, 0, %r2224, %p395;
	add.s32 	%r36, %r2223, %r2225;
	setp.ne.s32 	%p396, %r3, 0;
	@%p396 bra 	$L__BB5_6;
	add.s64 	%rd170, %rd2, 256;
	mov.b32 	%r2226, 101;
	// begin inline asm
	st.relaxed.gpu.v2.u32 [%rd170], {%r2226, %r35};
	// end inline asm
$L__BB5_6:
	ld.param.u32 	%r2499, [_ZN3cub18CUB_300001_SM_10006detail6select23DeviceSelectSweepKernelINS2_10policy_hubIiNS0_8NullTypeEiLb0ELNS0_10SelectImplE2EE10Policy1000EPiPS5_N6thrust24THRUST_300001_SM_1000_NS6detail15normal_iteratorINSC_10device_ptrIiEEEES9_NS0_13ScanTileStateIiLb1EEE7is_evenS5_iNS2_19streaming_context_tIiLb0EEELS6_2EEEvT0_T1_T2_T3_T4_T5_T6_T7_iT8_NS1_7vsmem_tE_param_7];
	bar.sync 	0;
	sub.s32 	%r2228, 11552, %r35;
	mul.lo.s32 	%r2229, %r3, 19;
	sub.s32 	%r2230, %r2229, %r36;
	setp.eq.s32 	%p397, %r25, 0;
	add.s32 	%r2231, %r36, %r2228;
	selp.b32 	%r2232, %r2231, %r2230, %p397;
	shl.b32 	%r2233, %r2232, 2;
	add.s32 	%r2235, %r2116, %r2233;
	st.shared.u32 	[%r2235], %r6;
	add.s32 	%r2237, %r36, %r2135;
	sub.s32 	%r2238, %r2229, %r2237;
	add.s32 	%r2239, %r2238, 1;
	and.b32  	%r2240, %r7, 1;
	setp.eq.s32 	%p398, %r2240, 0;
	add.s32 	%r2241, %r2231, %r2135;
	selp.b32 	%r2242, %r2241, %r2239, %p398;
	shl.b32 	%r2243, %r2242, 2;
	add.s32 	%r2244, %r2116, %r2243;
	st.shared.u32 	[%r2244], %r7;
	xor.b32  	%r2245, %r2240, 1;
	add.s32 	%r2246, %r2245, %r2135;
	add.s32 	%r2247, %r2246, %r36;
	sub.s32 	%r2248, %r2229, %r2247;
	add.s32 	%r2249, %r2248, 2;
	and.b32  	%r2250, %r8, 1;
	setp.eq.b32 	%p399, %r2250, 1;
	add.s32 	%r2251, %r2241, %r2245;
	selp.b32 	%r2252, %r2249, %r2251, %p399;
	shl.b32 	%r2253, %r2252, 2;
	add.s32 	%r2254, %r2116, %r2253;
	st.shared.u32 	[%r2254], %r8;
	add.s32 	%r2255, %r2247, %r26;
	sub.s32 	%r2256, %r2229, %r2255;
	add.s32 	%r2257, %r2256, 3;
	setp.eq.s32 	%p400, %r27, 0;
	add.s32 	%r2258, %r2251, %r26;
	selp.b32 	%r2259, %r2258, %r2257, %p400;
	shl.b32 	%r2260, %r2259, 2;
	add.s32 	%r2261, %r2116, %r2260;
	st.shared.u32 	[%r2261], %r9;
	add.s32 	%r2263, %r2255, %r2137;
	sub.s32 	%r2264, %r2229, %r2263;
	add.s32 	%r2265, %r2264, 4;
	and.b32  	%r2266, %r10, 1;
	setp.eq.s32 	%p401, %r2266, 0;
	add.s32 	%r2267, %r2258, %r2137;
	selp.b32 	%r2268, %r2267, %r2265, %p401;
	shl.b32 	%r2269, %r2268, 2;
	add.s32 	%r2270, %r2116, %r2269;
	st.shared.u32 	[%r2270], %r10;
	xor.b32  	%r2271, %r2266, 1;
	add.s32 	%r2272, %r2263, %r2271;
	sub.s32 	%r2273, %r2229, %r2272;
	add.s32 	%r2274, %r2273, 5;
	and.b32  	%r2275, %r11, 1;
	setp.eq.s32 	%p402, %r2275, 0;
	add.s32 	%r2276, %r2267, %r2271;
	selp.b32 	%r2277, %r2276, %r2274, %p402;
	shl.b32 	%r2278, %r2277, 2;
	add.s32 	%r2279, %r2116, %r2278;
	st.shared.u32 	[%r2279], %r11;
	xor.b32  	%r2280, %r2275, 1;
	add.s32 	%r2281, %r2272, %r2280;
	sub.s32 	%r2282, %r2229, %r2281;
	add.s32 	%r2283, %r2282, 6;
	and.b32  	%r2284, %r12, 1;
	setp.eq.s32 	%p403, %r2284, 0;
	add.s32 	%r2285, %r2276, %r2280;
	selp.b32 	%r2286, %r2285, %r2283, %p403;
	shl.b32 	%r2287, %r2286, 2;
	add.s32 	%r2288, %r2116, %r2287;
	st.shared.u32 	[%r2288], %r12;
	xor.b32  	%r2289, %r2284, 1;
	add.s32 	%r2290, %r2281, %r2289;
	sub.s32 	%r2291, %r2229, %r2290;
	add.s32 	%r2292, %r2291, 7;
	and.b32  	%r2293, %r13, 1;
	setp.eq.b32 	%p404, %r2293, 1;
	add.s32 	%r2294, %r2285, %r2289;
	selp.b32 	%r2295, %r2292, %r2294, %p404;
	shl.b32 	%r2296, %r2295, 2;
	add.s32 	%r2297, %r2116, %r2296;
	st.shared.u32 	[%r2297], %r13;
	add.s32 	%r2298, %r2290, %r28;
	sub.s32 	%r2299, %r2229, %r2298;
	add.s32 	%r2300, %r2299, 8;
	and.b32  	%r2301, %r14, 1;
	setp.eq.b32 	%p405, %r2301, 1;
	add.s32 	%r2302, %r2294, %r28;
	selp.b32 	%r2303, %r2300, %r2302, %p405;
	shl.b32 	%r2304, %r2303, 2;
	add.s32 	%r2305, %r2116, %r2304;
	st.shared.u32 	[%r2305], %r14;
	add.s32 	%r2306, %r31, %r36;
	sub.s32 	%r2307, %r2229, %r2306;
	add.s32 	%r2308, %r2307, 9;
	setp.eq.s32 	%p406, %r30, 0;
	add.s32 	%r2309, %r2302, %r29;
	selp.b32 	%r2310, %r2309, %r2308, %p406;
	shl.b32 	%r2311, %r2310, 2;
	add.s32 	%r2312, %r2116, %r2311;
	st.shared.u32 	[%r2312], %r15;
	add.s32 	%r2313, %r32, %r36;
	sub.s32 	%r2314, %r2229, %r2313;
	add.s32 	%r2315, %r2314, 10;
	and.b32  	%r2316, %r16, 1;
	setp.eq.s32 	%p407, %r2316, 0;
	add.s32 	%r2318, %r2309, %r2141;
	selp.b32 	%r2319, %r2318, %r2315, %p407;
	shl.b32 	%r2320, %r2319, 2;
	add.s32 	%r2321, %r2116, %r2320;
	st.shared.u32 	[%r2321], %r16;
	xor.b32  	%r2322, %r2316, 1;
	add.s32 	%r2323, %r2313, %r2322;
	sub.s32 	%r2324, %r2229, %r2323;
	add.s32 	%r2325, %r2324, 11;
	and.b32  	%r2326, %r17, 1;
	setp.eq.s32 	%p408, %r2326, 0;
	add.s32 	%r2327, %r2318, %r2322;
	selp.b32 	%r2328, %r2327, %r2325, %p408;
	shl.b32 	%r2329, %r2328, 2;
	add.s32 	%r2330, %r2116, %r2329;
	st.shared.u32 	[%r2330], %r17;
	xor.b32  	%r2331, %r2326, 1;
	add.s32 	%r2332, %r2323, %r2331;
	sub.s32 	%r2333, %r2229, %r2332;
	add.s32 	%r2334, %r2333, 12;
	and.b32  	%r2335, %r18, 1;
	setp.eq.s32 	%p409, %r2335, 0;
	add.s32 	%r2336, %r2327, %r2331;
	selp.b32 	%r2337, %r2336, %r2334, %p409;
	shl.b32 	%r2338, %r2337, 2;
	add.s32 	%r2339, %r2116, %r2338;
	st.shared.u32 	[%r2339], %r18;
	xor.b32  	%r2340, %r2335, 1;
	add.s32 	%r2341, %r2332, %r2340;
	sub.s32 	%r2342, %r2229, %r2341;
	add.s32 	%r2343, %r2342, 13;
	and.b32  	%r2344, %r19, 1;
	setp.eq.s32 	%p410, %r2344, 0;
	add.s32 	%r2345, %r2336, %r2340;
	selp.b32 	%r2346, %r2345, %r2343, %p410;
	shl.b32 	%r2347, %r2346, 2;
	add.s32 	%r2348, %r2116, %r2347;
	st.shared.u32 	[%r2348], %r19;
	xor.b32  	%r2349, %r2344, 1;
	add.s32 	%r2350, %r2341, %r2349;
	sub.s32 	%r2351, %r2229, %r2350;
	add.s32 	%r2352, %r2351, 14;
	and.b32  	%r2353, %r20, 1;
	setp.eq.s32 	%p411, %r2353, 0;
	add.s32 	%r2354, %r2345, %r2349;
	selp.b32 	%r2355, %r2354, %r2352, %p411;
	shl.b32 	%r2356, %r2355, 2;
	add.s32 	%r2357, %r2116, %r2356;
	st.shared.u32 	[%r2357], %r20;
	xor.b32  	%r2358, %r2353, 1;
	add.s32 	%r2359, %r2350, %r2358;
	sub.s32 	%r2360, %r2229, %r2359;
	add.s32 	%r2361, %r2360, 15;
	and.b32  	%r2362, %r21, 1;
	setp.eq.s32 	%p412, %r2362, 0;
	add.s32 	%r2363, %r2354, %r2358;
	selp.b32 	%r2364, %r2363, %r2361, %p412;
	shl.b32 	%r2365, %r2364, 2;
	add.s32 	%r2366, %r2116, %r2365;
	st.shared.u32 	[%r2366], %r21;
	xor.b32  	%r2367, %r2362, 1;
	add.s32 	%r2368, %r2359, %r2367;
	sub.s32 	%r2369, %r2229, %r2368;
	add.s32 	%r2370, %r2369, 16;
	and.b32  	%r2371, %r22, 1;
	setp.eq.s32 	%p413, %r2371, 0;
	add.s32 	%r2372, %r2363, %r2367;
	selp.b32 	%r2373, %r2372, %r2370, %p413;
	shl.b32 	%r2374, %r2373, 2;
	add.s32 	%r2375, %r2116, %r2374;
	st.shared.u32 	[%r2375], %r22;
	xor.b32  	%r2376, %r2371, 1;
	add.s32 	%r2377, %r2368, %r2376;
	sub.s32 	%r2378, %r2229, %r2377;
	add.s32 	%r2379, %r2378, 17;
	and.b32  	%r2380, %r23, 1;
	setp.eq.s32 	%p414, %r2380, 0;
	add.s32 	%r2381, %r2372, %r2376;
	selp.b32 	%r2382, %r2381, %r2379, %p414;
	shl.b32 	%r2383, %r2382, 2;
	add.s32 	%r2384, %r2116, %r2383;
	st.shared.u32 	[%r2384], %r23;
	xor.b32  	%r2385, %r2380, 1;
	add.s32 	%r2386, %r2377, %r2385;
	sub.s32 	%r2387, %r2229, %r2386;
	add.s32 	%r2388, %r2387, 18;
	and.b32  	%r2389, %r24, 1;
	setp.eq.b32 	%p415, %r2389, 1;
	add.s32 	%r2390, %r2381, %r2385;
	selp.b32 	%r2391, %r2388, %r2390, %p415;
	shl.b32 	%r2392, %r2391, 2;
	add.s32 	%r2393, %r2116, %r2392;
	st.shared.u32 	[%r2393], %r24;
	bar.sync 	0;
	sub.s32 	%r2394, %r3, %r2228;
	setp.lt.s32 	%p416, %r3, %r2228;
	not.b32 	%r2395, %r3;
	add.s32 	%r2396, %r2499, %r2395;
	selp.b32 	%r2397, %r2396, %r2394, %p416;
	shl.b32 	%r2398, %r3, 2;
	add.s32 	%r2399, %r2116, %r2398;
	ld.shared.u32 	%r2400, [%r2399];
	mul.wide.s32 	%rd171, %r2397, 4;
	add.s64 	%rd172, %rd3, %rd171;
	st.global.u32 	[%rd172], %r2400;
	add.s32 	%r2401, %r3, 608;
	sub.s32 	%r2402, %r2401, %r2228;
	setp.lt.s32 	%p417, %r2401, %r2228;
	sub.s32 	%r2403, %r2499, %r3;
	add.s32 	%r2404, %r2403, -609;
	selp.b32 	%r2405, %r2404, %r2402, %p417;
	ld.shared.u32 	%r2406, [%r2399+2432];
	mul.wide.s32 	%rd173, %r2405, 4;
	add.s64 	%rd174, %rd3, %rd173;
	st.global.u32 	[%rd174], %r2406;
	add.s32 	%r2407, %r3, 1216;
	sub.s32 	%r2408, %r2407, %r2228;
	setp.lt.s32 	%p418, %r2407, %r2228;
	add.s32 	%r2409, %r2403, -1217;
	selp.b32 	%r2410, %r2409, %r2408, %p418;
	ld.shared.u32 	%r2411, [%r2399+4864];
	mul.wide.s32 	%rd175, %r2410, 4;
	add.s64 	%rd176, %rd3, %rd175;
	st.global.u32 	[%rd176], %r2411;
	add.s32 	%r2412, %r3, 1824;
	sub.s32 	%r2413, %r2412, %r2228;
	setp.lt.s32 	%p419, %r2412, %r2228;
	add.s32 	%r2414, %r2403, -1825;
	selp.b32 	%r2415, %r2414, %r2413, %p419;
	ld.shared.u32 	%r2416, [%r2399+7296];
	mul.wide.s32 	%rd177, %r2415, 4;
	add.s64 	%rd178, %rd3, %rd177;
	st.global.u32 	[%rd178], %r2416;
	add.s32 	%r2417, %r3, 2432;
	sub.s32 	%r2418, %r2417, %r2228;
	setp.lt.s32 	%p420, %r2417, %r2228;
	add.s32 	%r2419, %r2403, -2433;
	selp.b32 	%r2420, %r2419, %r2418, %p420;
	ld.shared.u32 	%r2421, [%r2399+9728];
	mul.wide.s32 	%rd179, %r2420, 4;
	add.s64 	%rd180, %rd3, %rd179;
	st.global.u32 	[%rd180], %r2421;
	add.s32 	%r2422, %r3, 3040;
	sub.s32 	%r2423, %r2422, %r2228;
	setp.lt.s32 	%p421, %r2422, %r2228;
	add.s32 	%r2424, %r2403, -3041;
	selp.b32 	%r2425, %r2424, %r2423, %p421;
	ld.shared.u32 	%r2426, [%r2399+12160];
	mul.wide.s32 	%rd181, %r2425, 4;
	add.s64 	%rd182, %rd3, %rd181;
	st.global.u32 	[%rd182], %r2426;
	add.s32 	%r2427, %r3, 3648;
	sub.s32 	%r2428, %r2427, %r2228;
	setp.lt.s32 	%p422, %r2427, %r2228;
	add.s32 	%r2429, %r2403, -3649;
	selp.b32 	%r2430, %r2429, %r2428, %p422;
	ld.shared.u32 	%r2431, [%r2399+14592];
	mul.wide.s32 	%rd183, %r2430, 4;
	add.s64 	%rd184, %rd3, %rd183;
	st.global.u32 	[%rd184], %r2431;
	add.s32 	%r2432, %r3, 4256;
	sub.s32 	%r2433, %r2432, %r2228;
	setp.lt.s32 	%p423, %r2432, %r2228;
	add.s32 	%r2434, %r2403, -4257;
	selp.b32 	%r2435, %r2434, %r2433, %p423;
	ld.shared.u32 	%r2436, [%r2399+17024];
	mul.wide.s32 	%rd185, %r2435, 4;
	add.s64 	%rd186, %rd3, %rd185;
	st.global.u32 	[%rd186], %r2436;
	add.s32 	%r2437, %r3, 4864;
	sub.s32 	%r2438, %r2437, %r2228;
	setp.lt.s32 	%p424, %r2437, %r2228;
	add.s32 	%r2439, %r2403, -4865;
	selp.b32 	%r2440, %r2439, %r2438, %p424;
	ld.shared.u32 	%r2441, [%r2399+19456];
	mul.wide.s32 	%rd187, %r2440, 4;
	add.s64 	%rd188, %rd3, %rd187;
	st.global.u32 	[%rd188], %r2441;
	add.s32 	%r2442, %r3, 5472;
	sub.s32 	%r2443, %r2442, %r2228;
	setp.lt.s32 	%p425, %r2442, %r2228;
	add.s32 	%r2444, %r2403, -5473;
	selp.b32 	%r2445, %r2444, %r2443, %p425;
	ld.shared.u32 	%r2446, [%r2399+21888];
	mul.wide.s32 	%rd189, %r2445, 4;
	add.s64 	%rd190, %rd3, %rd189;
	st.global.u32 	[%rd190], %r2446;
	add.s32 	%r2447, %r3, 6080;
	sub.s32 	%r2448, %r2447, %r2228;
	setp.lt.s32 	%p426, %r2447, %r2228;
	add.s32 	%r2449, %r2403, -6081;
	selp.b32 	%r2450, %r2449, %r2448, %p426;
	ld.shared.u32 	%r2451, [%r2399+24320];
	mul.wide.s32 	%rd191, %r2450, 4;
	add.s64 	%rd192, %rd3, %rd191;
	st.global.u32 	[%rd192], %r2451;
	add.s32 	%r2452, %r3, 6688;
	sub.s32 	%r2453, %r2452, %r2228;
	setp.lt.s32 	%p427, %r2452, %r2228;
	add.s32 	%r2454, %r2403, -6689;
	selp.b32 	%r2455, %r2454, %r2453, %p427;
	ld.shared.u32 	%r2456, [%r2399+26752];
	mul.wide.s32 	%rd193, %r2455, 4;
	add.s64 	%rd194, %rd3, %rd193;
	st.global.u32 	[%rd194], %r2456;
	add.s32 	%r2457, %r3, 7296;
	sub.s32 	%r2458, %r2457, %r2228;
	setp.lt.s32 	%p428, %r2457, %r2228;
	add.s32 	%r2459, %r2403, -7297;
	selp.b32 	%r2460, %r2459, %r2458, %p428;
	ld.shared.u32 	%r2461, [%r2399+29184];
	mul.wide.s32 	%rd195, %r2460, 4;
	add.s64 	%rd196, %rd3, %rd195;
	st.global.u32 	[%rd196], %r2461;
	add.s32 	%r2462, %r3, 7904;
	sub.s32 	%r2463, %r2462, %r2228;
	setp.lt.s32 	%p429, %r2462, %r2228;
	add.s32 	%r2464, %r2403, -7905;
	selp.b32 	%r2465, %r2464, %r2463, %p429;
	ld.shared.u32 	%r2466, [%r2399+31616];
	mul.wide.s32 	%rd197, %r2465, 4;
	add.s64 	%rd198, %rd3, %rd197;
	st.global.u32 	[%rd198], %r2466;
	add.s32 	%r2467, %r3, 8512;
	sub.s32 	%r2468, %r2467, %r2228;
	setp.lt.s32 	%p430, %r2467, %r2228;
	add.s32 	%r2469, %r2403, -8513;
	selp.b32 	%r2470, %r2469, %r2468, %p430;
	ld.shared.u32 	%r2471, [%r2399+34048];
	mul.wide.s32 	%rd199, %r2470, 4;
	add.s64 	%rd200, %rd3, %rd199;
	st.global.u32 	[%rd200], %r2471;
	add.s32 	%r2472, %r3, 9120;
	sub.s32 	%r2473, %r2472, %r2228;
	setp.lt.s32 	%p431, %r2472, %r2228;
	add.s32 	%r2474, %r2403, -9121;
	selp.b32 	%r2475, %r2474, %r2473, %p431;
	ld.shared.u32 	%r2476, [%r2399+36480];
	mul.wide.s32 	%rd201, %r2475, 4;
	add.s64 	%rd202, %rd3, %rd201;
	st.global.u32 	[%rd202], %r2476;
	add.s32 	%r2477, %r3, 9728;
	sub.s32 	%r2478, %r2477, %r2228;
	setp.lt.s32 	%p432, %r2477, %r2228;
	add.s32 	%r2479, %r2403, -9729;
	selp.b32 	%r2480, %r2479, %r2478, %p432;
	ld.shared.u32 	%r2481, [%r2399+38912];
	mul.wide.s32 	%rd203, %r2480, 4;
	add.s64 	%rd204, %rd3, %rd203;
	st.global.u32 	[%rd204], %r2481;
	add.s32 	%r2482, %r3, 10336;
	sub.s32 	%r2483, %r2482, %r2228;
	setp.lt.s32 	%p433, %r2482, %r2228;
	add.s32 	%r2484, %r2403, -10337;
	selp.b32 	%r2485, %r2484, %r2483, %p433;
	ld.shared.u32 	%r2486, [%r2399+41344];
	mul.wide.s32 	%rd205, %r2485, 4;
	add.s64 	%rd206, %rd3, %rd205;
	st.global.u32 	[%rd206], %r2486;
	add.s32 	%r2487, %r3, 10944;
	sub.s32 	%r2488, %r2487, %r2228;
	setp.lt.s32 	%p434, %r2487, %r2228;
	add.s32 	%r2489, %r2403, -10945;
	selp.b32 	%r2490, %r2489, %r2488, %p434;
	ld.shared.u32 	%r2491, [%r2399+43776];
	mul.wide.s32 	%rd207, %r2490, 4;
	add.s64 	%rd208, %rd3, %rd207;
	st.global.u32 	[%rd208], %r2491;
	bra.uni 	$L__BB5_205;
$L__BB5_7:
	ld.param.u64 	%rd209, [_ZN3cub18CUB_300001_SM_10006detail6select23DeviceSelectSweepKernelINS2_10policy_hubIiNS0_8NullTypeEiLb0ELNS0_10SelectImplE2EE10Policy1000EPiPS5_N6thrust24THRUST_300001_SM_1000_NS6detail15normal_iteratorINSC_10device_ptrIiEEEES9_NS0_13ScanTileStateIiLb1EEE7is_evenS5_iNS2_19streaming_context_tIiLb0EEELS6_2EEEvT0_T1_T2_T3_T4_T5_T6_T7_iT8_NS1_7vsmem_tE_param_0];
	mov.u32 	%r37, %tid.x;
	and.b32  	%r1504, %r37, 31;
	and.b32  	%r1505, %r37, 992;
	mul.lo.s32 	%r1506, %r1505, 19;
	or.b32  	%r1507, %r1506, %r1504;
	mov.u32 	%r1509, %nctaid.y;
	mov.u32 	%r1510, %ctaid.y;
	mad.lo.s32 	%r2509, %r333, %r1509, %r1510;
	mul.lo.s32 	%r39, %r2509, 11552;
	cvt.s64.s32 	%rd112, %r39;
	cvt.u64.u32 	%rd113, %r1507;
	add.s64 	%rd114, %rd113, %rd112;
	cvta.to.global.u64 	%rd115, %rd209;
	shl.b64 	%rd116, %rd114, 2;
	add.s64 	%rd117, %rd115, %rd116;
	ld.global.u32 	%r1511, [%rd117];
	ld.global.u32 	%r1512, [%rd117+128];
	ld.global.u32 	%r1513, [%rd117+256];
	ld.global.u32 	%r1514, [%rd117+384];
	ld.global.u32 	%r1515, [%rd117+512];
	ld.global.u32 	%r1516, [%rd117+640];
	ld.global.u32 	%r1517, [%rd117+768];
	ld.global.u32 	%r1518, [%rd117+896];
	ld.global.u32 	%r1519, [%rd117+1024];
	ld.global.u32 	%r1520, [%rd117+1152];
	ld.global.u32 	%r1521, [%rd117+1280];
	ld.global.u32 	%r1522, [%rd117+1408];
	ld.global.u32 	%r1523, [%rd117+1536];
	ld.global.u32 	%r1524, [%rd117+1664];
	ld.global.u32 	%r1525, [%rd117+1792];
	ld.global.u32 	%r1526, [%rd117+1920];
	ld.global.u32 	%r1527, [%rd117+2048];
	ld.global.u32 	%r1528, [%rd117+2176];
	ld.global.u32 	%r1529, [%rd117+2304];
	// begin inline asm
	mov.u32 %r1473, %laneid;
	// end inline asm
	shr.u32 	%r41, %r37, 5;
	mad.lo.s32 	%r1530, %r41, 608, %r1473;
	shl.b32 	%r1531, %r1530, 2;
	mov.u32 	%r1532, _ZZN3cub18CUB_300001_SM_10006detail6select23DeviceSelectSweepKernelINS2_10policy_hubIiNS0_8NullTypeEiLb0ELNS0_10SelectImplE2EE10Policy1000EPiPS5_N6thrust24THRUST_300001_SM_1000_NS6detail15normal_iteratorINSC_10device_ptrIiEEEES9_NS0_13ScanTileStateIiLb1EEE7is_evenS5_iNS2_19streaming_context_tIiLb0EEELS6_2EEEvT0_T1_T2_T3_T4_T5_T6_T7_iT8_NS1_7vsmem_tEE19static_temp_storage;
	add.s32 	%r1533, %r1532, %r1531;
	st.shared.u32 	[%r1533], %r1511;
	st.shared.u32 	[%r1533+128], %r1512;
	st.shared.u32 	[%r1533+256], %r1513;
	st.shared.u32 	[%r1533+384], %r1514;
	st.shared.u32 	[%r1533+512], %r1515;
	st.shared.u32 	[%r1533+640], %r1516;
	st.shared.u32 	[%r1533+768], %r1517;
	st.shared.u32 	[%r1533+896], %r1518;
	st.shared.u32 	[%r1533+1024], %r1519;
	st.shared.u32 	[%r1533+1152], %r1520;
	st.shared.u32 	[%r1533+1280], %r1521;
	st.shared.u32 	[%r1533+1408], %r1522;
	st.shared.u32 	[%r1533+1536], %r1523;
	st.shared.u32 	[%r1533+1664], %r1524;
	st.shared.u32 	[%r1533+1792], %r1525;
	st.shared.u32 	[%r1533+1920], %r1526;
	st.shared.u32 	[%r1533+2048], %r1527;
	st.shared.u32 	[%r1533+2176], %r1528;
	st.shared.u32 	[%r1533+2304], %r1529;
	bar.warp.sync 	-1;
	mad.lo.s32 	%r1534, %r1473, 72, %r1533;
	ld.shared.u32 	%r42, [%r1534];
	not.b32 	%r1535, %r42;
	ld.shared.u32 	%r43, [%r1534+4];
	not.b32 	%r1536, %r43;
	ld.shared.u32 	%r44, [%r1534+8];
	not.b32 	%r1537, %r44;
	ld.shared.u32 	%r45, [%r1534+12];
	not.b32 	%r1538, %r45;
	ld.shared.u32 	%r46, [%r1534+16];
	not.b32 	%r1539, %r46;
	ld.shared.u32 	%r47, [%r1534+20];
	not.b32 	%r1540, %r47;
	ld.shared.u32 	%r48, [%r1534+24];
	not.b32 	%r1541, %r48;
	ld.shared.u32 	%r49, [%r1534+28];
	not.b32 	%r1542, %r49;
	ld.shared.u32 	%r50, [%r1534+32];
	not.b32 	%r1543, %r50;
	ld.shared.u32 	%r51, [%r1534+36];
	not.b32 	%r1544, %r51;
	ld.shared.u32 	%r52, [%r1534+40];
	not.b32 	%r1545, %r52;
	ld.shared.u32 	%r53, [%r1534+44];
	not.b32 	%r1546, %r53;
	ld.shared.u32 	%r54, [%r1534+48];
	not.b32 	%r1547, %r54;
	ld.shared.u32 	%r55, [%r1534+52];
	not.b32 	%r1548, %r55;
	ld.shared.u32 	%r56, [%r1534+56];
	not.b32 	%r1549, %r56;
	ld.shared.u32 	%r57, [%r1534+60];
	not.b32 	%r1550, %r57;
	ld.shared.u32 	%r58, [%r1534+64];
	not.b32 	%r1551, %r58;
	ld.shared.u32 	%r59, [%r1534+68];
	not.b32 	%r1552, %r59;
	ld.shared.u32 	%r60, [%r1534+72];
	not.b32 	%r1553, %r60;
	and.b32  	%r1554, %r1535, 1;
	and.b32  	%r1555, %r1536, 1;
	and.b32  	%r1556, %r1537, 1;
	and.b32  	%r1557, %r1538, 1;
	and.b32  	%r1558, %r1539, 1;
	and.b32  	%r1559, %r1540, 1;
	and.b32  	%r1560, %r1541, 1;
	and.b32  	%r1561, %r1542, 1;
	and.b32  	%r1562, %r1543, 1;
	and.b32  	%r1563, %r1544, 1;
	and.b32  	%r1564, %r1545, 1;
	and.b32  	%r1565, %r1546, 1;
	and.b32  	%r1566, %r1547, 1;
	and.b32  	%r1567, %r1548, 1;
	and.b32  	%r1568, %r1549, 1;
	and.b32  	%r1569, %r1550, 1;
	and.b32  	%r1570, %r1551, 1;
	and.b32  	%r1571, %r1552, 1;
	and.b32  	%r1572, %r1553, 1;
	bar.sync 	0;
	add.s32 	%r1573, %r1555, %r1554;
	add.s32 	%r1574, %r1556, %r1573;
	add.s32 	%r1575, %r1557, %r1574;
	add.s32 	%r1576, %r1558, %r1575;
	add.s32 	%r1577, %r1559, %r1576;
	add.s32 	%r1578, %r1560, %r1577;
	add.s32 	%r1579, %r1561, %r1578;
	add.s32 	%r1580, %r1562, %r1579;
	add.s32 	%r1581, %r1563, %r1580;
	add.s32 	%r1582, %r1564, %r1581;
	add.s32 	%r1583, %r1565, %r1582;
	add.s32 	%r1584, %r1566, %r1583;
	add.s32 	%r1585, %r1567, %r1584;
	add.s32 	%r1586, %r1568, %r1585;
	add.s32 	%r1587, %r1569, %r1586;
	add.s32 	%r1588, %r1570, %r1587;
	add.s32 	%r1589, %r1571, %r1588;
	add.s32 	%r1478, %r1572, %r1589;
	mov.b32 	%r1476, 1;
	mov.b32 	%r1501, 0;
	mov.b32 	%r1503, -1;
	// begin inline asm
	{  .reg .s32 r0;  .reg .pred p;  shfl.sync.up.b32 r0|p, %r1478, %r1476, %r1501, %r1503;  @p add.s32 r0, r0, %r1478;  mov.s32 %r1474, r0;}
	// end inline asm
	mov.b32 	%r1482, 2;
	// begin inline asm
	{  .reg .s32 r0;  .reg .pred p;  shfl.sync.up.b32 r0|p, %r1474, %r1482, %r1501, %r1503;  @p add.s32 r0, r0, %r1474;  mov.s32 %r1480, r0;}
	// end inline asm
	mov.b32 	%r1488, 4;
	// begin inline asm
	{  .reg .s32 r0;  .reg .pred p;  shfl.sync.up.b32 r0|p, %r1480, %r1488, %r1501, %r1503;  @p add.s32 r0, r0, %r1480;  mov.s32 %r1486, r0;}
	// end inline asm
	mov.b32 	%r1494, 8;
	// begin inline asm
	{  .reg .s32 r0;  .reg .pred p;  shfl.sync.up.b32 r0|p, %r1486, %r1494, %r1501, %r1503;  @p add.s32 r0, r0, %r1486;  mov.s32 %r1492, r0;}
	// end inline asm
	mov.b32 	%r1500, 16;
	// begin inline asm
	{  .reg .s32 r0;  .reg .pred p;  shfl.sync.up.b32 r0|p, %r1492, %r1500, %r1501, %r1503;  @p add.s32 r0, r0, %r1492;  mov.s32 %r1498, r0;}
	// end inline asm
	setp.ne.s32 	%p290, %r1473, 31;
	@%p290 bra 	$L__BB5_9;
	shl.b32 	%r1590, %r41, 2;
	add.s32 	%r1592, %r1532, %r1590;
	st.shared.u32 	[%r1592], %r1498;
$L__BB5_9:
	sub.s32 	%r1593, %r1498, %r1478;
	bar.sync 	0;
	ld.shared.v4.u32 	{%r1594, %r1595, %r1596, %r1597}, [_ZZN3cub18CUB_300001_SM_10006detail6select23DeviceSelectSweepKernelINS2_10policy_hubIiNS0_8NullTypeEiLb0ELNS0_10SelectImplE2EE10Policy1000EPiPS5_N6thrust24THRUST_300001_SM_1000_NS6detail15normal_iteratorINSC_10device_ptrIiEEEES9_NS0_13ScanTileStateIiLb1EEE7is_evenS5_iNS2_19streaming_context_tIiLb0EEELS6_2EEEvT0_T1_T2_T3_T4_T5_T6_T7_iT8_NS1_7vsmem_tEE19static_temp_storage];
	add.s32 	%r1598, %r1595, %r1594;
	setp.eq.s32 	%p291, %r41, 2;
	selp.b32 	%r1599, %r1598, %r1594, %p291;
	add.s32 	%r1600, %r1598, %r1596;
	setp.eq.s32 	%p292, %r41, 3;
	selp.b32 	%r1601, %r1600, %r1599, %p292;
	add.s32 	%r1602, %r1600, %r1597;
	setp.eq.s32 	%p293, %r41, 4;
	selp.b32 	%r1603, %r1602, %r1601, %p293;
	ld.shared.v4.u32 	{%r1604, %r1605, %r1606, %r1607}, [_ZZN3cub18CUB_300001_SM_10006detail6select23DeviceSelectSweepKernelINS2_10policy_hubIiNS0_8NullTypeEiLb0ELNS0_10SelectImplE2EE10Policy1000EPiPS5_N6thrust24THRUST_300001_SM_1000_NS6detail15normal_iteratorINSC_10device_ptrIiEEEES9_NS0_13ScanTileStateIiLb1EEE7is_evenS5_iNS2_19streaming_context_tIiLb0EEELS6_2EEEvT0_T1_T2_T3_T4_T5_T6_T7_iT8_NS1_7vsmem_tEE19static_temp_storage+16];
	add.s32 	%r1608, %r1602, %r1604;
	setp.eq.s32 	%p294, %r41, 5;
	selp.b32 	%r1609, %r1608, %r1603, %p294;
	add.s32 	%r1610, %r1608, %r1605;
	setp.eq.s32 	%p295, %r41, 6;
	selp.b32 	%r1611, %r1610, %r1609, %p295;
	add.s32 	%r1612, %r1610, %r1606;
	setp.eq.s32 	%p296, %r41, 7;
	selp.b32 	%r1613, %r1612, %r1611, %p296;
	add.s32 	%r1614, %r1612, %r1607;
	setp.eq.s32 	%p297, %r41, 8;
	selp.b32 	%r1615, %r1614, %r1613, %p297;
	ld.shared.v4.u32 	{%r1616, %r1617, %r1618, %r1619}, [_ZZN3cub18CUB_300001_SM_10006detail6select23DeviceSelectSweepKernelINS2_10policy_hubIiNS0_8NullTypeEiLb0ELNS0_10SelectImplE2EE10Policy1000EPiPS5_N6thrust24THRUST_300001_SM_1000_NS6detail15normal_iteratorINSC_10device_ptrIiEEEES9_NS0_13ScanTileStateIiLb1EEE7is_evenS5_iNS2_19streaming_context_tIiLb0EEELS6_2EEEvT0_T1_T2_T3_T4_T5_T6_T7_iT8_NS1_7vsmem_tEE19static_temp_storage+32];
	add.s32 	%r1620, %r1614, %r1616;
	setp.eq.s32 	%p298, %r41, 9;
	selp.b32 	%r1621, %r1620, %r1615, %p298;
	add.s32 	%r1622, %r1620, %r1617;
	setp.eq.s32 	%p299, %r41, 10;
	selp.b32 	%r1623, %r1622, %r1621, %p299;
	add.s32 	%r1624, %r1622, %r1618;
	setp.eq.s32 	%p300, %r41, 11;
	selp.b32 	%r1625, %r1624, %r1623, %p300;
	add.s32 	%r1626, %r1624, %r1619;
	setp.eq.s32 	%p301, %r41, 12;
	selp.b32 	%r1627, %r1626, %r1625, %p301;
	ld.shared.v4.u32 	{%r1628, %r1629, %r1630, %r1631}, [_ZZN3cub18CUB_300001_SM_10006detail6select23DeviceSelectSweepKernelINS2_10policy_hubIiNS0_8NullTypeEiLb0ELNS0_10SelectImplE2EE10Policy1000EPiPS5_N6thrust24THRUST_300001_SM_1000_NS6detail15normal_iteratorINSC_10device_ptrIiEEEES9_NS0_13ScanTileStateIiLb1EEE7is_evenS5_iNS2_19streaming_context_tIiLb0EEELS6_2EEEvT0_T1_T2_T3_T4_T5_T6_T7_iT8_NS1_7vsmem_tEE19static_temp_storage+48];
	add.s32 	%r1632, %r1626, %r1628;
	setp.eq.s32 	%p302, %r41, 13;
	selp.b32 	%r1633, %r1632, %r1627, %p302;
	add.s32 	%r1634, %r1632, %r1629;
	setp.eq.s32 	%p303, %r41, 14;
	selp.b32 	%r1635, %r1634, %r1633, %p303;
	add.s32 	%r1636, %r1634, %r1630;
	setp.eq.s32 	%p304, %r41, 15;
	selp.b32 	%r1637, %r1636, %r1635, %p304;
	add.s32 	%r1638, %r1636, %r1631;
	setp.eq.s32 	%p305, %r41, 16;
	selp.b32 	%r1639, %r1638, %r1637, %p305;
	.pragma "used_bytes_mask 4095";
	ld.shared.v4.u32 	{%r1640, %r1641, %r1642, %r1643}, [_ZZN3cub18CUB_300001_SM_10006detail6select23DeviceSelectSweepKernelINS2_10policy_hubIiNS0_8NullTypeEiLb0ELNS0_10SelectImplE2EE10Policy1000EPiPS5_N6thrust24THRUST_300001_SM_1000_NS6detail15normal_iteratorINSC_10device_ptrIiEEEES9_NS0_13ScanTileStateIiLb1EEE7is_evenS5_iNS2_19streaming_context_tIiLb0EEELS6_2EEEvT0_T1_T2_T3_T4_T5_T6_T7_iT8_NS1_7vsmem_tEE19static_temp_storage+64];
	add.s32 	%r1644, %r1638, %r1640;
	setp.eq.s32 	%p306, %r41, 17;
	selp.b32 	%r1645, %r1644, %r1639, %p306;
	add.s32 	%r1646, %r1644, %r1641;
	setp.eq.s32 	%p307, %r41, 18;
	selp.b32 	%r1647, %r1646, %r1645, %p307;
	add.s32 	%r63, %r1646, %r1642;
	setp.gt.u32 	%p308, %r37, 31;
	setp.lt.u32 	%p309, %r37, 32;
	setp.eq.s32 	%p310, %r1473, 0;
	selp.b32 	%r1648, 0, %r1593, %p310;
	add.s32 	%r2513, %r1647, %r1648;
	selp.b32 	%r65, %r1593, %r2513, %p309;
	@%p308 bra 	$L__BB5_25;
	setp.ne.s32 	%p311, %r37, 0;
	mul.wide.s32 	%rd118, %r2509, 8;
	add.s64 	%rd4, %rd2, %rd118;
	@%p311 bra 	$L__BB5_12;
	st.shared.u32 	[_ZZN3cub18CUB_300001_SM_10006detail6select23DeviceSelectSweepKernelINS2_10policy_hubIiNS0_8NullTypeEiLb0ELNS0_10SelectImplE2EE10Policy1000EPiPS5_N6thrust24THRUST_300001_SM_1000_NS6detail15normal_iteratorINSC_10device_ptrIiEEEES9_NS0_13ScanTileStateIiLb1EEE7is_evenS5_iNS2_19streaming_context_tIiLb0EEELS6_2EEEvT0_T1_T2_T3_T4_T5_T6_T7_iT8_NS1_7vsmem_tEE19static_temp_storage+140], %r63;
	add.s64 	%rd119, %rd4, 256;
	mov.b32 	%r1649, 100;
	// begin inline asm
	st.relaxed.gpu.v2.u32 [%rd119], {%r1649, %r63};
	// end inline asm
$L__BB5_12:
	not.b32 	%r1655, %r37;
	add.s32 	%r2508, %r2509, %r1655;
	mov.b32 	%r1651, 970;
	// begin inline asm
	nanosleep.u32 %r1651;
	// end inline asm
	mul.wide.s32 	%rd121, %r2508, 8;
	add.s64 	%rd122, %rd2, %rd121;
	add.s64 	%rd120, %rd122, 256;
	// begin inline asm
	ld.relaxed.gpu.v2.u32 {%r2510, %r2502}, [%rd120];
	// end inline asm
	mov.b32 	%r2503, 362;
$L__BB5_13:
	setp.eq.s32 	%p312, %r2510, 99;
	mov.b32 	%r1656, -1;
	vote.sync.any.pred 	%p313, %p312, %r1656;
	not.pred 	%p314, %p313;
	@%p314 bra 	$L__BB5_15;
	shr.u32 	%r75, %r2503, 1;
	mul.lo.s32 	%r2051, %r2509, 16807;
	and.b32  	%r2509, %r2051, 2147483647;
	sub.s32 	%r2052, %r2503, %r75;
	add.s32 	%r2053, %r2052, 1;
	rem.u32 	%r2054, %r2509, %r2053;
	add.s32 	%r2048, %r2054, %r75;
	// begin inline asm
	nanosleep.u32 %r2048;
	// end inline asm
	// begin inline asm
	ld.relaxed.gpu.v2.u32 {%r2510, %r2502}, [%rd120];
	// end inline asm
	mov.u32 	%r2503, %r75;
	bra.uni 	$L__BB5_13;
$L__BB5_15:
	setp.eq.s32 	%p315, %r2510, 101;
	mov.b32 	%r1683, -1;
	vote.sync.ballot.b32 	%r1685, %p315, %r1683;
	// begin inline asm
	mov.u32 %r1658, %lanemask_ge;
	// end inline asm
	and.b32  	%r1686, %r1685, %r1658;
	or.b32  	%r1687, %r1686, -2147483648;
	add.s32 	%r1688, %r1687, -1;
	not.b32 	%r1689, %r1687;
	and.b32  	%r1690, %r1689, %r1688;
	popc.b32 	%r1662, %r1690;
	mov.b32 	%r1661, 1;
	// begin inline asm
	shfl.sync.down.b32 %r1659, %r2502, %r1661, %r1662, %r1683;
	// end inline asm
	setp.lt.s32 	%p317, %r1473, %r1662;
	selp.b32 	%r1691, %r1659, 0, %p317;
	add.s32 	%r1665, %r1691, %r2502;
	mov.b32 	%r1666, 2;
	// begin inline asm
	shfl.sync.down.b32 %r1664, %r1665, %r1666, %r1662, %r1683;
	// end inline asm
	add.s32 	%r80, %r1473, 2;
	setp.gt.s32 	%p318, %r80, %r1662;
	selp.b32 	%r1692, 0, %r1664, %p318;
	add.s32 	%r1670, %r1665, %r1692;
	mov.b32 	%r1671, 4;
	// begin inline asm
	shfl.sync.down.b32 %r1669, %r1670, %r1671, %r1662, %r1683;
	// end inline asm
	add.s32 	%r1693, %r1473, 4;
	setp.gt.s32 	%p319, %r1693, %r1662;
	selp.b32 	%r1694, 0, %r1669, %p319;
	add.s32 	%r1675, %r1670, %r1694;
	mov.b32 	%r1676, 8;
	// begin inline asm
	shfl.sync.down.b32 %r1674, %r1675, %r1676, %r1662, %r1683;
	// end inline asm
	add.s32 	%r1695, %r1473, 8;
	setp.gt.s32 	%p320, %r1695, %r1662;
	selp.b32 	%r1696, 0, %r1674, %p320;
	add.s32 	%r1680, %r1675, %r1696;
	mov.b32 	%r1681, 16;
	// begin inline asm
	shfl.sync.down.b32 %r1679, %r1680, %r1681, %r1662, %r1683;
	// end inline asm
	add.s32 	%r1697, %r1473, 16;
	setp.gt.s32 	%p321, %r1697, %r1662;
	selp.b32 	%r1698, 0, %r1679, %p321;
	add.s32 	%r2506, %r1680, %r1698;
	add.s64 	%rd6, %rd2, 256;
	mov.b32 	%r2504, 362;
$L__BB5_16:
	setp.ne.s32 	%p322, %r2510, 101;
	mov.b32 	%r1699, -1;
	vote.sync.all.pred 	%p323, %p322, %r1699;
	not.pred 	%p324, %p323;
	@%p324 bra 	$L__BB5_21;
	shr.u32 	%r2504, %r2504, 1;
	mul.wide.s32 	%rd163, %r2508, 8;
	add.s64 	%rd164, %rd6, %rd163;
	add.s64 	%rd162, %rd164, -256;
	// begin inline asm
	ld.relaxed.gpu.v2.u32 {%r2510, %r2511}, [%rd162];
	// end inline asm
	mov.u32 	%r2512, %r2504;
$L__BB5_18:
	setp.eq.s32 	%p366, %r2510, 99;
	mov.b32 	%r1999, -1;
	vote.sync.any.pred 	%p367, %p366, %r1999;
	not.pred 	%p368, %p367;
	@%p368 bra 	$L__BB5_20;
	shr.u32 	%r96, %r2512, 1;
	mul.lo.s32 	%r2044, %r2509, 16807;
	and.b32  	%r2509, %r2044, 2147483647;
	sub.s32 	%r2045, %r2512, %r96;
	add.s32 	%r2046, %r2045, 1;
	rem.u32 	%r2047, %r2509, %r2046;
	add.s32 	%r2041, %r2047, %r96;
	// begin inline asm
	nanosleep.u32 %r2041;
	// end inline asm
	// begin inline asm
	ld.relaxed.gpu.v2.u32 {%r2510, %r2511}, [%rd162];
	// end inline asm
	mov.u32 	%r2512, %r96;
	bra.uni 	$L__BB5_18;
$L__BB5_20:
	setp.eq.s32 	%p369, %r2510, 101;
	mov.b32 	%r2025, -1;
	vote.sync.ballot.b32 	%r2026, %p369, %r2025;
	and.b32  	%r2027, %r2026, %r1658;
	or.b32  	%r2028, %r2027, -2147483648;
	add.s32 	%r2029, %r2028, -1;
	not.b32 	%r2030, %r2028;
	and.b32  	%r2031, %r2030, %r2029;
	popc.b32 	%r2004, %r2031;
	mov.b32 	%r2003, 1;
	// begin inline asm
	shfl.sync.down.b32 %r2001, %r2511, %r2003, %r2004, %r2025;
	// end inline asm
	setp.lt.s32 	%p371, %r1473, %r2004;
	selp.b32 	%r2032, %r2001, 0, %p371;
	add.s32 	%r2007, %r2032, %r2511;
	mov.b32 	%r2008, 2;
	// begin inline asm
	shfl.sync.down.b32 %r2006, %r2007, %r2008, %r2004, %r2025;
	// end inline asm
	setp.gt.s32 	%p372, %r80, %r2004;
	selp.b32 	%r2033, 0, %r2006, %p372;
	add.s32 	%r2012, %r2007, %r2033;
	mov.b32 	%r2013, 4;
	// begin inline asm
	shfl.sync.down.b32 %r2011, %r2012, %r2013, %r2004, %r2025;
	// end inline asm
	setp.gt.s32 	%p373, %r1693, %r2004;
	selp.b32 	%r2035, 0, %r2011, %p373;
	add.s32 	%r2017, %r2012, %r2035;
	mov.b32 	%r2018, 8;
	// begin inline asm
	shfl.sync.down.b32 %r2016, %r2017, %r2018, %r2004, %r2025;
	// end inline asm
	setp.gt.s32 	%p374, %r1695, %r2004;
	selp.b32 	%r2037, 0, %r2016, %p374;
	add.s32 	%r2022, %r2017, %r2037;
	mov.b32 	%r2023, 16;
	// begin inline asm
	shfl.sync.down.b32 %r2021, %r2022, %r2023, %r2004, %r2025;
	// end inline asm
	setp.gt.s32 	%p375, %r1697, %r2004;
	selp.b32 	%r2039, 0, %r2021, %p375;
	add.s32 	%r2040, %r2039, %r2506;
	add.s32 	%r2506, %r2040, %r2022;
	add.s32 	%r2508, %r2508, -32;
	bra.uni 	$L__BB5_16;
$L__BB5_21:
	setp.ne.s32 	%p325, %r37, 0;
	@%p325 bra 	$L__BB5_23;
	add.s32 	%r1702, %r2506, %r63;
	add.s64 	%rd123, %rd4, 256;
	mov.b32 	%r1701, 101;
	// begin inline asm
	st.relaxed.gpu.v2.u32 [%rd123], {%r1701, %r1702};
	// end inline asm
	st.shared.u32 	[_ZZN3cub18CUB_300001_SM_10006detail6select23DeviceSelectSweepKernelINS2_10policy_hubIiNS0_8NullTypeEiLb0ELNS0_10SelectImplE2EE10Policy1000EPiPS5_N6thrust24THRUST_300001_SM_1000_NS6detail15normal_iteratorINSC_10device_ptrIiEEEES9_NS0_13ScanTileStateIiLb1EEE7is_evenS5_iNS2_19streaming_context_tIiLb0EEELS6_2EEEvT0_T1_T2_T3_T4_T5_T6_T7_iT8_NS1_7vsmem_tEE19static_temp_storage+132], %r2506;
	st.shared.u32 	[_ZZN3cub18CUB_300001_SM_10006detail6select23DeviceSelectSweepKernelINS2_10policy_hubIiNS0_8NullTypeEiLb0ELNS0_10SelectImplE2EE10Policy1000EPiPS5_N6thrust24THRUST_300001_SM_1000_NS6detail15normal_iteratorINSC_10device_ptrIiEEEES9_NS0_13ScanTileStateIiLb1EEE7is_evenS5_iNS2_19streaming_context_tIiLb0EEELS6_2EEEvT0_T1_T2_T3_T4_T5_T6_T7_iT8_NS1_7vsmem_tEE19static_temp_storage+136], %r1702;
$L__BB5_23:
	setp.ne.s32 	%p326, %r1473, 0;
	mov.u32 	%r2513, %r65;
	@%p326 bra 	$L__BB5_25;
	st.shared.u32 	[_ZZN3cub18CUB_300001_SM_10006detail6select23DeviceSelectSweepKernelINS2_10policy_hubIiNS0_8NullTypeEiLb0ELNS0_10SelectImplE2EE10Policy1000EPiPS5_N6thrust24THRUST_300001_SM_1000_NS6detail15normal_iteratorINSC_10device_ptrIiEEEES9_NS0_13ScanTileStateIiLb1EEE7is_evenS5_iNS2_19streaming_context_tIiLb0EEELS6_2EEEvT0_T1_T2_T3_T4_T5_T6_T7_iT8_NS1_7vsmem_tEE19static_temp_storage+96], %r2506;
	mov.u32 	%r2513, %r2506;
$L__BB5_25:
	bar.sync 	0;
	setp.eq.s32 	%p327, %r37, 0;
	@%p327 bra 	$L__BB5_27;
	ld.shared.u32 	%r1703, [_ZZN3cub18CUB_300001_SM_10006detail6select23DeviceSelectSweepKernelINS2_10policy_hubIiNS0_8NullTypeEiLb0ELNS0_10SelectImplE2EE10Policy1000EPiPS5_N6thrust24THRUST_300001_SM_1000_NS6detail15normal_iteratorINSC_10device_ptrIiEEEES9_NS0_13ScanTileStateIiLb1EEE7is_evenS5_iNS2_19streaming_context_tIiLb0EEELS6_2EEEvT0_T1_T2_T3_T4_T5_T6_T7_iT8_NS1_7vsmem_tEE19static_temp_storage+96];
	add.s32 	%r2513, %r1703, %r2513;
$L__BB5_27:
	ld.param.u32 	%r2498, [_ZN3cub18CUB_300001_SM_10006detail6select23DeviceSelectSweepKernelINS2_10policy_hubIiNS0_8NullTypeEiLb0ELNS0_10SelectImplE2EE10Policy1000EPiPS5_N6thrust24THRUST_300001_SM_1000_NS6detail15normal_iteratorINSC_10device_ptrIiEEEES9_NS0_13ScanTileStateIiLb1EEE7is_evenS5_iNS2_19streaming_context_tIiLb0EEELS6_2EEEvT0_T1_T2_T3_T4_T5_T6_T7_iT8_NS1_7vsmem_tE_param_7];
	and.b32  	%r1704, %r42, 1;
	xor.b32  	%r1705, %r1704, 1;
	add.s32 	%r1706, %r1705, %r2513;
	and.b32  	%r1707, %r43, 1;
	xor.b32  	%r1708, %r1707, 1;
	add.s32 	%r1709, %r1706, %r1708;
	and.b32  	%r1710, %r44, 1;
	xor.b32  	%r1711, %r1710, 1;
	add.s32 	%r1712, %r1709, %r1711;
	and.b32  	%r1713, %r45, 1;
	xor.b32  	%r1714, %r1713, 1;
	add.s32 	%r1715, %r1712, %r1714;
	and.b32  	%r1716, %r46, 1;
	xor.b32  	%r1717, %r1716, 1;
	add.s32 	%r1718, %r1715, %r1717;
	and.b32  	%r1719, %r47, 1;
	xor.b32  	%r1720, %r1719, 1;
	add.s32 	%r1721, %r1718, %r1720;
	and.b32  	%r1722, %r48, 1;
	xor.b32  	%r1723, %r1722, 1;
	add.s32 	%r1724, %r1721, %r1723;
	and.b32  	%r1725, %r49, 1;
	xor.b32  	%r1726, %r1725, 1;
	add.s32 	%r1727, %r1724, %r1726;
	and.b32  	%r1728, %r50, 1;
	xor.b32  	%r1729, %r1728, 1;
	add.s32 	%r1730, %r1727, %r1729;
	and.b32  	%r1731, %r51, 1;
	xor.b32  	%r1732, %r1731, 1;
	add.s32 	%r1733, %r1730, %r1732;
	and.b32  	%r1734, %r52, 1;
	xor.b32  	%r1735, %r1734, 1;
	add.s32 	%r1736, %r1733, %r1735;
	and.b32  	%r1737, %r53, 1;
	xor.b32  	%r1738, %r1737, 1;
	add.s32 	%r1739, %r1736, %r1738;
	and.b32  	%r1740, %r54, 1;
	xor.b32  	%r1741, %r1740, 1;
	add.s32 	%r1742, %r1739, %r1741;
	and.b32  	%r1743, %r55, 1;
	xor.b32  	%r1744, %r1743, 1;
	add.s32 	%r1745, %r1742, %r1744;
	and.b32  	%r1746, %r56, 1;
	xor.b32  	%r1747, %r1746, 1;
	add.s32 	%r1748, %r1745, %r1747;
	and.b32  	%r1749, %r57, 1;
	xor.b32  	%r1750, %r1749, 1;
	add.s32 	%r1751, %r1748, %r1750;
	and.b32  	%r1752, %r58, 1;
	xor.b32  	%r1753, %r1752, 1;
	add.s32 	%r1754, %r1751, %r1753;
	and.b32  	%r1755, %r59, 1;
	xor.b32  	%r1756, %r1755, 1;
	add.s32 	%r1757, %r1754, %r1756;
	mov.u32 	%r1758, _ZZN3cub18CUB_300001_SM_10006detail6select23DeviceSelectSweepKernelINS2_10policy_hubIiNS0_8NullTypeEiLb0ELNS0_10SelectImplE2EE10Policy1000EPiPS5_N6thrust24THRUST_300001_SM_1000_NS6detail15normal_iteratorINSC_10device_ptrIiEEEES9_NS0_13ScanTileStateIiLb1EEE7is_evenS5_iNS2_19streaming_context_tIiLb0EEELS6_2EEEvT0_T1_T2_T3_T4_T5_T6_T7_iT8_NS1_7vsmem_tEE19static_temp_storage;
	ld.shared.u32 	%r1759, [_ZZN3cub18CUB_300001_SM_10006detail6select23DeviceSelectSweepKernelINS2_10policy_hubIiNS0_8NullTypeEiLb0ELNS0_10SelectImplE2EE10Policy1000EPiPS5_N6thrust24THRUST_300001_SM_1000_NS6detail15normal_iteratorINSC_10device_ptrIiEEEES9_NS0_13ScanTileStateIiLb1EEE7is_evenS5_iNS2_19streaming_context_tIiLb0EEELS6_2EEEvT0_T1_T2_T3_T4_T5_T6_T7_iT8_NS1_7vsmem_tEE19static_temp_storage+140];
	ld.shared.u32 	%r1760, [_ZZN3cub18CUB_300001_SM_10006detail6select23DeviceSelectSweepKernelINS2_10policy_hubIiNS0_8NullTypeEiLb0ELNS0_10SelectImplE2EE10Policy1000EPiPS5_N6thrust24THRUST_300001_SM_1000_NS6detail15normal_iteratorINSC_10device_ptrIiEEEES9_NS0_13ScanTileStateIiLb1EEE7is_evenS5_iNS2_19streaming_context_tIiLb0EEELS6_2EEEvT0_T1_T2_T3_T4_T5_T6_T7_iT8_NS1_7vsmem_tEE19static_temp_storage+132];
	sub.s32 	%r1761, %r39, %r1760;
	bar.sync 	0;
	sub.s32 	%r1762, 11552, %r1759;
	mul.lo.s32 	%r1763, %r37, 19;
	add.s32 	%r1764, %r1759, %r1760;
	sub.s32 	%r1765, %r2513, %r1760;
	sub.s32 	%r1766, %r1763, %r1765;
	setp.eq.s32 	%p328, %r1704, 0;
	add.s32 	%r1767, %r1765, %r1762;
	selp.b32 	%r1768, %r1767, %r1766, %p328;
	shl.b32 	%r1769, %r1768, 2;
	add.s32 	%r1770, %r1758, %r1769;
	st.shared.u32 	[%r1770], %r42;
	sub.s32 	%r1771, %r1760, %r1706;
	add.s32 	%r1772, %r1763, %r1771;
	add.s32 	%r1773, %r1772, 1;
	setp.eq.s32 	%p329, %r1707, 0;
	add.s32 	%r1774, %r1767, %r1705;
	selp.b32 	%r1775, %r1774, %r1773, %p329;
	shl.b32 	%r1776, %r1775, 2;
	add.s32 	%r1777, %r1758, %r1776;
	st.shared.u32 	[%r1777], %r43;
	sub.s32 	%r1778, %r1760, %r1709;
	add.s32 	%r1779, %r1763, %r1778;
	add.s32 	%r1780, %r1779, 2;
	setp.eq.s32 	%p330, %r1710, 0;
	add.s32 	%r1781, %r1774, %r1708;
	selp.b32 	%r1782, %r1781, %r1780, %p330;
	shl.b32 	%r1783, %r1782, 2;
	add.s32 	%r1784, %r1758, %r1783;
	st.shared.u32 	[%r1784], %r44;
	sub.s32 	%r1785, %r1760, %r1712;
	add.s32 	%r1786, %r1763, %r1785;
	add.s32 	%r1787, %r1786, 3;
	setp.eq.s32 	%p331, %r1713, 0;
	add.s32 	%r1788, %r1781, %r1711;
	selp.b32 	%r1789, %r1788, %r1787, %p331;
	shl.b32 	%r1790, %r1789, 2;
	add.s32 	%r1791, %r1758, %r1790;
	st.shared.u32 	[%r1791], %r45;
	sub.s32 	%r1792, %r1760, %r1715;
	add.s32 	%r1793, %r1763, %r1792;
	add.s32 	%r1794, %r1793, 4;
	setp.eq.s32 	%p332, %r1716, 0;
	add.s32 	%r1795, %r1788, %r1714;
	selp.b32 	%r1796, %r1795, %r1794, %p332;
	shl.b32 	%r1797, %r1796, 2;
	add.s32 	%r1798, %r1758, %r1797;
	st.shared.u32 	[%r1798], %r46;
	sub.s32 	%r1799, %r1760, %r1718;
	add.s32 	%r1800, %r1763, %r1799;
	add.s32 	%r1801, %r1800, 5;
	setp.eq.s32 	%p333, %r1719, 0;
	add.s32 	%r1802, %r1795, %r1717;
	selp.b32 	%r1803, %r1802, %r1801, %p333;
	shl.b32 	%r1804, %r1803, 2;
	add.s32 	%r1805, %r1758, %r1804;
	st.shared.u32 	[%r1805], %r47;
	sub.s32 	%r1806, %r1760, %r1721;
	add.s32 	%r1807, %r1763, %r1806;
	add.s32 	%r1808, %r1807, 6;
	setp.eq.s32 	%p334, %r1722, 0;
	add.s32 	%r1809, %r1802, %r1720;
	selp.b32 	%r1810, %r1809, %r1808, %p334;
	shl.b32 	%r1811, %r1810, 2;
	add.s32 	%r1812, %r1758, %r1811;
	st.shared.u32 	[%r1812], %r48;
	sub.s32 	%r1813, %r1760, %r1724;
	add.s32 	%r1814, %r1763, %r1813;
	add.s32 	%r1815, %r1814, 7;
	setp.eq.s32 	%p335, %r1725, 0;
	add.s32 	%r1816, %r1809, %r1723;
	selp.b32 	%r1817, %r1816, %r1815, %p335;
	shl.b32 	%r1818, %r1817, 2;
	add.s32 	%r1819, %r1758, %r1818;
	st.shared.u32 	[%r1819], %r49;
	sub.s32 	%r1820, %r1760, %r1727;
	add.s32 	%r1821, %r1763, %r1820;
	add.s32 	%r1822, %r1821, 8;
	setp.eq.s32 	%p336, %r1728, 0;
	add.s32 	%r1823, %r1816, %r1726;
	selp.b32 	%r1824, %r1823, %r1822, %p336;
	shl.b32 	%r1825, %r1824, 2;
	add.s32 	%r1826, %r1758, %r1825;
	st.shared.u32 	[%r1826], %r50;
	sub.s32 	%r1827, %r1760, %r1730;
	add.s32 	%r1828, %r1763, %r1827;
	add.s32 	%r1829, %r1828, 9;
	setp.eq.s32 	%p337, %r1731, 0;
	add.s32 	%r1830, %r1823, %r1729;
	selp.b32 	%r1831, %r1830, %r1829, %p337;
	shl.b32 	%r1832, %r1831, 2;
	add.s32 	%r1833, %r1758, %r1832;
	st.shared.u32 	[%r1833], %r51;
	sub.s32 	%r1834, %r1760, %r1733;
	add.s32 	%r1835, %r1763, %r1834;
	add.s32 	%r1836, %r1835, 10;
	setp.eq.s32 	%p338, %r1734, 0;
	add.s32 	%r1837, %r1830, %r1732;
	selp.b32 	%r1838, %r1837, %r1836, %p338;
	shl.b32 	%r1839, %r1838, 2;
	add.s32 	%r1840, %r1758, %r1839;
	st.shared.u32 	[%r1840], %r52;
	sub.s32 	%r1841, %r1760, %r1736;
	add.s32 	%r1842, %r1763, %r1841;
	add.s32 	%r1843, %r1842, 11;
	setp.eq.s32 	%p339, %r1737, 0;
	add.s32 	%r1844, %r1837, %r1735;
	selp.b32 	%r1845, %r1844, %r1843, %p339;
	shl.b32 	%r1846, %r1845, 2;
	add.s32 	%r1847, %r1758, %r1846;
	st.shared.u32 	[%r1847], %r53;
	sub.s32 	%r1848, %r1760, %r1739;
	add.s32 	%r1849, %r1763, %r1848;
	add.s32 	%r1850, %r1849, 12;
	setp.eq.s32 	%p340, %r1740, 0;
	add.s32 	%r1851, %r1844, %r1738;
	selp.b32 	%r1852, %r1851, %r1850, %p340;
	shl.b32 	%r1853, %r1852, 2;
	add.s32 	%r1854, %r1758, %r1853;
	st.shared.u32 	[%r1854], %r54;
	sub.s32 	%r1855, %r1760, %r1742;
	add.s32 	%r1856, %r1763, %r1855;
	add.s32 	%r1857, %r1856, 13;
	setp.eq.s32 	%p341, %r1743, 0;
	add.s32 	%r1858, %r1851, %r1741;
	selp.b32 	%r1859, %r1858, %r1857, %p341;
	shl.b32 	%r1860, %r1859, 2;
	add.s32 	%r1861, %r1758, %r1860;
	st.shared.u32 	[%r1861], %r55;
	sub.s32 	%r1862, %r1760, %r1745;
	add.s32 	%r1863, %r1763, %r1862;
	add.s32 	%r1864, %r1863, 14;
	setp.eq.s32 	%p342, %r1746, 0;
	add.s32 	%r1865, %r1858, %r1744;
	selp.b32 	%r1866, %r1865, %r1864, %p342;
	shl.b32 	%r1867, %r1866, 2;
	add.s32 	%r1868, %r1758, %r1867;
	st.shared.u32 	[%r1868], %r56;
	sub.s32 	%r1869, %r1760, %r1748;
	add.s32 	%r1870, %r1763, %r1869;
	add.s32 	%r1871, %r1870, 15;
	setp.eq.s32 	%p343, %r1749, 0;
	add.s32 	%r1872, %r1865, %r1747;
	selp.b32 	%r1873, %r1872, %r1871, %p343;
	shl.b32 	%r1874, %r1873, 2;
	add.s32 	%r1875, %r1758, %r1874;
	st.shared.u32 	[%r1875], %r57;
	sub.s32 	%r1876, %r1760, %r1751;
	add.s32 	%r1877, %r1763, %r1876;
	add.s32 	%r1878, %r1877, 16;
	setp.eq.s32 	%p344, %r1752, 0;
	add.s32 	%r1879, %r1872, %r1750;
	selp.b32 	%r1880, %r1879, %r1878, %p344;
	shl.b32 	%r1881, %r1880, 2;
	add.s32 	%r1882, %r1758, %r1881;
	st.shared.u32 	[%r1882], %r58;
	sub.s32 	%r1883, %r1760, %r1754;
	add.s32 	%r1884, %r1763, %r1883;
	add.s32 	%r1885, %r1884, 17;
	setp.eq.s32 	%p345, %r1755, 0;
	add.s32 	%r1886, %r1879, %r1753;
	selp.b32 	%r1887, %r1886, %r1885, %p345;
	shl.b32 	%r1888, %r1887, 2;
	add.s32 	%r1889, %r1758, %r1888;
	st.shared.u32 	[%r1889], %r59;
	sub.s32 	%r1890, %r1760, %r1757;
	add.s32 	%r1891, %r1763, %r1890;
	add.s32 	%r1892, %r1891, 18;
	and.b32  	%r1893, %r60, 1;
	setp.eq.b32 	%p346, %r1893, 1;
	add.s32 	%r1894, %r1886, %r1756;
	selp.b32 	%r1895, %r1892, %r1894, %p346;
	shl.b32 	%r1896, %r1895, 2;
	add.s32 	%r1897, %r1758, %r1896;
	st.shared.u32 	[%r1897], %r60;
	bar.sync 	0;
	add.s32 	%r1898, %r1764, %r37;
	setp.lt.s32 	%p347, %r37, %r1762;
	add.s32 	%r1899, %r1761, %r37;
	not.b32 	%r1900, %r1899;
	add.s32 	%r1901, %r2498, %r1900;
	add.s32 	%r1902, %r1898, -11552;
	selp.b32 	%r1903, %r1901, %r1902, %p347;
	shl.b32 	%r1904, %r37, 2;
	add.s32 	%r1905, %r1758, %r1904;
	ld.shared.u32 	%r1906, [%r1905];
	mul.wide.s32 	%rd124, %r1903, 4;
	add.s64 	%rd125, %rd3, %rd124;
	st.global.u32 	[%rd125], %r1906;
	add.s32 	%r1907, %r37, 608;
	setp.lt.s32 	%p348, %r1907, %r1762;
	add.s32 	%r1908, %r1901, -608;
	add.s32 	%r1909, %r1898, -10944;
	selp.b32 	%r1910, %r1908, %r1909, %p348;
	ld.shared.u32 	%r1911, [%r1905+2432];
	mul.wide.s32 	%rd126, %r1910, 4;
	add.s64 	%rd127, %rd3, %rd126;
	st.global.u32 	[%rd127], %r1911;
	add.s32 	%r1912, %r37, 1216;
	setp.lt.s32 	%p349, %r1912, %r1762;
	add.s32 	%r1913, %r1901, -1216;
	add.s32 	%r1914, %r1898, -10336;
	selp.b32 	%r1915, %r1913, %r1914, %p349;
	ld.shared.u32 	%r1916, [%r1905+4864];
	mul.wide.s32 	%rd128, %r1915, 4;
	add.s64 	%rd129, %rd3, %rd128;
	st.global.u32 	[%rd129], %r1916;
	add.s32 	%r1917, %r37, 1824;
	setp.lt.s32 	%p350, %r1917, %r1762;
	add.s32 	%r1918, %r1901, -1824;
	add.s32 	%r1919, %r1898, -9728;
	selp.b32 	%r1920, %r1918, %r1919, %p350;
	ld.shared.u32 	%r1921, [%r1905+7296];
	mul.wide.s32 	%rd130, %r1920, 4;
	add.s64 	%rd131, %rd3, %rd130;
	st.global.u32 	[%rd131], %r1921;
	add.s32 	%r1922, %r37, 2432;
	setp.lt.s32 	%p351, %r1922, %r1762;
	add.s32 	%r1923, %r1901, -2432;
	add.s32 	%r1924, %r1898, -9120;
	selp.b32 	%r1925, %r1923, %r1924, %p351;
	ld.shared.u32 	%r1926, [%r1905+9728];
	mul.wide.s32 	%rd132, %r1925, 4;
	add.s64 	%rd133, %rd3, %rd132;
	st.global.u32 	[%rd133], %r1926;
	add.s32 	%r1927, %r37, 3040;
	setp.lt.s32 	%p352, %r1927, %r1762;
	add.s32 	%r1928, %r1901, -3040;
	add.s32 	%r1929, %r1898, -8512;
	selp.b32 	%r1930, %r1928, %r1929, %p352;
	ld.shared.u32 	%r1931, [%r1905+12160];
	mul.wide.s32 	%rd134, %r1930, 4;
	add.s64 	%rd135, %rd3, %rd134;
	st.global.u32 	[%rd135], %r1931;
	add.s32 	%r1932, %r37, 3648;
	setp.lt.s32 	%p353, %r1932, %r1762;
	add.s32 	%r1933, %r1901, -3648;
	add.s32 	%r1934, %r1898, -7904;
	selp.b32 	%r1935, %r1933, %r1934, %p353;
	ld.shared.u32 	%r1936, [%r1905+14592];
	mul.wide.s32 	%rd136, %r1935, 4;
	add.s64 	%rd137, %rd3, %rd136;
	st.global.u32 	[%rd137], %r1936;
	add.s32 	%r1937, %r37, 4256;
	setp.lt.s32 	%p354, %r1937, %r1762;
	add.s32 	%r1938, %r1901, -4256;
	add.s32 	%r1939, %r1898, -7296;
	selp.b32 	%r1940, %r1938, %r1939, %p354;
	ld.shared.u32 	%r1941, [%r1905+17024];
	mul.wide.s32 	%rd138, %r1940, 4;
	add.s64 	%rd139, %rd3, %rd138;
	st.global.u32 	[%rd139], %r1941;
	add.s32 	%r1942, %r37, 4864;
	setp.lt.s32 	%p355, %r1942, %r1762;
	add.s32 	%r1943, %r1901, -4864;
	add.s32 	%r1944, %r1898, -6688;
	selp.b32 	%r1945, %r1943, %r1944, %p355;
	ld.shared.u32 	%r1946, [%r1905+19456];
	mul.wide.s32 	%rd140, %r1945, 4;
	add.s64 	%rd141, %rd3, %rd140;
	st.global.u32 	[%rd141], %r1946;
	add.s32 	%r1947, %r37, 5472;
	setp.lt.s32 	%p356, %r1947, %r1762;
	add.s32 	%r1948, %r1901, -5472;
	add.s32 	%r1949, %r1898, -6080;
	selp.b32 	%r1950, %r1948, %r1949, %p356;
	ld.shared.u32 	%r1951, [%r1905+21888];
	mul.wide.s32 	%rd142, %r1950, 4;
	add.s64 	%rd143, %rd3, %rd142;
	st.global.u32 	[%rd143], %r1951;
	add.s32 	%r1952, %r37, 6080;
	setp.lt.s32 	%p357, %r1952, %r1762;
	add.s32 	%r1953, %r1901, -6080;
	add.s32 	%r1954, %r1898, -5472;
	selp.b32 	%r1955, %r1953, %r1954, %p357;
	ld.shared.u32 	%r1956, [%r1905+24320];
	mul.wide.s32 	%rd144, %r1955, 4;
	add.s64 	%rd145, %rd3, %rd144;
	st.global.u32 	[%rd145], %r1956;
	add.s32 	%r1957, %r37, 6688;
	setp.lt.s32 	%p358, %r1957, %r1762;
	add.s32 	%r1958, %r1901, -6688;
	add.s32 	%r1959, %r1898, -4864;
	selp.b32 	%r1960, %r1958, %r1959, %p358;
	ld.shared.u32 	%r1961, [%r1905+26752];
	mul.wide.s32 	%rd146, %r1960, 4;
	add.s64 	%rd147, %rd3, %rd146;
	st.global.u32 	[%rd147], %r1961;
	add.s32 	%r1962, %r37, 7296;
	setp.lt.s32 	%p359, %r1962, %r1762;
	add.s32 	%r1963, %r1901, -7296;
	add.s32 	%r1964, %r1898, -4256;
	selp.b32 	%r1965, %r1963, %r1964, %p359;
	ld.shared.u32 	%r1966, [%r1905+29184];
	mul.wide.s32 	%rd148, %r1965, 4;
	add.s64 	%rd149, %rd3, %rd148;
	st.global.u32 	[%rd149], %r1966;
	add.s32 	%r1967, %r37, 7904;
	setp.lt.s32 	%p360, %r1967, %r1762;
	add.s32 	%r1968, %r1901, -7904;
	add.s32 	%r1969, %r1898, -3648;
	selp.b32 	%r1970, %r1968, %r1969, %p360;
	ld.shared.u32 	%r1971, [%r1905+31616];
	mul.wide.s32 	%rd150, %r1970, 4;
	add.s64 	%rd151, %rd3, %rd150;
	st.global.u32 	[%rd151], %r1971;
	add.s32 	%r1972, %r37, 8512;
	setp.lt.s32 	%p361, %r1972, %r1762;
	add.s32 	%r1973, %r1901, -8512;
	add.s32 	%r1974, %r1898, -3040;
	selp.b32 	%r1975, %r1973, %r1974, %p361;
	ld.shared.u32 	%r1976, [%r1905+34048];
	mul.wide.s32 	%rd152, %r1975, 4;
	add.s64 	%rd153, %rd3, %rd152;
	st.global.u32 	[%rd153], %r1976;
	add.s32 	%r1977, %r37, 9120;
	setp.lt.s32 	%p362, %r1977, %r1762;
	add.s32 	%r1978, %r1901, -9120;
	add.s32 	%r1979, %r1898, -2432;
	selp.b32 	%r1980, %r1978, %r1979, %p362;
	ld.shared.u32 	%r1981, [%r1905+36480];
	mul.wide.s32 	%rd154, %r1980, 4;
	add.s64 	%rd155, %rd3, %rd154;
	st.global.u32 	[%rd155], %r1981;
	add.s32 	%r1982, %r37, 9728;
	setp.lt.s32 	%p363, %r1982, %r1762;
	add.s32 	%r1983, %r1901, -9728;
	add.s32 	%r1984, %r1898, -1824;
	selp.b32 	%r1985, %r1983, %r1984, %p363;
	ld.shared.u32 	%r1986, [%r1905+38912];
	mul.wide.s32 	%rd156, %r1985, 4;
	add.s64 	%rd157, %rd3, %rd156;
	st.global.u32 	[%rd157], %r1986;
	add.s32 	%r1987, %r37, 10336;
	setp.lt.s32 	%p364, %r1987, %r1762;
	add.s32 	%r1988, %r1901, -10336;
	add.s32 	%r1989, %r1898, -1216;
	selp.b32 	%r1990, %r1988, %r1989, %p364;
	ld.shared.u32 	%r1991, [%r1905+41344];
	mul.wide.s32 	%rd158, %r1990, 4;
	add.s64 	%rd159, %rd3, %rd158;
	st.global.u32 	[%rd159], %r1991;
	add.s32 	%r1992, %r37, 10944;
	setp.lt.s32 	%p365, %r1992, %r1762;
	add.s32 	%r1993, %r1901, -10944;
	add.s32 	%r1994, %r1898, -608;
	selp.b32 	%r1995, %r1993, %r1994, %p365;
	ld.shared.u32 	%r1996, [%r1905+43776];
	mul.wide.s32 	%rd160, %r1995, 4;
	add.s64 	%rd161, %rd3, %rd160;
	st.global.u32 	[%rd161], %r1996;
	bra.uni 	$L__BB5_205;
$L__BB5_28:
	ld.param.u32 	%r2492, [_ZN3cub18CUB_300001_SM_10006detail6select23DeviceSelectSweepKernelINS2_10policy_hubIiNS0_8NullTypeEiLb0ELNS0_10SelectImplE2EE10Policy1000EPiPS5_N6thrust24THRUST_300001_SM_1000_NS6detail15normal_iteratorINSC_10device_ptrIiEEEES9_NS0_13ScanTileStateIiLb1EEE7is_evenS5_iNS2_19streaming_context_tIiLb0EEELS6_2EEEvT0_T1_T2_T3_T4_T5_T6_T7_iT8_NS1_7vsmem_tE_param_7];
	sub.s32 	%r105, %r2492, %r2;
	setp.ne.s32 	%p2, %r1, 0;
	@%p2 bra 	$L__BB5_107;
	mov.u32 	%r988, %tid.x;
	and.b32  	%r989, %r988, 31;
	and.b32  	%r990, %r988, 992;
	mul.lo.s32 	%r991, %r990, 19;
	or.b32  	%r106, %r991, %r989;
	setp.ge.s32 	%p165, %r106, %r105;
	@%p165 bra 	$L__BB5_31;
	add.s32 	%r992, %r106, %r2;
	mul.wide.u32 	%rd70, %r992, 4;
	add.s64 	%rd71, %rd1, %rd70;
	ld.global.u32 	%r2515, [%rd71];
$L__BB5_31:
	add.s32 	%r994, %r106, 32;
	setp.ge.s32 	%p166, %r994, %r105;
	add.s32 	%r995, %r106, %r2;
	mul.wide.u32 	%rd72, %r995, 4;
	add.s64 	%rd8, %rd1, %rd72;
	@%p166 bra 	$L__BB5_33;
	ld.global.u32 	%r2516, [%rd8+128];
$L__BB5_33:
	add.s32 	%r997, %r106, 64;
	setp.ge.s32 	%p167, %r997, %r105;
	@%p167 bra 	$L__BB5_35;
	ld.global.u32 	%r2517, [%rd8+256];
$L__BB5_35:
	add.s32 	%r999, %r106, 96;
	setp.ge.s32 	%p168, %r999, %r105;
	@%p168 bra 	$L__BB5_37;
	ld.global.u32 	%r2518, [%rd8+384];
$L__BB5_37:
	add.s32 	%r1001, %r106, 128;
	setp.ge.s32 	%p169, %r1001, %r105;
	@%p169 bra 	$L__BB5_39;
	ld.global.u32 	%r2519, [%rd8+512];
$L__BB5_39:
	add.s32 	%r1003, %r106, 160;
	setp.ge.s32 	%p170, %r1003, %r105;
	@%p170 bra 	$L__BB5_41;
	ld.global.u32 	%r2520, [%rd8+640];
$L__BB5_41:
	add.s32 	%r1005, %r106, 192;
	setp.ge.s32 	%p171, %r1005, %r105;
	@%p171 bra 	$L__BB5_43;
	ld.global.u32 	%r2521, [%rd8+768];
$L__BB5_43:
	add.s32 	%r1007, %r106, 224;
	setp.ge.s32 	%p172, %r1007, %r105;
	@%p172 bra 	$L__BB5_45;
	ld.global.u32 	%r2522, [%rd8+896];
$L__BB5_45:
	add.s32 	%r1009, %r106, 256;
	setp.ge.s32 	%p173, %r1009, %r105;
	@%p173 bra 	$L__BB5_47;
	ld.global.u32 	%r2523, [%rd8+1024];
$L__BB5_47:
	add.s32 	%r1011, %r106, 288;
	setp.ge.s32 	%p174, %r1011, %r105;
	@%p174 bra 	$L__BB5_49;
	ld.global.u32 	%r2524, [%rd8+1152];
$L__BB5_49:
	add.s32 	%r1013, %r106, 320;
	setp.ge.s32 	%p175, %r1013, %r105;
	@%p175 bra 	$L__BB5_51;
	ld.global.u32 	%r2525, [%rd8+1280];
$L__BB5_51:
	add.s32 	%r1015, %r106, 352;
	setp.ge.s32 	%p176, %r1015, %r105;
	@%p176 bra 	$L__BB5_53;
	ld.global.u32 	%r2526, [%rd8+1408];
$L__BB5_53:
	add.s32 	%r1017, %r106, 384;
	setp.ge.s32 	%p177, %r1017, %r105;
	@%p177 bra 	$L__BB5_55;
	ld.global.u32 	%r2527, [%rd8+1536];
$L__BB5_55:
	add.s32 	%r1019, %r106, 416;
	setp.ge.s32 	%p178, %r1019, %r105;
	@%p178 bra 	$L__BB5_57;
	ld.global.u32 	%r2528, [%rd8+1664];
$L__BB5_57:
	add.s32 	%r1021, %r106, 448;
	setp.ge.s32 	%p179, %r1021, %r105;
	@%p179 bra 	$L__BB5_59;
	ld.global.u32 	%r2529, [%rd8+1792];
$L__BB5_59:
	add.s32 	%r1023, %r106, 480;
	setp.ge.s32 	%p180, %r1023, %r105;
	@%p180 bra 	$L__BB5_61;
	ld.global.u32 	%r2530, [%rd8+1920];
$L__BB5_61:
	add.s32 	%r1025, %r106, 512;
	setp.ge.s32 	%p181, %r1025, %r105;
	@%p181 bra 	$L__BB5_63;
	ld.global.u32 	%r2531, [%rd8+2048];
$L__BB5_63:
	add.s32 	%r1027, %r106, 544;
	setp.ge.s32 	%p182, %r1027, %r105;
	@%p182 bra 	$L__BB5_65;
	ld.global.u32 	%r2532, [%rd8+2176];
$L__BB5_65:
	add.s32 	%r1029, %r106, 576;
	setp.ge.s32 	%p183, %r1029, %r105;
	@%p183 bra 	$L__BB5_67;
	ld.global.u32 	%r2533, [%rd8+2304];
$L__BB5_67:
	ld.param.u32 	%r2495, [_ZN3cub18CUB_300001_SM_10006detail6select23DeviceSelectSweepKernelINS2_10policy_hubIiNS0_8NullTypeEiLb0ELNS0_10SelectImplE2EE10Policy1000EPiPS5_N6thrust24THRUST_300001_SM_1000_NS6detail15normal_iteratorINSC_10device_ptrIiEEEES9_NS0_13ScanTileStateIiLb1EEE7is_evenS5_iNS2_19streaming_context_tIiLb0EEELS6_2EEEvT0_T1_T2_T3_T4_T5_T6_T7_iT8_NS1_7vsmem_tE_param_7];
	// begin inline asm
	mov.u32 %r1030, %laneid;
	// end inline asm
	shr.u32 	%r1061, %r988, 5;
	mad.lo.s32 	%r1062, %r1061, 608, %r1030;
	shl.b32 	%r1063, %r1062, 2;
	mov.u32 	%r1064, _ZZN3cub18CUB_300001_SM_10006detail6select23DeviceSelectSweepKernelINS2_10policy_hubIiNS0_8NullTypeEiLb0ELNS0_10SelectImplE2EE10Policy1000EPiPS5_N6thrust24THRUST_300001_SM_1000_NS6detail15normal_iteratorINSC_10device_ptrIiEEEES9_NS0_13ScanTileStateIiLb1EEE7is_evenS5_iNS2_19streaming_context_tIiLb0EEELS6_2EEEvT0_T1_T2_T3_T4_T5_T6_T7_iT8_NS1_7vsmem_tEE19static_temp_storage;
	add.s32 	%r1065, %r1064, %r1063;
	st.shared.u32 	[%r1065], %r2515;
	st.shared.u32 	[%r1065+128], %r2516;
	st.shared.u32 	[%r1065+256], %r2517;
	st.shared.u32 	[%r1065+384], %r2518;
	st.shared.u32 	[%r1065+512], %r2519;
	st.shared.u32 	[%r1065+640], %r2520;
	st.shared.u32 	[%r1065+768], %r2521;
	st.shared.u32 	[%r1065+896], %r2522;
	st.shared.u32 	[%r1065+1024], %r2523;
	st.shared.u32 	[%r1065+1152], %r2524;
	st.shared.u32 	[%r1065+1280], %r2525;
	st.shared.u32 	[%r1065+1408], %r2526;
	st.shared.u32 	[%r1065+1536], %r2527;
	st.shared.u32 	[%r1065+1664], %r2528;
	st.shared.u32 	[%r1065+1792], %r2529;
	st.shared.u32 	[%r1065+1920], %r2530;
	st.shared.u32 	[%r1065+2048], %r2531;
	st.shared.u32 	[%r1065+2176], %r2532;
	st.shared.u32 	[%r1065+2304], %r2533;
	bar.warp.sync 	-1;
	mad.lo.s32 	%r1066, %r1030, 72, %r1065;
	ld.shared.u32 	%r147, [%r1066];
	not.b32 	%r1067, %r147;
	ld.shared.u32 	%r148, [%r1066+4];
	not.b32 	%r1068, %r148;
	ld.shared.u32 	%r149, [%r1066+8];
	not.b32 	%r1069, %r149;
	ld.shared.u32 	%r150, [%r1066+12];
	not.b32 	%r1070, %r150;
	ld.shared.u32 	%r151, [%r1066+16];
	not.b32 	%r1071, %r151;
	ld.shared.u32 	%r152, [%r1066+20];
	not.b32 	%r1072, %r152;
	ld.shared.u32 	%r153, [%r1066+24];
	not.b32 	%r1073, %r153;
	ld.shared.u32 	%r154, [%r1066+28];
	not.b32 	%r1074, %r154;
	ld.shared.u32 	%r155, [%r1066+32];
	not.b32 	%r1075, %r155;
	ld.shared.u32 	%r156, [%r1066+36];
	not.b32 	%r1076, %r156;
	ld.shared.u32 	%r157, [%r1066+40];
	not.b32 	%r1077, %r157;
	ld.shared.u32 	%r158, [%r1066+44];
	not.b32 	%r1078, %r158;
	ld.shared.u32 	%r159, [%r1066+48];
	not.b32 	%r1079, %r159;
	ld.shared.u32 	%r160, [%r1066+52];
	not.b32 	%r1080, %r160;
	ld.shared.u32 	%r161, [%r1066+56];
	not.b32 	%r1081, %r161;
	ld.shared.u32 	%r162, [%r1066+60];
	not.b32 	%r1082, %r162;
	ld.shared.u32 	%r163, [%r1066+64];
	not.b32 	%r1083, %r163;
	ld.shared.u32 	%r164, [%r1066+68];
	not.b32 	%r1084, %r164;
	ld.shared.u32 	%r165, [%r1066+72];
	not.b32 	%r1085, %r165;
	mul.lo.s32 	%r1086, %r988, 19;
	mov.u32 	%r1087, %ctaid.x;
	mov.u32 	%r1088, %nctaid.y;
	mov.u32 	%r1089, %ctaid.y;
	mad.lo.s32 	%r1090, %r1087, %r1088, %r1089;
	mul.lo.s32 	%r1091, %r1090, 11552;
	sub.s32 	%r166, %r2495, %r1091;
	setp.lt.s32 	%p184, %r1086, %r166;
	and.b32  	%r1092, %r1067, 1;
	selp.b32 	%r167, %r1092, 1, %p184;
	add.s32 	%r1093, %r1086, 1;
	setp.lt.s32 	%p185, %r1093, %r166;
	and.b32  	%r1094, %r1068, 1;
	selp.b32 	%r1095, %r1094, 1, %p185;
	add.s32 	%r1096, %r1086, 2;
	setp.lt.s32 	%p186, %r1096, %r166;
	and.b32  	%r1097, %r1069, 1;
	selp.b32 	%r1098, %r1097, 1, %p186;
	add.s32 	%r1099, %r1086, 3;
	setp.lt.s32 	%p187, %r1099, %r166;
	and.b32  	%r1100, %r1070, 1;
	selp.b32 	%r1101, %r1100, 1, %p187;
	add.s32 	%r1102, %r1086, 4;
	setp.lt.s32 	%p188, %r1102, %r166;
	and.b32  	%r1103, %r1071, 1;
	selp.b32 	%r168, %r1103, 1, %p188;
	add.s32 	%r1104, %r1086, 5;
	setp.lt.s32 	%p189, %r1104, %r166;
	and.b32  	%r1105, %r1072, 1;
	selp.b32 	%r169, %r1105, 1, %p189;
	add.s32 	%r1106, %r1086, 6;
	setp.lt.s32 	%p190, %r1106, %r166;
	and.b32  	%r1107, %r1073, 1;
	selp.b32 	%r170, %r1107, 1, %p190;
	add.s32 	%r1108, %r1086, 7;
	setp.lt.s32 	%p191, %r1108, %r166;
	and.b32  	%r1109, %r1074, 1;
	selp.b32 	%r1110, %r1109, 1, %p191;
	add.s32 	%r1111, %r1086, 8;
	setp.lt.s32 	%p192, %r1111, %r166;
	and.b32  	%r1112, %r1075, 1;
	selp.b32 	%r1113, %r1112, 1, %p192;
	add.s32 	%r1114, %r1086, 9;
	setp.lt.s32 	%p193, %r1114, %r166;
	and.b32  	%r1115, %r1076, 1;
	selp.b32 	%r171, %r1115, 1, %p193;
	add.s32 	%r1116, %r1086, 10;
	setp.lt.s32 	%p194, %r1116, %r166;
	and.b32  	%r1117, %r1077, 1;
	selp.b32 	%r1118, %r1117, 1, %p194;
	add.s32 	%r1119, %r1086, 11;
	setp.lt.s32 	%p195, %r1119, %r166;
	and.b32  	%r1120, %r1078, 1;
	selp.b32 	%r172, %r1120, 1, %p195;
	add.s32 	%r1121, %r1086, 12;
	setp.lt.s32 	%p196, %r1121, %r166;
	and.b32  	%r1122, %r1079, 1;
	selp.b32 	%r173, %r1122, 1, %p196;
	add.s32 	%r1123, %r1086, 13;
	setp.lt.s32 	%p197, %r1123, %r166;
	and.b32  	%r1124, %r1080, 1;
	selp.b32 	%r174, %r1124, 1, %p197;
	add.s32 	%r1125, %r1086, 14;
	setp.lt.s32 	%p198, %r1125, %r166;
	and.b32  	%r1126, %r1081, 1;
	selp.b32 	%r175, %r1126, 1, %p198;
	add.s32 	%r1127, %r1086, 15;
	setp.lt.s32 	%p199, %r1127, %r166;
	and.b32  	%r1128, %r1082, 1;
	selp.b32 	%r1129, %r1128, 1, %p199;
	add.s32 	%r1130, %r1086, 16;
	setp.lt.s32 	%p200, %r1130, %r166;
	and.b32  	%r1131, %r1083, 1;
	selp.b32 	%r1132, %r1131, 1, %p200;
	add.s32 	%r1133, %r1086, 17;
	setp.lt.s32 	%p201, %r1133, %r166;
	and.b32  	%r1134, %r1084, 1;
	selp.b32 	%r176, %r1134, 1, %p201;
	add.s32 	%r1135, %r1086, 18;
	setp.lt.s32 	%p202, %r1135, %r166;
	and.b32  	%r1136, %r1085, 1;
	selp.b32 	%r177, %r1136, 1, %p202;
	bar.sync 	0;
	add.s32 	%r1137, %r1095, %r167;
	add.s32 	%r1138, %r1098, %r1137;
	add.s32 	%r1139, %r1101, %r1138;
	add.s32 	%r1140, %r168, %r1139;
	add.s32 	%r1141, %r169, %r1140;
	add.s32 	%r1142, %r170, %r1141;
	add.s32 	%r1143, %r1110, %r1142;
	add.s32 	%r1144, %r1113, %r1143;
	add.s32 	%r1145, %r171, %r1144;
	add.s32 	%r1146, %r1118, %r1145;
	add.s32 	%r1147, %r172, %r1146;
	add.s32 	%r1148, %r173, %r1147;
	add.s32 	%r1149, %r174, %r1148;
	add.s32 	%r1150, %r175, %r1149;
	add.s32 	%r1151, %r1129, %r1150;
	add.s32 	%r1152, %r1132, %r1151;
	add.s32 	%r1153, %r176, %r1152;
	add.s32 	%r1035, %r177, %r1153;
	mov.b32 	%r1033, 1;
	mov.b32 	%r1058, 0;
	mov.b32 	%r1060, -1;
	// begin inline asm
	{  .reg .s32 r0;  .reg .pred p;  shfl.sync.up.b32 r0|p, %r1035, %r1033, %r1058, %r1060;  @p add.s32 r0, r0, %r1035;  mov.s32 %r1031, r0;}
	// end inline asm
	mov.b32 	%r1039, 2;
	// begin inline asm
	{  .reg .s32 r0;  .reg .pred p;  shfl.sync.up.b32 r0|p, %r1031, %r1039, %r1058, %r1060;  @p add.s32 r0, r0, %r1031;  mov.s32 %r1037, r0;}
	// end inline asm
	mov.b32 	%r1045, 4;
	// begin inline asm
	{  .reg .s32 r0;  .reg .pred p;  shfl.sync.up.b32 r0|p, %r1037, %r1045, %r1058, %r1060;  @p add.s32 r0, r0, %r1037;  mov.s32 %r1043, r0;}
	// end inline asm
	mov.b32 	%r1051, 8;
	// begin inline asm
	{  .reg .s32 r0;  .reg .pred p;  shfl.sync.up.b32 r0|p, %r1043, %r1051, %r1058, %r1060;  @p add.s32 r0, r0, %r1043;  mov.s32 %r1049, r0;}
	// end inline asm
	mov.b32 	%r1057, 16;
	// begin inline asm
	{  .reg .s32 r0;  .reg .pred p;  shfl.sync.up.b32 r0|p, %r1049, %r1057, %r1058, %r1060;  @p add.s32 r0, r0, %r1049;  mov.s32 %r1055, r0;}
	// end inline asm
	setp.ne.s32 	%p203, %r1030, 31;
	@%p203 bra 	$L__BB5_69;
	shr.u32 	%r1154, %r988, 3;
	and.b32  	%r1155, %r1154, 124;
	add.s32 	%r1157, %r1064, %r1155;
	st.shared.u32 	[%r1157], %r1055;
$L__BB5_69:
	bar.sync 	0;
	mov.u32 	%r1158, _ZZN3cub18CUB_300001_SM_10006detail6select23DeviceSelectSweepKernelINS2_10policy_hubIiNS0_8NullTypeEiLb0ELNS0_10SelectImplE2EE10Policy1000EPiPS5_N6thrust24THRUST_300001_SM_1000_NS6detail15normal_iteratorINSC_10device_ptrIiEEEES9_NS0_13ScanTileStateIiLb1EEE7is_evenS5_iNS2_19streaming_context_tIiLb0EEELS6_2EEEvT0_T1_T2_T3_T4_T5_T6_T7_iT8_NS1_7vsmem_tEE19static_temp_storage;
	ld.shared.v4.u32 	{%r1159, %r1160, %r1161, %r1162}, [_ZZN3cub18CUB_300001_SM_10006detail6select23DeviceSelectSweepKernelINS2_10policy_hubIiNS0_8NullTypeEiLb0ELNS0_10SelectImplE2EE10Policy1000EPiPS5_N6thrust24THRUST_300001_SM_1000_NS6detail15normal_iteratorINSC_10device_ptrIiEEEES9_NS0_13ScanTileStateIiLb1EEE7is_evenS5_iNS2_19streaming_context_tIiLb0EEELS6_2EEEvT0_T1_T2_T3_T4_T5_T6_T7_iT8_NS1_7vsmem_tEE19static_temp_storage];
	shr.u32 	%r1163, %r988, 5;
	add.s32 	%r1164, %r1160, %r1159;
	setp.eq.s32 	%p204, %r1163, 2;
	selp.b32 	%r1165, %r1164, %r1159, %p204;
	add.s32 	%r1166, %r1164, %r1161;
	setp.eq.s32 	%p205, %r1163, 3;
	selp.b32 	%r1167, %r1166, %r1165, %p205;
	add.s32 	%r1168, %r1166, %r1162;
	setp.eq.s32 	%p206, %r1163, 4;
	selp.b32 	%r1169, %r1168, %r1167, %p206;
	ld.shared.v4.u32 	{%r1170, %r1171, %r1172, %r1173}, [_ZZN3cub18CUB_300001_SM_10006detail6select23DeviceSelectSweepKernelINS2_10policy_hubIiNS0_8NullTypeEiLb0ELNS0_10SelectImplE2EE10Policy1000EPiPS5_N6thrust24THRUST_300001_SM_1000_NS6detail15normal_iteratorINSC_10device_ptrIiEEEES9_NS0_13ScanTileStateIiLb1EEE7is_evenS5_iNS2_19streaming_context_tIiLb0EEELS6_2EEEvT0_T1_T2_T3_T4_T5_T6_T7_iT8_NS1_7vsmem_tEE19static_temp_storage+16];
	add.s32 	%r1174, %r1168, %r1170;
	setp.eq.s32 	%p207, %r1163, 5;
	selp.b32 	%r1175, %r1174, %r1169, %p207;
	add.s32 	%r1176, %r1174, %r1171;
	setp.eq.s32 	%p208, %r1163, 6;
	selp.b32 	%r1177, %r1176, %r1175, %p208;
	add.s32 	%r1178, %r1176, %r1172;
	setp.eq.s32 	%p209, %r1163, 7;
	selp.b32 	%r1179, %r1178, %r1177, %p209;
	add.s32 	%r1180, %r1178, %r1173;
	setp.eq.s32 	%p210, %r1163, 8;
	selp.b32 	%r1181, %r1180, %r1179, %p210;
	ld.shared.v4.u32 	{%r1182, %r1183, %r1184, %r1185}, [_ZZN3cub18CUB_300001_SM_10006detail6select23DeviceSelectSweepKernelINS2_10policy_hubIiNS0_8NullTypeEiLb0ELNS0_10SelectImplE2EE10Policy1000EPiPS5_N6thrust24THRUST_300001_SM_1000_NS6detail15normal_iteratorINSC_10device_ptrIiEEEES9_NS0_13ScanTileStateIiLb1EEE7is_evenS5_iNS2_19streaming_context_tIiLb0EEELS6_2EEEvT0_T1_T2_T3_T4_T5_T6_T7_iT8_NS1_7vsmem_tEE19static_temp_storage+32];
	add.s32 	%r1186, %r1180, %r1182;
	setp.eq.s32 	%p211, %r1163, 9;
	selp.b32 	%r1187, %r1186, %r1181, %p211;
	add.s32 	%r1188, %r1186, %r1183;
	setp.eq.s32 	%p212, %r1163, 10;
	selp.b32 	%r1189, %r1188, %r1187, %p212;
	add.s32 	%r1190, %r1188, %r1184;
	setp.eq.s32 	%p213, %r1163, 11;
	selp.b32 	%r1191, %r1190, %r1189, %p213;
	add.s32 	%r1192, %r1190, %r1185;
	setp.eq.s32 	%p214, %r1163, 12;
	selp.b32 	%r1193, %r1192, %r1191, %p214;
	ld.shared.v4.u32 	{%r1194, %r1195, %r1196, %r1197}, [_ZZN3cub18CUB_300001_SM_10006detail6select23DeviceSelectSweepKernelINS2_10policy_hubIiNS0_8NullTypeEiLb0ELNS0_10SelectImplE2EE10Policy1000EPiPS5_N6thrust24THRUST_300001_SM_1000_NS6detail15normal_iteratorINSC_10device_ptrIiEEEES9_NS0_13ScanTileStateIiLb1EEE7is_evenS5_iNS2_19streaming_context_tIiLb0EEELS6_2EEEvT0_T1_T2_T3_T4_T5_T6_T7_iT8_NS1_7vsmem_tEE19static_temp_storage+48];
	add.s32 	%r1198, %r1192, %r1194;
	setp.eq.s32 	%p215, %r1163, 13;
	selp.b32 	%r1199, %r1198, %r1193, %p215;
	add.s32 	%r1200, %r1198, %r1195;
	setp.eq.s32 	%p216, %r1163, 14;
	selp.b32 	%r1201, %r1200, %r1199, %p216;
	add.s32 	%r1202, %r1200, %r1196;
	setp.eq.s32 	%p217, %r1163, 15;
	selp.b32 	%r1203, %r1202, %r1201, %p217;
	add.s32 	%r1204, %r1202, %r1197;
	setp.eq.s32 	%p218, %r1163, 16;
	selp.b32 	%r1205, %r1204, %r1203, %p218;
	.pragma "used_bytes_mask 4095";
	ld.shared.v4.u32 	{%r1206, %r1207, %r1208, %r1209}, [_ZZN3cub18CUB_300001_SM_10006detail6select23DeviceSelectSweepKernelINS2_10policy_hubIiNS0_8NullTypeEiLb0ELNS0_10SelectImplE2EE10Policy1000EPiPS5_N6thrust24THRUST_300001_SM_1000_NS6detail15normal_iteratorINSC_10device_ptrIiEEEES9_NS0_13ScanTileStateIiLb1EEE7is_evenS5_iNS2_19streaming_context_tIiLb0EEELS6_2EEEvT0_T1_T2_T3_T4_T5_T6_T7_iT8_NS1_7vsmem_tEE19static_temp_storage+64];
	add.s32 	%r1210, %r1204, %r1206;
	setp.eq.s32 	%p219, %r1163, 17;
	selp.b32 	%r1211, %r1210, %r1205, %p219;
	add.s32 	%r1212, %r1210, %r1207;
	setp.eq.s32 	%p220, %r1163, 18;
	selp.b32 	%r1213, %r1212, %r1211, %p220;
	setp.lt.u32 	%p221, %r988, 32;
	selp.b32 	%r1214, 0, %r1213, %p221;
	setp.eq.s32 	%p222, %r1030, 0;
	mul.lo.s32 	%r1215, %r988, 19;
	add.s32 	%r1216, %r1215, 1;
	setp.lt.s32 	%p223, %r1216, %r166;
	not.b32 	%r1217, %r148;
	and.b32  	%r1218, %r1217, 1;
	selp.b32 	%r1219, %r1218, 1, %p223;
	add.s32 	%r1220, %r1219, %r167;
	add.s32 	%r1221, %r1215, 2;
	setp.lt.s32 	%p224, %r1221, %r166;
	not.b32 	%r1222, %r149;
	and.b32  	%r1223, %r1222, 1;
	selp.b32 	%r1224, %r1223, 1, %p224;
	add.s32 	%r1225, %r1224, %r1220;
	add.s32 	%r1226, %r1215, 3;
	setp.lt.s32 	%p225, %r1226, %r166;
	not.b32 	%r1227, %r150;
	and.b32  	%r1228, %r1227, 1;
	selp.b32 	%r1229, %r1228, 1, %p225;
	add.s32 	%r1230, %r1229, %r1225;
	add.s32 	%r1231, %r168, %r1230;
	add.s32 	%r1232, %r169, %r1231;
	add.s32 	%r1233, %r170, %r1232;
	add.s32 	%r1234, %r1215, 7;
	setp.lt.s32 	%p226, %r1234, %r166;
	not.b32 	%r1235, %r154;
	and.b32  	%r1236, %r1235, 1;
	selp.b32 	%r1237, %r1236, 1, %p226;
	add.s32 	%r1238, %r1237, %r1233;
	add.s32 	%r1239, %r1215, 8;
	setp.lt.s32 	%p227, %r1239, %r166;
	not.b32 	%r1240, %r155;
	and.b32  	%r1241, %r1240, 1;
	selp.b32 	%r1242, %r1241, 1, %p227;
	add.s32 	%r1243, %r1242, %r1238;
	add.s32 	%r1244, %r171, %r1243;
	add.s32 	%r1245, %r1215, 10;
	setp.lt.s32 	%p228, %r1245, %r166;
	not.b32 	%r1246, %r157;
	and.b32  	%r1247, %r1246, 1;
	selp.b32 	%r1248, %r1247, 1, %p228;
	add.s32 	%r1249, %r1248, %r1244;
	add.s32 	%r1250, %r172, %r1249;
	add.s32 	%r1251, %r173, %r1250;
	add.s32 	%r1252, %r174, %r1251;
	add.s32 	%r1253, %r175, %r1252;
	add.s32 	%r1254, %r1215, 15;
	setp.lt.s32 	%p229, %r1254, %r166;
	not.b32 	%r1255, %r162;
	and.b32  	%r1256, %r1255, 1;
	selp.b32 	%r1257, %r1256, 1, %p229;
	add.s32 	%r1258, %r1257, %r1253;
	add.s32 	%r1259, %r1215, 16;
	setp.lt.s32 	%p230, %r1259, %r166;
	not.b32 	%r1260, %r163;
	and.b32  	%r1261, %r1260, 1;
	selp.b32 	%r1262, %r1261, 1, %p230;
	add.s32 	%r1263, %r1262, %r1258;
	add.s32 	%r1264, %r176, %r1263;
	add.s32 	%r1265, %r177, %r1264;
	sub.s32 	%r1266, %r1055, %r1265;
	selp.b32 	%r1267, 0, %r1266, %p222;
	add.s32 	%r1268, %r1214, %r1267;
	add.s32 	%r1269, %r1268, %r167;
	add.s32 	%r1270, %r1220, %r1268;
	add.s32 	%r1271, %r1225, %r1268;
	add.s32 	%r1272, %r1230, %r1268;
	add.s32 	%r1273, %r1231, %r1268;
	add.s32 	%r1274, %r1232, %r1268;
	add.s32 	%r1275, %r1233, %r1268;
	add.s32 	%r1276, %r1238, %r1268;
	add.s32 	%r1277, %r1243, %r1268;
	add.s32 	%r1278, %r1244, %r1268;
	add.s32 	%r1279, %r1249, %r1268;
	add.s32 	%r1280, %r1250, %r1268;
	add.s32 	%r1281, %r1251, %r1268;
	add.s32 	%r1282, %r1252, %r1268;
	add.s32 	%r1283, %r1253, %r1268;
	add.s32 	%r1284, %r1258, %r1268;
	add.s32 	%r1285, %r1263, %r1268;
	add.s32 	%r1286, %r1264, %r1268;
	add.s32 	%r1287, %r166, %r1208;
	add.s32 	%r1288, %r1287, %r1212;
	add.s32 	%r2568, %r1288, -11552;
	bar.sync 	0;
	sub.s32 	%r180, %r166, %r2568;
	sub.s32 	%r1289, %r1215, %r1268;
	setp.eq.s32 	%p231, %r167, 0;
	add.s32 	%r1290, %r1268, %r180;
	selp.b32 	%r1291, %r1289, %r1290, %p231;
	shl.b32 	%r1292, %r1291, 2;
	add.s32 	%r1293, %r1158, %r1292;
	st.shared.u32 	[%r1293], %r147;
	sub.s32 	%r1294, %r1216, %r1269;
	setp.eq.s32 	%p232, %r1219, 0;
	add.s32 	%r1295, %r1290, %r167;
	selp.b32 	%r1296, %r1294, %r1295, %p232;
	shl.b32 	%r1297, %r1296, 2;
	add.s32 	%r1298, %r1158, %r1297;
	st.shared.u32 	[%r1298], %r148;
	sub.s32 	%r1299, %r1221, %r1270;
	setp.eq.s32 	%p233, %r1224, 0;
	add.s32 	%r1300, %r1295, %r1219;
	selp.b32 	%r1301, %r1299, %r1300, %p233;
	shl.b32 	%r1302, %r1301, 2;
	add.s32 	%r1303, %r1158, %r1302;
	st.shared.u32 	[%r1303], %r149;
	sub.s32 	%r1304, %r1226, %r1271;
	setp.eq.s32 	%p234, %r1229, 0;
	add.s32 	%r1305, %r1300, %r1224;
	selp.b32 	%r1306, %r1304, %r1305, %p234;
	shl.b32 	%r1307, %r1306, 2;
	add.s32 	%r1308, %r1158, %r1307;
	st.shared.u32 	[%r1308], %r150;
	sub.s32 	%r1309, %r1215, %r1272;
	add.s32 	%r1310, %r1309, 4;
	setp.eq.s32 	%p235, %r168, 0;
	add.s32 	%r1311, %r1305, %r1229;
	selp.b32 	%r1312, %r1310, %r1311, %p235;
	shl.b32 	%r1313, %r1312, 2;
	add.s32 	%r1314, %r1158, %r1313;
	st.shared.u32 	[%r1314], %r151;
	sub.s32 	%r1315, %r1215, %r1273;
	add.s32 	%r1316, %r1315, 5;
	setp.eq.s32 	%p236, %r169, 0;
	add.s32 	%r1317, %r1311, %r168;
	selp.b32 	%r1318, %r1316, %r1317, %p236;
	shl.b32 	%r1319, %r1318, 2;
	add.s32 	%r1320, %r1158, %r1319;
	st.shared.u32 	[%r1320], %r152;
	sub.s32 	%r1321, %r1215, %r1274;
	add.s32 	%r1322, %r1321, 6;
	setp.eq.s32 	%p237, %r170, 0;
	add.s32 	%r1323, %r1317, %r169;
	selp.b32 	%r1324, %r1322, %r1323, %p237;
	shl.b32 	%r1325, %r1324, 2;
	add.s32 	%r1326, %r1158, %r1325;
	st.shared.u32 	[%r1326], %r153;
	sub.s32 	%r1327, %r1234, %r1275;
	setp.eq.s32 	%p238, %r1237, 0;
	add.s32 	%r1328, %r1323, %r170;
	selp.b32 	%r1329, %r1327, %r1328, %p238;
	shl.b32 	%r1330, %r1329, 2;
	add.s32 	%r1331, %r1158, %r1330;
	st.shared.u32 	[%r1331], %r154;
	sub.s32 	%r1332, %r1239, %r1276;
	setp.eq.s32 	%p239, %r1242, 0;
	add.s32 	%r1333, %r1328, %r1237;
	selp.b32 	%r1334, %r1332, %r1333, %p239;
	shl.b32 	%r1335, %r1334, 2;
	add.s32 	%r1336, %r1158, %r1335;
	st.shared.u32 	[%r1336], %r155;
	sub.s32 	%r1337, %r1215, %r1277;
	add.s32 	%r1338, %r1337, 9;
	setp.eq.s32 	%p240, %r171, 0;
	add.s32 	%r1339, %r1333, %r1242;
	selp.b32 	%r1340, %r1338, %r1339, %p240;
	shl.b32 	%r1341, %r1340, 2;
	add.s32 	%r1342, %r1158, %r1341;
	st.shared.u32 	[%r1342], %r156;
	sub.s32 	%r1343, %r1245, %r1278;
	setp.eq.s32 	%p241, %r1248, 0;
	add.s32 	%r1344, %r1339, %r171;
	selp.b32 	%r1345, %r1343, %r1344, %p241;
	shl.b32 	%r1346, %r1345, 2;
	add.s32 	%r1347, %r1158, %r1346;
	st.shared.u32 	[%r1347], %r157;
	sub.s32 	%r1348, %r1215, %r1279;
	add.s32 	%r1349, %r1348, 11;
	setp.eq.s32 	%p242, %r172, 0;
	add.s32 	%r1350, %r1344, %r1248;
	selp.b32 	%r1351, %r1349, %r1350, %p242;
	shl.b32 	%r1352, %r1351, 2;
	add.s32 	%r1353, %r1158, %r1352;
	st.shared.u32 	[%r1353], %r158;
	sub.s32 	%r1354, %r1215, %r1280;
	add.s32 	%r1355, %r1354, 12;
	setp.eq.s32 	%p243, %r173, 0;
	add.s32 	%r1356, %r1350, %r172;
	selp.b32 	%r1357, %r1355, %r1356, %p243;
	shl.b32 	%r1358, %r1357, 2;
	add.s32 	%r1359, %r1158, %r1358;
	st.shared.u32 	[%r1359], %r159;
	sub.s32 	%r1360, %r1215, %r1281;
	add.s32 	%r1361, %r1360, 13;
	setp.eq.s32 	%p244, %r174, 0;
	add.s32 	%r1362, %r1356, %r173;
	selp.b32 	%r1363, %r1361, %r1362, %p244;
	shl.b32 	%r1364, %r1363, 2;
	add.s32 	%r1365, %r1158, %r1364;
	st.shared.u32 	[%r1365], %r160;
	sub.s32 	%r1366, %r1215, %r1282;
	add.s32 	%r1367, %r1366, 14;
	setp.eq.s32 	%p245, %r175, 0;
	add.s32 	%r1368, %r1362, %r174;
	selp.b32 	%r1369, %r1367, %r1368, %p245;
	shl.b32 	%r1370, %r1369, 2;
	add.s32 	%r1371, %r1158, %r1370;
	st.shared.u32 	[%r1371], %r161;
	sub.s32 	%r1372, %r1254, %r1283;
	setp.eq.s32 	%p246, %r1257, 0;
	add.s32 	%r1373, %r1368, %r175;
	selp.b32 	%r1374, %r1372, %r1373, %p246;
	shl.b32 	%r1375, %r1374, 2;
	add.s32 	%r1376, %r1158, %r1375;
	st.shared.u32 	[%r1376], %r162;
	sub.s32 	%r1377, %r1259, %r1284;
	setp.eq.s32 	%p247, %r1262, 0;
	add.s32 	%r1378, %r1373, %r1257;
	selp.b32 	%r1379, %r1377, %r1378, %p247;
	shl.b32 	%r1380, %r1379, 2;
	add.s32 	%r1381, %r1158, %r1380;
	st.shared.u32 	[%r1381], %r163;
	sub.s32 	%r1382, %r1215, %r1285;
	add.s32 	%r1383, %r1382, 17;
	setp.eq.s32 	%p248, %r176, 0;
	add.s32 	%r1384, %r1378, %r1262;
	selp.b32 	%r1385, %r1383, %r1384, %p248;
	shl.b32 	%r1386, %r1385, 2;
	add.s32 	%r1387, %r1158, %r1386;
	st.shared.u32 	[%r1387], %r164;
	sub.s32 	%r1388, %r1215, %r1286;
	add.s32 	%r1389, %r1388, 18;
	setp.eq.s32 	%p249, %r177, 0;
	add.s32 	%r1390, %r1384, %r176;
	selp.b32 	%r1391, %r1389, %r1390, %p249;
	shl.b32 	%r1392, %r1391, 2;
	add.s32 	%r1393, %r1158, %r1392;
	st.shared.u32 	[%r1393], %r165;
	bar.sync 	0;
	setp.ge.s32 	%p250, %r988, %r166;
	shl.b32 	%r1394, %r988, 2;
	add.s32 	%r181, %r1158, %r1394;
	@%p250 bra 	$L__BB5_71;
	ld.param.u32 	%r2496, [_ZN3cub18CUB_300001_SM_10006detail6select23DeviceSelectSweepKernelINS2_10policy_hubIiNS0_8NullTypeEiLb0ELNS0_10SelectImplE2EE10Policy1000EPiPS5_N6thrust24THRUST_300001_SM_1000_NS6detail15normal_iteratorINSC_10device_ptrIiEEEES9_NS0_13ScanTileStateIiLb1EEE7is_evenS5_iNS2_19streaming_context_tIiLb0EEELS6_2EEEvT0_T1_T2_T3_T4_T5_T6_T7_iT8_NS1_7vsmem_tE_param_7];
	ld.shared.u32 	%r1395, [%r181];
	not.b32 	%r1396, %r988;
	add.s32 	%r1397, %r2496, %r1396;
	setp.lt.s32 	%p251, %r988, %r180;
	sub.s32 	%r1398, %r988, %r180;
	selp.b32 	%r1399, %r1397, %r1398, %p251;
	mul.wide.s32 	%rd73, %r1399, 4;
	add.s64 	%rd74, %rd3, %rd73;
	st.global.u32 	[%rd74], %r1395;
$L__BB5_71:
	ld.param.u32 	%r2497, [_ZN3cub18CUB_300001_SM_10006detail6select23DeviceSelectSweepKernelINS2_10policy_hubIiNS0_8NullTypeEiLb0ELNS0_10SelectImplE2EE10Policy1000EPiPS5_N6thrust24THRUST_300001_SM_1000_NS6detail15normal_iteratorINSC_10device_ptrIiEEEES9_NS0_13ScanTileStateIiLb1EEE7is_evenS5_iNS2_19streaming_context_tIiLb0EEELS6_2EEEvT0_T1_T2_T3_T4_T5_T6_T7_iT8_NS1_7vsmem_tE_param_7];
	add.s32 	%r182, %r988, 608;
	sub.s32 	%r183, %r2497, %r988;
	setp.ge.s32 	%p252, %r182, %r166;
	@%p252 bra 	$L__BB5_73;
	ld.shared.u32 	%r1400, [%r181+2432];
	add.s32 	%r1401, %r183, -609;
	setp.lt.s32 	%p253, %r182, %r180;
	sub.s32 	%r1402, %r182, %r180;
	selp.b32 	%r1403, %r1401, %r1402, %p253;
	mul.wide.s32 	%rd75, %r1403, 4;
	add.s64 	%rd76, %rd3, %rd75;
	st.global.u32 	[%rd76], %r1400;
$L__BB5_73:
	add.s32 	%r184, %r988, 1216;
	setp.ge.s32 	%p254, %r184, %r166;
	@%p254 bra 	$L__BB5_75;
	ld.shared.u32 	%r1404, [%r181+4864];
	add.s32 	%r1405, %r183, -1217;
	setp.lt.s32 	%p255, %r184, %r180;
	sub.s32 	%r1406, %r184, %r180;
	selp.b32 	%r1407, %r1405, %r1406, %p255;
	mul.wide.s32 	%rd77, %r1407, 4;
	add.s64 	%rd78, %rd3, %rd77;
	st.global.u32 	[%rd78], %r1404;
$L__BB5_75:
	add.s32 	%r185, %r988, 1824;
	setp.ge.s32 	%p256, %r185, %r166;
	@%p256 bra 	$L__BB5_77;
	ld.shared.u32 	%r1408, [%r181+7296];
	add.s32 	%r1409, %r183, -1825;
	setp.lt.s32 	%p257, %r185, %r180;
	sub.s32 	%r1410, %r185, %r180;
	selp.b32 	%r1411, %r1409, %r1410, %p257;
	mul.wide.s32 	%rd79, %r1411, 4;
	add.s64 	%rd80, %rd3, %rd79;
	st.global.u32 	[%rd80], %r1408;
$L__BB5_77:
	add.s32 	%r186, %r988, 2432;
	setp.ge.s32 	%p258, %r186, %r166;
	@%p258 bra 	$L__BB5_79;
	ld.shared.u32 	%r1412, [%r181+9728];
	add.s32 	%r1413, %r183, -2433;
	setp.lt.s32 	%p259, %r186, %r180;
	sub.s32 	%r1414, %r186, %r180;
	selp.b32 	%r1415, %r1413, %r1414, %p259;
	mul.wide.s32 	%rd81, %r1415, 4;
	add.s64 	%rd82, %rd3, %rd81;
	st.global.u32 	[%rd82], %r1412;
$L__BB5_79:
	add.s32 	%r187, %r988, 3040;
	setp.ge.s32 	%p260, %r187, %r166;
	@%p260 bra 	$L__BB5_81;
	ld.shared.u32 	%r1416, [%r181+12160];
	add.s32 	%r1417, %r183, -3041;
	setp.lt.s32 	%p261, %r187, %r180;
	sub.s32 	%r1418, %r187, %r180;
	selp.b32 	%r1419, %r1417, %r1418, %p261;
	mul.wide.s32 	%rd83, %r1419, 4;
	add.s64 	%rd84, %rd3, %rd83;
	st.global.u32 	[%rd84], %r1416;
$L__BB5_81:
	add.s32 	%r188, %r988, 3648;
	setp.ge.s32 	%p262, %r188, %r166;
	@%p262 bra 	$L__BB5_83;
	ld.shared.u32 	%r1420, [%r181+14592];
	add.s32 	%r1421, %r183, -3649;
	setp.lt.s32 	%p263, %r188, %r180;
	sub.s32 	%r1422, %r188, %r180;
	selp.b32 	%r1423, %r1421, %r1422, %p263;
	mul.wide.s32 	%rd85, %r1423, 4;
	add.s64 	%rd86, %rd3, %rd85;
	st.global.u32 	[%rd86], %r1420;
$L__BB5_83:
	add.s32 	%r189, %r988, 4256;
	setp.ge.s32 	%p264, %r189, %r166;
	@%p264 bra 	$L__BB5_85;
	ld.shared.u32 	%r1424, [%r181+17024];
	add.s32 	%r1425, %r183, -4257;
	setp.lt.s32 	%p265, %r189, %r180;
	sub.s32 	%r1426, %r189, %r180;
	selp.b32 	%r1427, %r1425, %r1426, %p265;
	mul.wide.s32 	%rd87, %r1427, 4;
	add.s64 	%rd88, %rd3, %rd87;
	st.global.u32 	[%rd88], %r1424;
$L__BB5_85:
	add.s32 	%r190, %r988, 4864;
	setp.ge.s32 	%p266, %r190, %r166;
	@%p266 bra 	$L__BB5_87;
	ld.shared.u32 	%r1428, [%r181+19456];
	add.s32 	%r1429, %r183, -4865;
	setp.lt.s32 	%p267, %r190, %r180;
	sub.s32 	%r1430, %r190, %r180;
	selp.b32 	%r1431, %r1429, %r1430, %p267;
	mul.wide.s32 	%rd89, %r1431, 4;
	add.s64 	%rd90, %rd3, %rd89;
	st.global.u32 	[%rd90], %r1428;
$L__BB5_87:
	add.s32 	%r191, %r988, 5472;
	setp.ge.s32 	%p268, %r191, %r166;
	@%p268 bra 	$L__BB5_89;
	ld.shared.u32 	%r1432, [%r181+21888];
	add.s32 	%r1433, %r183, -5473;
	setp.lt.s32 	%p269, %r191, %r180;
	sub.s32 	%r1434, %r191, %r180;
	selp.b32 	%r1435, %r1433, %r1434, %p269;
	mul.wide.s32 	%rd91, %r1435, 4;
	add.s64 	%rd92, %rd3, %rd91;
	st.global.u32 	[%rd92], %r1432;
$L__BB5_89:
	add.s32 	%r192, %r988, 6080;
	setp.ge.s32 	%p270, %r192, %r166;
	@%p270 bra 	$L__BB5_91;
	ld.shared.u32 	%r1436, [%r181+24320];
	add.s32 	%r1437, %r183, -6081;
	setp.lt.s32 	%p271, %r192, %r180;
	sub.s32 	%r1438, %r192, %r180;
	selp.b32 	%r1439, %r1437, %r1438, %p271;
	mul.wide.s32 	%rd93, %r1439, 4;
	add.s64 	%rd94, %rd3, %rd93;
	st.global.u32 	[%rd94], %r1436;
$L__BB5_91:
	add.s32 	%r193, %r988, 6688;
	setp.ge.s32 	%p272, %r193, %r166;
	@%p272 bra 	$L__BB5_93;
	ld.shared.u32 	%r1440, [%r181+26752];
	add.s32 	%r1441, %r183, -6689;
	setp.lt.s32 	%p273, %r193, %r180;
	sub.s32 	%r1442, %r193, %r180;
	selp.b32 	%r1443, %r1441, %r1442, %p273;
	mul.wide.s32 	%rd95, %r1443, 4;
	add.s64 	%rd96, %rd3, %rd95;
	st.global.u32 	[%rd96], %r1440;
$L__BB5_93:
	add.s32 	%r194, %r988, 7296;
	setp.ge.s32 	%p274, %r194, %r166;
	@%p274 bra 	$L__BB5_95;
	ld.shared.u32 	%r1444, [%r181+29184];
	add.s32 	%r1445, %r183, -7297;
	setp.lt.s32 	%p275, %r194, %r180;
	sub.s32 	%r1446, %r194, %r180;
	selp.b32 	%r1447, %r1445, %r1446, %p275;
	mul.wide.s32 	%rd97, %r1447, 4;
	add.s64 	%rd98, %rd3, %rd97;
	st.global.u32 	[%rd98], %r1444;
$L__BB5_95:
	add.s32 	%r195, %r988, 7904;
	setp.ge.s32 	%p276, %r195, %r166;
	@%p276 bra 	$L__BB5_97;
	ld.shared.u32 	%r1448, [%r181+31616];
	add.s32 	%r1449, %r183, -7905;
	setp.lt.s32 	%p277, %r195, %r180;
	sub.s32 	%r1450, %r195, %r180;
	selp.b32 	%r1451, %r1449, %r1450, %p277;
	mul.wide.s32 	%rd99, %r1451, 4;
	add.s64 	%rd100, %rd3, %rd99;
	st.global.u32 	[%rd100], %r1448;
$L__BB5_97:
	add.s32 	%r196, %r988, 8512;
	setp.ge.s32 	%p278, %r196, %r166;
	@%p278 bra 	$L__BB5_99;
	ld.shared.u32 	%r1452, [%r181+34048];
	add.s32 	%r1453, %r183, -8513;
	setp.lt.s32 	%p279, %r196, %r180;
	sub.s32 	%r1454, %r196, %r180;
	selp.b32 	%r1455, %r1453, %r1454, %p279;
	mul.wide.s32 	%rd101, %r1455, 4;
	add.s64 	%rd102, %rd3, %rd101;
	st.global.u32 	[%rd102], %r1452;
$L__BB5_99:
	add.s32 	%r197, %r988, 9120;
	setp.ge.s32 	%p280, %r197, %r166;
	@%p280 bra 	$L__BB5_101;
	ld.shared.u32 	%r1456, [%r181+36480];
	add.s32 	%r1457, %r183, -9121;
	setp.lt.s32 	%p281, %r197, %r180;
	sub.s32 	%r1458, %r197, %r180;
	selp.b32 	%r1459, %r1457, %r1458, %p281;
	mul.wide.s32 	%rd103, %r1459, 4;
	add.s64 	%rd104, %rd3, %rd103;
	st.global.u32 	[%rd104], %r1456;
$L__BB5_101:
	add.s32 	%r198, %r988, 9728;
	setp.ge.s32 	%p282, %r198, %r166;
	@%p282 bra 	$L__BB5_103;
	ld.shared.u32 	%r1460, [%r181+38912];
	add.s32 	%r1461, %r183, -9729;
	setp.lt.s32 	%p283, %r198, %r180;
	sub.s32 	%r1462, %r198, %r180;
	selp.b32 	%r1463, %r1461, %r1462, %p283;
	mul.wide.s32 	%rd105, %r1463, 4;
	add.s64 	%rd106, %rd3, %rd105;
	st.global.u32 	[%rd106], %r1460;
$L__BB5_103:
	add.s32 	%r199, %r988, 10336;
	setp.ge.s32 	%p284, %r199, %r166;
	@%p284 bra 	$L__BB5_105;
	ld.shared.u32 	%r1464, [%r181+41344];
	add.s32 	%r1465, %r183, -10337;
	setp.lt.s32 	%p285, %r199, %r180;
	sub.s32 	%r1466, %r199, %r180;
	selp.b32 	%r1467, %r1465, %r1466, %p285;
	mul.wide.s32 	%rd107, %r1467, 4;
	add.s64 	%rd108, %rd3, %rd107;
	st.global.u32 	[%rd108], %r1464;
$L__BB5_105:
	add.s32 	%r1468, %r988, 10944;
	sub.s32 	%r1469, %r1468, %r180;
	setp.lt.s32 	%p286, %r1468, %r180;
	add.s32 	%r1470, %r183, -10945;
	selp.b32 	%r200, %r1470, %r1469, %p286;
	setp.ge.s32 	%p287, %r1468, %r166;
	@%p287 bra 	$L__BB5_203;
	ld.shared.u32 	%r1471, [%r181+43776];
	mul.wide.s32 	%rd109, %r200, 4;
	add.s64 	%rd110, %rd3, %rd109;
	st.global.u32 	[%rd110], %r1471;
	bra.uni 	$L__BB5_203;
$L__BB5_107:
	cvt.s64.s32 	%rd17, %r2;
	mov.u32 	%r338, %tid.x;
	and.b32  	%r339, %r338, 31;
	and.b32  	%r340, %r338, 992;
	mul.lo.s32 	%r341, %r340, 19;
	or.b32  	%r201, %r341, %r339;
	setp.ge.s32 	%p3, %r201, %r105;
	cvt.u64.u32 	%rd18, %r201;
	add.s64 	%rd19, %rd18, %rd17;
	shl.b64 	%rd20, %rd19, 2;
	add.s64 	%rd9, %rd1, %rd20;
	@%p3 bra 	$L__BB5_109;
	ld.global.u32 	%r2534, [%rd9];
$L__BB5_109:
	add.s32 	%r343, %r201, 32;
	setp.ge.s32 	%p4, %r343, %r105;
	@%p4 bra 	$L__BB5_111;
	ld.global.u32 	%r2535, [%rd9+128];
$L__BB5_111:
	add.s32 	%r345, %r201, 64;
	setp.ge.s32 	%p5, %r345, %r105;
	@%p5 bra 	$L__BB5_113;
	ld.global.u32 	%r2536, [%rd9+256];
$L__BB5_113:
	add.s32 	%r347, %r201, 96;
	setp.ge.s32 	%p6, %r347, %r105;
	@%p6 bra 	$L__BB5_115;
	ld.global.u32 	%r2537, [%rd9+384];
$L__BB5_115:
	add.s32 	%r349, %r201, 128;
	setp.ge.s32 	%p7, %r349, %r105;
	@%p7 bra 	$L__BB5_117;
	ld.global.u32 	%r2538, [%rd9+512];
$L__BB5_117:
	add.s32 	%r351, %r201, 160;
	setp.ge.s32 	%p8, %r351, %r105;
	@%p8 bra 	$L__BB5_119;
	ld.global.u32 	%r2539, [%rd9+640];
$L__BB5_119:
	add.s32 	%r353, %r201, 192;
	setp.ge.s32 	%p9, %r353, %r105;
	@%p9 bra 	$L__BB5_121;
	ld.global.u32 	%r2540, [%rd9+768];
$L__BB5_121:
	add.s32 	%r355, %r201, 224;
	setp.ge.s32 	%p10, %r355, %r105;
	@%p10 bra 	$L__BB5_123;
	ld.global.u32 	%r2541, [%rd9+896];
$L__BB5_123:
	add.s32 	%r357, %r201, 256;
	setp.ge.s32 	%p11, %r357, %r105;
	@%p11 bra 	$L__BB5_125;
	ld.global.u32 	%r2542, [%rd9+1024];
$L__BB5_125:
	add.s32 	%r359, %r201, 288;
	setp.ge.s32 	%p12, %r359, %r105;
	@%p12 bra 	$L__BB5_127;
	ld.global.u32 	%r2543, [%rd9+1152];
$L__BB5_127:
	add.s32 	%r361, %r201, 320;
	setp.ge.s32 	%p13, %r361, %r105;
	@%p13 bra 	$L__BB5_129;
	ld.global.u32 	%r2544, [%rd9+1280];
$L__BB5_129:
	add.s32 	%r363, %r201, 352;
	setp.ge.s32 	%p14, %r363, %r105;
	@%p14 bra 	$L__BB5_131;
	ld.global.u32 	%r2545, [%rd9+1408];
$L__BB5_131:
	add.s32 	%r365, %r201, 384;
	setp.ge.s32 	%p15, %r365, %r105;
	@%p15 bra 	$L__BB5_133;
	ld.global.u32 	%r2546, [%rd9+1536];
$L__BB5_133:
	add.s32 	%r367, %r201, 416;
	setp.ge.s32 	%p16, %r367, %r105;
	@%p16 bra 	$L__BB5_135;
	ld.global.u32 	%r2547, [%rd9+1664];
$L__BB5_135:
	add.s32 	%r369, %r201, 448;
	setp.ge.s32 	%p17, %r369, %r105;
	@%p17 bra 	$L__BB5_137;
	ld.global.u32 	%r2548, [%rd9+1792];
$L__BB5_137:
	add.s32 	%r371, %r201, 480;
	setp.ge.s32 	%p18, %r371, %r105;
	@%p18 bra 	$L__BB5_139;
	ld.global.u32 	%r2549, [%rd9+1920];
$L__BB5_139:
	add.s32 	%r373, %r201, 512;
	setp.ge.s32 	%p19, %r373, %r105;
	@%p19 bra 	$L__BB5_141;
	ld.global.u32 	%r2550, [%rd9+2048];
$L__BB5_141:
	add.s32 	%r375, %r201, 544;
	setp.ge.s32 	%p20, %r375, %r105;
	@%p20 bra 	$L__BB5_143;
	ld.global.u32 	%r2551, [%rd9+2176];
$L__BB5_143:
	add.s32 	%r377, %r201, 576;
	setp.ge.s32 	%p21, %r377, %r105;
	@%p21 bra 	$L__BB5_145;
	ld.global.u32 	%r2552, [%rd9+2304];
$L__BB5_145:
	ld.param.u32 	%r2493, [_ZN3cub18CUB_300001_SM_10006detail6select23DeviceSelectSweepKernelINS2_10policy_hubIiNS0_8NullTypeEiLb0ELNS0_10SelectImplE2EE10Policy1000EPiPS5_N6thrust24THRUST_300001_SM_1000_NS6detail15normal_iteratorINSC_10device_ptrIiEEEES9_NS0_13ScanTileStateIiLb1EEE7is_evenS5_iNS2_19streaming_context_tIiLb0EEELS6_2EEEvT0_T1_T2_T3_T4_T5_T6_T7_iT8_NS1_7vsmem_tE_param_7];
	// begin inline asm
	mov.u32 %r378, %laneid;
	// end inline asm
	mov.u32 	%r241, %tid.x;
	shr.u32 	%r242, %r241, 5;
	mad.lo.s32 	%r409, %r242, 608, %r378;
	shl.b32 	%r410, %r409, 2;
	mov.u32 	%r411, _ZZN3cub18CUB_300001_SM_10006detail6select23DeviceSelectSweepKernelINS2_10policy_hubIiNS0_8NullTypeEiLb0ELNS0_10SelectImplE2EE10Policy1000EPiPS5_N6thrust24THRUST_300001_SM_1000_NS6detail15normal_iteratorINSC_10device_ptrIiEEEES9_NS0_13ScanTileStateIiLb1EEE7is_evenS5_iNS2_19streaming_context_tIiLb0EEELS6_2EEEvT0_T1_T2_T3_T4_T5_T6_T7_iT8_NS1_7vsmem_tEE19static_temp_storage;
	add.s32 	%r412, %r411, %r410;
	st.shared.u32 	[%r412], %r2534;
	st.shared.u32 	[%r412+128], %r2535;
	st.shared.u32 	[%r412+256], %r2536;
	st.shared.u32 	[%r412+384], %r2537;
	st.shared.u32 	[%r412+512], %r2538;
	st.shared.u32 	[%r412+640], %r2539;
	st.shared.u32 	[%r412+768], %r2540;
	st.shared.u32 	[%r412+896], %r2541;
	st.shared.u32 	[%r412+1024], %r2542;
	st.shared.u32 	[%r412+1152], %r2543;
	st.shared.u32 	[%r412+1280], %r2544;
	st.shared.u32 	[%r412+1408], %r2545;
	st.shared.u32 	[%r412+1536], %r2546;
	st.shared.u32 	[%r412+1664], %r2547;
	st.shared.u32 	[%r412+1792], %r2548;
	st.shared.u32 	[%r412+1920], %r2549;
	st.shared.u32 	[%r412+2048], %r2550;
	st.shared.u32 	[%r412+2176], %r2551;
	st.shared.u32 	[%r412+2304], %r2552;
	bar.warp.sync 	-1;
	mad.lo.s32 	%r413, %r378, 72, %r412;
	ld.shared.u32 	%r243, [%r413];
	not.b32 	%r414, %r243;
	ld.shared.u32 	%r244, [%r413+4];
	not.b32 	%r415, %r244;
	ld.shared.u32 	%r245, [%r413+8];
	not.b32 	%r416, %r245;
	ld.shared.u32 	%r246, [%r413+12];
	not.b32 	%r417, %r246;
	ld.shared.u32 	%r247, [%r413+16];
	not.b32 	%r418, %r247;
	ld.shared.u32 	%r248, [%r413+20];
	not.b32 	%r419, %r248;
	ld.shared.u32 	%r249, [%r413+24];
	not.b32 	%r420, %r249;
	ld.shared.u32 	%r250, [%r413+28];
	not.b32 	%r421, %r250;
	ld.shared.u32 	%r251, [%r413+32];
	not.b32 	%r422, %r251;
	ld.shared.u32 	%r252, [%r413+36];
	not.b32 	%r423, %r252;
	ld.shared.u32 	%r253, [%r413+40];
	not.b32 	%r424, %r253;
	ld.shared.u32 	%r254, [%r413+44];
	not.b32 	%r425, %r254;
	ld.shared.u32 	%r255, [%r413+48];
	not.b32 	%r426, %r255;
	ld.shared.u32 	%r256, [%r413+52];
	not.b32 	%r427, %r256;
	ld.shared.u32 	%r257, [%r413+56];
	not.b32 	%r428, %r257;
	ld.shared.u32 	%r258, [%r413+60];
	not.b32 	%r429, %r258;
	ld.shared.u32 	%r259, [%r413+64];
	not.b32 	%r430, %r259;
	ld.shared.u32 	%r260, [%r413+68];
	not.b32 	%r431, %r260;
	ld.shared.u32 	%r261, [%r413+72];
	not.b32 	%r432, %r261;
	mul.lo.s32 	%r433, %r241, 19;
	mov.u32 	%r434, %ctaid.x;
	mov.u32 	%r435, %nctaid.y;
	mov.u32 	%r436, %ctaid.y;
	mad.lo.s32 	%r2562, %r434, %r435, %r436;
	mul.lo.s32 	%r438, %r2562, 11552;
	sub.s32 	%r262, %r2493, %r438;
	setp.lt.s32 	%p22, %r433, %r262;
	and.b32  	%r439, %r414, 1;
	selp.b32 	%r440, %r439, 1, %p22;
	add.s32 	%r441, %r433, 1;
	setp.lt.s32 	%p23, %r441, %r262;
	and.b32  	%r442, %r415, 1;
	selp.b32 	%r443, %r442, 1, %p23;
	add.s32 	%r444, %r433, 2;
	setp.lt.s32 	%p24, %r444, %r262;
	and.b32  	%r445, %r416, 1;
	selp.b32 	%r446, %r445, 1, %p24;
	add.s32 	%r447, %r433, 3;
	setp.lt.s32 	%p25, %r447, %r262;
	and.b32  	%r448, %r417, 1;
	selp.b32 	%r449, %r448, 1, %p25;
	add.s32 	%r450, %r433, 4;
	setp.lt.s32 	%p26, %r450, %r262;
	and.b32  	%r451, %r418, 1;
	selp.b32 	%r452, %r451, 1, %p26;
	add.s32 	%r453, %r433, 5;
	setp.lt.s32 	%p27, %r453, %r262;
	and.b32  	%r454, %r419, 1;
	selp.b32 	%r455, %r454, 1, %p27;
	add.s32 	%r456, %r433, 6;
	setp.lt.s32 	%p28, %r456, %r262;
	and.b32  	%r457, %r420, 1;
	selp.b32 	%r458, %r457, 1, %p28;
	add.s32 	%r459, %r433, 7;
	setp.lt.s32 	%p29, %r459, %r262;
	and.b32  	%r460, %r421, 1;
	selp.b32 	%r461, %r460, 1, %p29;
	add.s32 	%r462, %r433, 8;
	setp.lt.s32 	%p30, %r462, %r262;
	and.b32  	%r463, %r422, 1;
	selp.b32 	%r464, %r463, 1, %p30;
	add.s32 	%r465, %r433, 9;
	setp.lt.s32 	%p31, %r465, %r262;
	and.b32  	%r466, %r423, 1;
	selp.b32 	%r467, %r466, 1, %p31;
	add.s32 	%r468, %r433, 10;
	setp.lt.s32 	%p32, %r468, %r262;
	and.b32  	%r469, %r424, 1;
	selp.b32 	%r470, %r469, 1, %p32;
	add.s32 	%r471, %r433, 11;
	setp.lt.s32 	%p33, %r471, %r262;
	and.b32  	%r472, %r425, 1;
	selp.b32 	%r473, %r472, 1, %p33;
	add.s32 	%r474, %r433, 12;
	setp.lt.s32 	%p34, %r474, %r262;
	and.b32  	%r475, %r426, 1;
	selp.b32 	%r476, %r475, 1, %p34;
	add.s32 	%r477, %r433, 13;
	setp.lt.s32 	%p35, %r477, %r262;
	and.b32  	%r478, %r427, 1;
	selp.b32 	%r479, %r478, 1, %p35;
	add.s32 	%r480, %r433, 14;
	setp.lt.s32 	%p36, %r480, %r262;
	and.b32  	%r481, %r428, 1;
	selp.b32 	%r482, %r481, 1, %p36;
	add.s32 	%r483, %r433, 15;
	setp.lt.s32 	%p37, %r483, %r262;
	and.b32  	%r484, %r429, 1;
	selp.b32 	%r485, %r484, 1, %p37;
	add.s32 	%r486, %r433, 16;
	setp.lt.s32 	%p38, %r486, %r262;
	and.b32  	%r487, %r430, 1;
	selp.b32 	%r488, %r487, 1, %p38;
	add.s32 	%r489, %r433, 17;
	setp.lt.s32 	%p39, %r489, %r262;
	and.b32  	%r490, %r431, 1;
	selp.b32 	%r491, %r490, 1, %p39;
	add.s32 	%r492, %r433, 18;
	setp.lt.s32 	%p40, %r492, %r262;
	and.b32  	%r493, %r432, 1;
	selp.b32 	%r494, %r493, 1, %p40;
	bar.sync 	0;
	add.s32 	%r495, %r443, %r440;
	add.s32 	%r496, %r446, %r495;
	add.s32 	%r497, %r449, %r496;
	add.s32 	%r498, %r452, %r497;
	add.s32 	%r499, %r455, %r498;
	add.s32 	%r500, %r458, %r499;
	add.s32 	%r501, %r461, %r500;
	add.s32 	%r502, %r464, %r501;
	add.s32 	%r503, %r467, %r502;
	add.s32 	%r504, %r470, %r503;
	add.s32 	%r505, %r473, %r504;
	add.s32 	%r506, %r476, %r505;
	add.s32 	%r507, %r479, %r506;
	add.s32 	%r508, %r482, %r507;
	add.s32 	%r509, %r485, %r508;
	add.s32 	%r510, %r488, %r509;
	add.s32 	%r511, %r491, %r510;
	add.s32 	%r383, %r494, %r511;
	mov.b32 	%r381, 1;
	mov.b32 	%r406, 0;
	mov.b32 	%r408, -1;
	// begin inline asm
	{  .reg .s32 r0;  .reg .pred p;  shfl.sync.up.b32 r0|p, %r383, %r381, %r406, %r408;  @p add.s32 r0, r0, %r383;  mov.s32 %r379, r0;}
	// end inline asm
	mov.b32 	%r387, 2;
	// begin inline asm
	{  .reg .s32 r0;  .reg .pred p;  shfl.sync.up.b32 r0|p, %r379, %r387, %r406, %r408;  @p add.s32 r0, r0, %r379;  mov.s32 %r385, r0;}
	// end inline asm
	mov.b32 	%r393, 4;
	// begin inline asm
	{  .reg .s32 r0;  .reg .pred p;  shfl.sync.up.b32 r0|p, %r385, %r393, %r406, %r408;  @p add.s32 r0, r0, %r385;  mov.s32 %r391, r0;}
	// end inline asm
	mov.b32 	%r399, 8;
	// begin inline asm
	{  .reg .s32 r0;  .reg .pred p;  shfl.sync.up.b32 r0|p, %r391, %r399, %r406, %r408;  @p add.s32 r0, r0, %r391;  mov.s32 %r397, r0;}
	// end inline asm
	mov.b32 	%r405, 16;
	// begin inline asm
	{  .reg .s32 r0;  .reg .pred p;  shfl.sync.up.b32 r0|p, %r397, %r405, %r406, %r408;  @p add.s32 r0, r0, %r397;  mov.s32 %r403, r0;}
	// end inline asm
	setp.ne.s32 	%p41, %r378, 31;
	@%p41 bra 	$L__BB5_147;
	shl.b32 	%r512, %r242, 2;
	add.s32 	%r514, %r411, %r512;
	st.shared.u32 	[%r514], %r403;
$L__BB5_147:
	sub.s32 	%r515, %r403, %r383;
	bar.sync 	0;
	ld.shared.v4.u32 	{%r516, %r517, %r518, %r519}, [_ZZN3cub18CUB_300001_SM_10006detail6select23DeviceSelectSweepKernelINS2_10policy_hubIiNS0_8NullTypeEiLb0ELNS0_10SelectImplE2EE10Policy1000EPiPS5_N6thrust24THRUST_300001_SM_1000_NS6detail15normal_iteratorINSC_10device_ptrIiEEEES9_NS0_13ScanTileStateIiLb1EEE7is_evenS5_iNS2_19streaming_context_tIiLb0EEELS6_2EEEvT0_T1_T2_T3_T4_T5_T6_T7_iT8_NS1_7vsmem_tEE19static_temp_storage];
	add.s32 	%r520, %r517, %r516;
	setp.eq.s32 	%p42, %r242, 2;
	selp.b32 	%r521, %r520, %r516, %p42;
	add.s32 	%r522, %r520, %r518;
	setp.eq.s32 	%p43, %r242, 3;
	selp.b32 	%r523, %r522, %r521, %p43;
	add.s32 	%r524, %r522, %r519;
	setp.eq.s32 	%p44, %r242, 4;
	selp.b32 	%r525, %r524, %r523, %p44;
	ld.shared.v4.u32 	{%r526, %r527, %r528, %r529}, [_ZZN3cub18CUB_300001_SM_10006detail6select23DeviceSelectSweepKernelINS2_10policy_hubIiNS0_8NullTypeEiLb0ELNS0_10SelectImplE2EE10Policy1000EPiPS5_N6thrust24THRUST_300001_SM_1000_NS6detail15normal_iteratorINSC_10device_ptrIiEEEES9_NS0_13ScanTileStateIiLb1EEE7is_evenS5_iNS2_19streaming_context_tIiLb0EEELS6_2EEEvT0_T1_T2_T3_T4_T5_T6_T7_iT8_NS1_7vsmem_tEE19static_temp_storage+16];
	add.s32 	%r530, %r524, %r526;
	setp.eq.s32 	%p45, %r242, 5;
	selp.b32 	%r531, %r530, %r525, %p45;
	add.s32 	%r532, %r530, %r527;
	setp.eq.s32 	%p46, %r242, 6;
	selp.b32 	%r533, %r532, %r531, %p46;
	add.s32 	%r534, %r532, %r528;
	setp.eq.s32 	%p47, %r242, 7;
	selp.b32 	%r535, %r534, %r533, %p47;
	add.s32 	%r536, %r534, %r529;
	setp.eq.s32 	%p48, %r242, 8;
	selp.b32 	%r537, %r536, %r535, %p48;
	ld.shared.v4.u32 	{%r538, %r539, %r540, %r541}, [_ZZN3cub18CUB_300001_SM_10006detail6select23DeviceSelectSweepKernelINS2_10policy_hubIiNS0_8NullTypeEiLb0ELNS0_10SelectImplE2EE10Policy1000EPiPS5_N6thrust24THRUST_300001_SM_1000_NS6detail15normal_iteratorINSC_10device_ptrIiEEEES9_NS0_13ScanTileStateIiLb1EEE7is_evenS5_iNS2_19streaming_context_tIiLb0EEELS6_2EEEvT0_T1_T2_T3_T4_T5_T6_T7_iT8_NS1_7vsmem_tEE19static_temp_storage+32];
	add.s32 	%r542, %r536, %r538;
	setp.eq.s32 	%p49, %r242, 9;
	selp.b32 	%r543, %r542, %r537, %p49;
	add.s32 	%r544, %r542, %r539;
	setp.eq.s32 	%p50, %r242, 10;
	selp.b32 	%r545, %r544, %r543, %p50;
	add.s32 	%r546, %r544, %r540;
	setp.eq.s32 	%p51, %r242, 11;
	selp.b32 	%r547, %r546, %r545, %p51;
	add.s32 	%r548, %r546, %r541;
	setp.eq.s32 	%p52, %r242, 12;
	selp.b32 	%r549, %r548, %r547, %p52;
	ld.shared.v4.u32 	{%r550, %r551, %r552, %r553}, [_ZZN3cub18CUB_300001_SM_10006detail6select23DeviceSelectSweepKernelINS2_10policy_hubIiNS0_8NullTypeEiLb0ELNS0_10SelectImplE2EE10Policy1000EPiPS5_N6thrust24THRUST_300001_SM_1000_NS6detail15normal_iteratorINSC_10device_ptrIiEEEES9_NS0_13ScanTileStateIiLb1EEE7is_evenS5_iNS2_19streaming_context_tIiLb0EEELS6_2EEEvT0_T1_T2_T3_T4_T5_T6_T7_iT8_NS1_7vsmem_tEE19static_temp_storage+48];
	add.s32 	%r554, %r548, %r550;
	setp.eq.s32 	%p53, %r242, 13;
	selp.b32 	%r555, %r554, %r549, %p53;
	add.s32 	%r556, %r554, %r551;
	setp.eq.s32 	%p54, %r242, 14;
	selp.b32 	%r557, %r556, %r555, %p54;
	add.s32 	%r558, %r556, %r552;
	setp.eq.s32 	%p55, %r242, 15;
	selp.b32 	%r559, %r558, %r557, %p55;
	add.s32 	%r560, %r558, %r553;
	setp.eq.s32 	%p56, %r242, 16;
	selp.b32 	%r561, %r560, %r559, %p56;
	.pragma "used_bytes_mask 4095";
	ld.shared.v4.u32 	{%r562, %r563, %r564, %r565}, [_ZZN3cub18CUB_300001_SM_10006detail6select23DeviceSelectSweepKernelINS2_10policy_hubIiNS0_8NullTypeEiLb0ELNS0_10SelectImplE2EE10Policy1000EPiPS5_N6thrust24THRUST_300001_SM_1000_NS6detail15normal_iteratorINSC_10device_ptrIiEEEES9_NS0_13ScanTileStateIiLb1EEE7is_evenS5_iNS2_19streaming_context_tIiLb0EEELS6_2EEEvT0_T1_T2_T3_T4_T5_T6_T7_iT8_NS1_7vsmem_tEE19static_temp_storage+64];
	add.s32 	%r566, %r560, %r562;
	setp.eq.s32 	%p57, %r242, 17;
	selp.b32 	%r567, %r566, %r561, %p57;
	add.s32 	%r568, %r566, %r563;
	setp.eq.s32 	%p58, %r242, 18;
	selp.b32 	%r569, %r568, %r567, %p58;
	add.s32 	%r265, %r568, %r564;
	setp.gt.u32 	%p59, %r241, 31;
	setp.lt.u32 	%p60, %r241, 32;
	setp.eq.s32 	%p61, %r378, 0;
	selp.b32 	%r570, 0, %r515, %p61;
	add.s32 	%r2566, %r569, %r570;
	selp.b32 	%r267, %r515, %r2566, %p60;
	@%p59 bra 	$L__BB5_163;
	setp.ne.s32 	%p62, %r241, 0;
	mul.wide.s32 	%rd21, %r2562, 8;
	add.s64 	%rd10, %rd2, %rd21;
	@%p62 bra 	$L__BB5_150;
	st.shared.u32 	[_ZZN3cub18CUB_300001_SM_10006detail6select23DeviceSelectSweepKernelINS2_10policy_hubIiNS0_8NullTypeEiLb0ELNS0_10SelectImplE2EE10Policy1000EPiPS5_N6thrust24THRUST_300001_SM_1000_NS6detail15normal_iteratorINSC_10device_ptrIiEEEES9_NS0_13ScanTileStateIiLb1EEE7is_evenS5_iNS2_19streaming_context_tIiLb0EEELS6_2EEEvT0_T1_T2_T3_T4_T5_T6_T7_iT8_NS1_7vsmem_tEE19static_temp_storage+140], %r265;
	add.s64 	%rd22, %rd10, 256;
	mov.b32 	%r574, 100;
	// begin inline asm
	st.relaxed.gpu.v2.u32 [%rd22], {%r574, %r265};
	// end inline asm
$L__BB5_150:
	not.b32 	%r580, %r241;
	add.s32 	%r2561, %r2562, %r580;
	mov.b32 	%r576, 970;
	// begin inline asm
	nanosleep.u32 %r576;
	// end inline asm
	mul.wide.s32 	%rd24, %r2561, 8;
	add.s64 	%rd25, %rd2, %rd24;
	add.s64 	%rd23, %rd25, 256;
	// begin inline asm
	ld.relaxed.gpu.v2.u32 {%r2563, %r2555}, [%rd23];
	// end inline asm
	mov.b32 	%r2556, 362;
$L__BB5_151:
	setp.eq.s32 	%p63, %r2563, 99;
	mov.b32 	%r581, -1;
	vote.sync.any.pred 	%p64, %p63, %r581;
	not.pred 	%p65, %p64;
	@%p65 bra 	$L__BB5_153;
	shr.u32 	%r278, %r2556, 1;
	mul.lo.s32 	%r983, %r2562, 16807;
	and.b32  	%r2562, %r983, 2147483647;
	sub.s32 	%r984, %r2556, %r278;
	add.s32 	%r985, %r984, 1;
	rem.u32 	%r986, %r2562, %r985;
	add.s32 	%r980, %r986, %r278;
	// begin inline asm
	nanosleep.u32 %r980;
	// end inline asm
	// begin inline asm
	ld.relaxed.gpu.v2.u32 {%r2563, %r2555}, [%rd23];
	// end inline asm
	mov.u32 	%r2556, %r278;
	bra.uni 	$L__BB5_151;
$L__BB5_153:
	setp.eq.s32 	%p66, %r2563, 101;
	mov.b32 	%r608, -1;
	vote.sync.ballot.b32 	%r610, %p66, %r608;
	// begin inline asm
	mov.u32 %r583, %lanemask_ge;
	// end inline asm
	and.b32  	%r611, %r610, %r583;
	or.b32  	%r612, %r611, -2147483648;
	add.s32 	%r613, %r612, -1;
	not.b32 	%r614, %r612;
	and.b32  	%r615, %r614, %r613;
	popc.b32 	%r587, %r615;
	mov.b32 	%r586, 1;
	// begin inline asm
	shfl.sync.down.b32 %r584, %r2555, %r586, %r587, %r608;
	// end inline asm
	setp.lt.s32 	%p68, %r378, %r587;
	selp.b32 	%r616, %r584, 0, %p68;
	add.s32 	%r590, %r616, %r2555;
	mov.b32 	%r591, 2;
	// begin inline asm
	shfl.sync.down.b32 %r589, %r590, %r591, %r587, %r608;
	// end inline asm
	add.s32 	%r617, %r378, 2;
	setp.gt.s32 	%p69, %r617, %r587;
	selp.b32 	%r618, 0, %r589, %p69;
	add.s32 	%r595, %r590, %r618;
	mov.b32 	%r596, 4;
	// begin inline asm
	shfl.sync.down.b32 %r594, %r595, %r596, %r587, %r608;
	// end inline asm
	add.s32 	%r619, %r378, 4;
	setp.gt.s32 	%p70, %r619, %r587;
	selp.b32 	%r620, 0, %r594, %p70;
	add.s32 	%r600, %r595, %r620;
	mov.b32 	%r601, 8;
	// begin inline asm
	shfl.sync.down.b32 %r599, %r600, %r601, %r587, %r608;
	// end inline asm
	add.s32 	%r621, %r378, 8;
	setp.gt.s32 	%p71, %r621, %r587;
	selp.b32 	%r622, 0, %r599, %p71;
	add.s32 	%r605, %r600, %r622;
	mov.b32 	%r606, 16;
	// begin inline asm
	shfl.sync.down.b32 %r604, %r605, %r606, %r587, %r608;
	// end inline asm
	add.s32 	%r623, %r378, 16;
	setp.gt.s32 	%p72, %r623, %r587;
	selp.b32 	%r624, 0, %r604, %p72;
	add.s32 	%r2559, %r605, %r624;
	add.s64 	%rd12, %rd2, 256;
	mov.b32 	%r2557, 362;
$L__BB5_154:
	setp.ne.s32 	%p73, %r2563, 101;
	mov.b32 	%r625, -1;
	vote.sync.all.pred 	%p74, %p73, %r625;
	not.pred 	%p75, %p74;
	@%p75 bra 	$L__BB5_159;
	shr.u32 	%r2557, %r2557, 1;
	mul.wide.s32 	%rd66, %r2561, 8;
	add.s64 	%rd67, %rd12, %rd66;
	add.s64 	%rd65, %rd67, -256;
	// begin inline asm
	ld.relaxed.gpu.v2.u32 {%r2563, %r2564}, [%rd65];
	// end inline asm
	mov.u32 	%r2565, %r2557;
$L__BB5_156:
	setp.eq.s32 	%p155, %r2563, 99;
	mov.b32 	%r930, -1;
	vote.sync.any.pred 	%p156, %p155, %r930;
	not.pred 	%p157, %p156;
	@%p157 bra 	$L__BB5_158;
	shr.u32 	%r298, %r2565, 1;
	mul.lo.s32 	%r976, %r2562, 16807;
	and.b32  	%r2562, %r976, 2147483647;
	sub.s32 	%r977, %r2565, %r298;
	add.s32 	%r978, %r977, 1;
	rem.u32 	%r979, %r2562, %r978;
	add.s32 	%r973, %r979, %r298;
	// begin inline asm
	nanosleep.u32 %r973;
	// end inline asm
	// begin inline asm
	ld.relaxed.gpu.v2.u32 {%r2563, %r2564}, [%rd65];
	// end inline asm
	mov.u32 	%r2565, %r298;
	bra.uni 	$L__BB5_156;
$L__BB5_158:
	setp.eq.s32 	%p158, %r2563, 101;
	mov.b32 	%r956, -1;
	vote.sync.ballot.b32 	%r957, %p158, %r956;
	and.b32  	%r958, %r957, %r583;
	or.b32  	%r959, %r958, -2147483648;
	add.s32 	%r960, %r959, -1;
	not.b32 	%r961, %r959;
	and.b32  	%r962, %r961, %r960;
	popc.b32 	%r935, %r962;
	mov.b32 	%r934, 1;
	// begin inline asm
	shfl.sync.down.b32 %r932, %r2564, %r934, %r935, %r956;
	// end inline asm
	setp.lt.s32 	%p160, %r378, %r935;
	selp.b32 	%r963, %r932, 0, %p160;
	add.s32 	%r938, %r963, %r2564;
	mov.b32 	%r939, 2;
	// begin inline asm
	shfl.sync.down.b32 %r937, %r938, %r939, %r935, %r956;
	// end inline asm
	setp.gt.s32 	%p161, %r617, %r935;
	selp.b32 	%r965, 0, %r937, %p161;
	add.s32 	%r943, %r938, %r965;
	mov.b32 	%r944, 4;
	// begin inline asm
	shfl.sync.down.b32 %r942, %r943, %r944, %r935, %r956;
	// end inline asm
	setp.gt.s32 	%p162, %r619, %r935;
	selp.b32 	%r967, 0, %r942, %p162;
	add.s32 	%r948, %r943, %r967;
	mov.b32 	%r949, 8;
	// begin inline asm
	shfl.sync.down.b32 %r947, %r948, %r949, %r935, %r956;
	// end inline asm
	setp.gt.s32 	%p163, %r621, %r935;
	selp.b32 	%r969, 0, %r947, %p163;
	add.s32 	%r953, %r948, %r969;
	mov.b32 	%r954, 16;
	// begin inline asm
	shfl.sync.down.b32 %r952, %r953, %r954, %r935, %r956;
	// end inline asm
	setp.gt.s32 	%p164, %r623, %r935;
	selp.b32 	%r971, 0, %r952, %p164;
	add.s32 	%r972, %r971, %r2559;
	add.s32 	%r2559, %r972, %r953;
	add.s32 	%r2561, %r2561, -32;
	bra.uni 	$L__BB5_154;
$L__BB5_159:
	setp.ne.s32 	%p76, %r241, 0;
	@%p76 bra 	$L__BB5_161;
	add.s32 	%r628, %r2559, %r265;
	add.s64 	%rd26, %rd10, 256;
	mov.b32 	%r627, 101;
	// begin inline asm
	st.relaxed.gpu.v2.u32 [%rd26], {%r627, %r628};
	// end inline asm
	st.shared.u32 	[_ZZN3cub18CUB_300001_SM_10006detail6select23DeviceSelectSweepKernelINS2_10policy_hubIiNS0_8NullTypeEiLb0ELNS0_10SelectImplE2EE10Policy1000EPiPS5_N6thrust24THRUST_300001_SM_1000_NS6detail15normal_iteratorINSC_10device_ptrIiEEEES9_NS0_13ScanTileStateIiLb1EEE7is_evenS5_iNS2_19streaming_context_tIiLb0EEELS6_2EEEvT0_T1_T2_T3_T4_T5_T6_T7_iT8_NS1_7vsmem_tEE19static_temp_storage+132], %r2559;
	st.shared.u32 	[_ZZN3cub18CUB_300001_SM_10006detail6select23DeviceSelectSweepKernelINS2_10policy_hubIiNS0_8NullTypeEiLb0ELNS0_10SelectImplE2EE10Policy1000EPiPS5_N6thrust24THRUST_300001_SM_1000_NS6detail15normal_iteratorINSC_10device_ptrIiEEEES9_NS0_13ScanTileStateIiLb1EEE7is_evenS5_iNS2_19streaming_context_tIiLb0EEELS6_2EEEvT0_T1_T2_T3_T4_T5_T6_T7_iT8_NS1_7vsmem_tEE19static_temp_storage+136], %r628;
$L__BB5_161:
	setp.ne.s32 	%p77, %r378, 0;
	mov.u32 	%r2566, %r267;
	@%p77 bra 	$L__BB5_163;
	st.shared.u32 	[_ZZN3cub18CUB_300001_SM_10006detail6select23DeviceSelectSweepKernelINS2_10policy_hubIiNS0_8NullTypeEiLb0ELNS0_10SelectImplE2EE10Policy1000EPiPS5_N6thrust24THRUST_300001_SM_1000_NS6detail15normal_iteratorINSC_10device_ptrIiEEEES9_NS0_13ScanTileStateIiLb1EEE7is_evenS5_iNS2_19streaming_context_tIiLb0EEELS6_2EEEvT0_T1_T2_T3_T4_T5_T6_T7_iT8_NS1_7vsmem_tEE19static_temp_storage+96], %r2559;
	mov.u32 	%r2566, %r2559;
$L__BB5_163:
	bar.sync 	0;
	setp.eq.s32 	%p78, %r241, 0;
	@%p78 bra 	$L__BB5_165;
	ld.shared.u32 	%r629, [_ZZN3cub18CUB_300001_SM_10006detail6select23DeviceSelectSweepKernelINS2_10policy_hubIiNS0_8NullTypeEiLb0ELNS0_10SelectImplE2EE10Policy1000EPiPS5_N6thrust24THRUST_300001_SM_1000_NS6detail15normal_iteratorINSC_10device_ptrIiEEEES9_NS0_13ScanTileStateIiLb1EEE7is_evenS5_iNS2_19streaming_context_tIiLb0EEELS6_2EEEvT0_T1_T2_T3_T4_T5_T6_T7_iT8_NS1_7vsmem_tEE19static_temp_storage+96];
	add.s32 	%r2566, %r629, %r2566;
$L__BB5_165:
	ld.param.u32 	%r2494, [_ZN3cub18CUB_300001_SM_10006detail6select23DeviceSelectSweepKernelINS2_10policy_hubIiNS0_8NullTypeEiLb0ELNS0_10SelectImplE2EE10Policy1000EPiPS5_N6thrust24THRUST_300001_SM_1000_NS6detail15normal_iteratorINSC_10device_ptrIiEEEES9_NS0_13ScanTileStateIiLb1EEE7is_evenS5_iNS2_19streaming_context_tIiLb0EEELS6_2EEEvT0_T1_T2_T3_T4_T5_T6_T7_iT8_NS1_7vsmem_tE_param_7];
	mul.lo.s32 	%r630, %r241, 19;
	setp.lt.s32 	%p79, %r630, %r262;
	not.b32 	%r631, %r243;
	and.b32  	%r632, %r631, 1;
	selp.b32 	%r633, %r632, 1, %p79;
	add.s32 	%r634, %r633, %r2566;
	add.s32 	%r635, %r630, 1;
	setp.lt.s32 	%p80, %r635, %r262;
	not.b32 	%r636, %r244;
	and.b32  	%r637, %r636, 1;
	selp.b32 	%r638, %r637, 1, %p80;
	add.s32 	%r639, %r634, %r638;
	add.s32 	%r640, %r630, 2;
	setp.lt.s32 	%p81, %r640, %r262;
	not.b32 	%r641, %r245;
	and.b32  	%r642, %r641, 1;
	selp.b32 	%r643, %r642, 1, %p81;
	add.s32 	%r644, %r639, %r643;
	add.s32 	%r645, %r630, 3;
	setp.lt.s32 	%p82, %r645, %r262;
	not.b32 	%r646, %r246;
	and.b32  	%r647, %r646, 1;
	selp.b32 	%r648, %r647, 1, %p82;
	add.s32 	%r649, %r644, %r648;
	add.s32 	%r650, %r630, 4;
	setp.lt.s32 	%p83, %r650, %r262;
	not.b32 	%r651, %r247;
	and.b32  	%r652, %r651, 1;
	selp.b32 	%r653, %r652, 1, %p83;
	add.s32 	%r654, %r649, %r653;
	add.s32 	%r655, %r630, 5;
	setp.lt.s32 	%p84, %r655, %r262;
	not.b32 	%r656, %r248;
	and.b32  	%r657, %r656, 1;
	selp.b32 	%r658, %r657, 1, %p84;
	add.s32 	%r659, %r654, %r658;
	add.s32 	%r660, %r630, 6;
	setp.lt.s32 	%p85, %r660, %r262;
	not.b32 	%r661, %r249;
	and.b32  	%r662, %r661, 1;
	selp.b32 	%r663, %r662, 1, %p85;
	add.s32 	%r664, %r659, %r663;
	add.s32 	%r665, %r630, 7;
	setp.lt.s32 	%p86, %r665, %r262;
	not.b32 	%r666, %r250;
	and.b32  	%r667, %r666, 1;
	selp.b32 	%r668, %r667, 1, %p86;
	add.s32 	%r669, %r664, %r668;
	add.s32 	%r670, %r630, 8;
	setp.lt.s32 	%p87, %r670, %r262;
	not.b32 	%r671, %r251;
	and.b32  	%r672, %r671, 1;
	selp.b32 	%r673, %r672, 1, %p87;
	add.s32 	%r674, %r669, %r673;
	add.s32 	%r675, %r630, 9;
	setp.lt.s32 	%p88, %r675, %r262;
	not.b32 	%r676, %r252;
	and.b32  	%r677, %r676, 1;
	selp.b32 	%r678, %r677, 1, %p88;
	add.s32 	%r679, %r674, %r678;
	add.s32 	%r680, %r630, 10;
	setp.lt.s32 	%p89, %r680, %r262;
	not.b32 	%r681, %r253;
	and.b32  	%r682, %r681, 1;
	selp.b32 	%r683, %r682, 1, %p89;
	add.s32 	%r684, %r679, %r683;
	add.s32 	%r685, %r630, 11;
	setp.lt.s32 	%p90, %r685, %r262;
	not.b32 	%r686, %r254;
	and.b32  	%r687, %r686, 1;
	selp.b32 	%r688, %r687, 1, %p90;
	add.s32 	%r689, %r684, %r688;
	add.s32 	%r690, %r630, 12;
	setp.lt.s32 	%p91, %r690, %r262;
	not.b32 	%r691, %r255;
	and.b32  	%r692, %r691, 1;
	selp.b32 	%r693, %r692, 1, %p91;
	add.s32 	%r694, %r689, %r693;
	add.s32 	%r695, %r630, 13;
	setp.lt.s32 	%p92, %r695, %r262;
	not.b32 	%r696, %r256;
	and.b32  	%r697, %r696, 1;
	selp.b32 	%r698, %r697, 1, %p92;
	add.s32 	%r699, %r694, %r698;
	add.s32 	%r700, %r630, 14;
	setp.lt.s32 	%p93, %r700, %r262;
	not.b32 	%r701, %r257;
	and.b32  	%r702, %r701, 1;
	selp.b32 	%r703, %r702, 1, %p93;
	add.s32 	%r704, %r699, %r703;
	add.s32 	%r705, %r630, 15;
	setp.lt.s32 	%p94, %r705, %r262;
	not.b32 	%r706, %r258;
	and.b32  	%r707, %r706, 1;
	selp.b32 	%r708, %r707, 1, %p94;
	add.s32 	%r709, %r704, %r708;
	add.s32 	%r710, %r630, 16;
	setp.lt.s32 	%p95, %r710, %r262;
	not.b32 	%r711, %r259;
	and.b32  	%r712, %r711, 1;
	selp.b32 	%r713, %r712, 1, %p95;
	add.s32 	%r714, %r709, %r713;
	add.s32 	%r715, %r630, 17;
	setp.lt.s32 	%p96, %r715, %r262;
	not.b32 	%r716, %r260;
	and.b32  	%r717, %r716, 1;
	selp.b32 	%r718, %r717, 1, %p96;
	add.s32 	%r719, %r714, %r718;
	mov.u32 	%r720, _ZZN3cub18CUB_300001_SM_10006detail6select23DeviceSelectSweepKernelINS2_10policy_hubIiNS0_8NullTypeEiLb0ELNS0_10SelectImplE2EE10Policy1000EPiPS5_N6thrust24THRUST_300001_SM_1000_NS6detail15normal_iteratorINSC_10device_ptrIiEEEES9_NS0_13ScanTileStateIiLb1EEE7is_evenS5_iNS2_19streaming_context_tIiLb0EEELS6_2EEEvT0_T1_T2_T3_T4_T5_T6_T7_iT8_NS1_7vsmem_tEE19static_temp_storage;
	ld.shared.v2.u32 	{%r721, %r722}, [_ZZN3cub18CUB_300001_SM_10006detail6select23DeviceSelectSweepKernelINS2_10policy_hubIiNS0_8NullTypeEiLb0ELNS0_10SelectImplE2EE10Policy1000EPiPS5_N6thrust24THRUST_300001_SM_1000_NS6detail15normal_iteratorINSC_10device_ptrIiEEEES9_NS0_13ScanTileStateIiLb1EEE7is_evenS5_iNS2_19streaming_context_tIiLb0EEELS6_2EEEvT0_T1_T2_T3_T4_T5_T6_T7_iT8_NS1_7vsmem_tEE19static_temp_storage+136];
	ld.shared.u32 	%r723, [_ZZN3cub18CUB_300001_SM_10006detail6select23DeviceSelectSweepKernelINS2_10policy_hubIiNS0_8NullTypeEiLb0ELNS0_10SelectImplE2EE10Policy1000EPiPS5_N6thrust24THRUST_300001_SM_1000_NS6detail15normal_iteratorINSC_10device_ptrIiEEEES9_NS0_13ScanTileStateIiLb1EEE7is_evenS5_iNS2_19streaming_context_tIiLb0EEELS6_2EEEvT0_T1_T2_T3_T4_T5_T6_T7_iT8_NS1_7vsmem_tEE19static_temp_storage+132];
	mov.u32 	%r724, %ctaid.x;
	mov.u32 	%r725, %nctaid.y;
	mov.u32 	%r726, %ctaid.y;
	mad.lo.s32 	%r727, %r724, %r725, %r726;
	mul.lo.s32 	%r728, %r727, 11552;
	sub.s32 	%r729, %r728, %r723;
	sub.s32 	%r730, 11552, %r262;
	sub.s32 	%r2568, %r721, %r730;
	sub.s32 	%r731, %r730, %r722;
	bar.sync 	0;
	add.s32 	%r308, %r731, %r262;
	sub.s32 	%r732, %r2566, %r723;
	sub.s32 	%r733, %r630, %r732;
	setp.eq.s32 	%p97, %r633, 0;
	add.s32 	%r734, %r732, %r308;
	selp.b32 	%r735, %r733, %r734, %p97;
	shl.b32 	%r736, %r735, 2;
	add.s32 	%r737, %r720, %r736;
	st.shared.u32 	[%r737], %r243;
	sub.s32 	%r738, %r723, %r634;
	add.s32 	%r739, %r738, %r635;
	setp.eq.s32 	%p98, %r638, 0;
	add.s32 	%r740, %r734, %r633;
	selp.b32 	%r741, %r739, %r740, %p98;
	shl.b32 	%r742, %r741, 2;
	add.s32 	%r743, %r720, %r742;
	st.shared.u32 	[%r743], %r244;
	sub.s32 	%r744, %r723, %r639;
	add.s32 	%r745, %r744, %r640;
	setp.eq.s32 	%p99, %r643, 0;
	add.s32 	%r746, %r740, %r638;
	selp.b32 	%r747, %r745, %r746, %p99;
	shl.b32 	%r748, %r747, 2;
	add.s32 	%r749, %r720, %r748;
	st.shared.u32 	[%r749], %r245;
	sub.s32 	%r750, %r723, %r644;
	add.s32 	%r751, %r750, %r645;
	setp.eq.s32 	%p100, %r648, 0;
	add.s32 	%r752, %r746, %r643;
	selp.b32 	%r753, %r751, %r752, %p100;
	shl.b32 	%r754, %r753, 2;
	add.s32 	%r755, %r720, %r754;
	st.shared.u32 	[%r755], %r246;
	sub.s32 	%r756, %r723, %r649;
	add.s32 	%r757, %r756, %r650;
	setp.eq.s32 	%p101, %r653, 0;
	add.s32 	%r758, %r752, %r648;
	selp.b32 	%r759, %r757, %r758, %p101;
	shl.b32 	%r760, %r759, 2;
	add.s32 	%r761, %r720, %r760;
	st.shared.u32 	[%r761], %r247;
	sub.s32 	%r762, %r723, %r654;
	add.s32 	%r763, %r762, %r655;
	setp.eq.s32 	%p102, %r658, 0;
	add.s32 	%r764, %r758, %r653;
	selp.b32 	%r765, %r763, %r764, %p102;
	shl.b32 	%r766, %r765, 2;
	add.s32 	%r767, %r720, %r766;
	st.shared.u32 	[%r767], %r248;
	sub.s32 	%r768, %r723, %r659;
	add.s32 	%r769, %r768, %r660;
	setp.eq.s32 	%p103, %r663, 0;
	add.s32 	%r770, %r764, %r658;
	selp.b32 	%r771, %r769, %r770, %p103;
	shl.b32 	%r772, %r771, 2;
	add.s32 	%r773, %r720, %r772;
	st.shared.u32 	[%r773], %r249;
	sub.s32 	%r774, %r723, %r664;
	add.s32 	%r775, %r774, %r665;
	setp.eq.s32 	%p104, %r668, 0;
	add.s32 	%r776, %r770, %r663;
	selp.b32 	%r777, %r775, %r776, %p104;
	shl.b32 	%r778, %r777, 2;
	add.s32 	%r779, %r720, %r778;
	st.shared.u32 	[%r779], %r250;
	sub.s32 	%r780, %r723, %r669;
	add.s32 	%r781, %r780, %r670;
	setp.eq.s32 	%p105, %r673, 0;
	add.s32 	%r782, %r776, %r668;
	selp.b32 	%r783, %r781, %r782, %p105;
	shl.b32 	%r784, %r783, 2;
	add.s32 	%r785, %r720, %r784;
	st.shared.u32 	[%r785], %r251;
	sub.s32 	%r786, %r723, %r674;
	add.s32 	%r787, %r786, %r675;
	setp.eq.s32 	%p106, %r678, 0;
	add.s32 	%r788, %r782, %r673;
	selp.b32 	%r789, %r787, %r788, %p106;
	shl.b32 	%r790, %r789, 2;
	add.s32 	%r791, %r720, %r790;
	st.shared.u32 	[%r791], %r252;
	sub.s32 	%r792, %r723, %r679;
	add.s32 	%r793, %r792, %r680;
	setp.eq.s32 	%p107, %r683, 0;
	add.s32 	%r794, %r788, %r678;
	selp.b32 	%r795, %r793, %r794, %p107;
	shl.b32 	%r796, %r795, 2;
	add.s32 	%r797, %r720, %r796;
	st.shared.u32 	[%r797], %r253;
	sub.s32 	%r798, %r723, %r684;
	add.s32 	%r799, %r798, %r685;
	setp.eq.s32 	%p108, %r688, 0;
	add.s32 	%r800, %r794, %r683;
	selp.b32 	%r801, %r799, %r800, %p108;
	shl.b32 	%r802, %r801, 2;
	add.s32 	%r803, %r720, %r802;
	st.shared.u32 	[%r803], %r254;
	sub.s32 	%r804, %r723, %r689;
	add.s32 	%r805, %r804, %r690;
	setp.eq.s32 	%p109, %r693, 0;
	add.s32 	%r806, %r800, %r688;
	selp.b32 	%r807, %r805, %r806, %p109;
	shl.b32 	%r808, %r807, 2;
	add.s32 	%r809, %r720, %r808;
	st.shared.u32 	[%r809], %r255;
	sub.s32 	%r810, %r723, %r694;
	add.s32 	%r811, %r810, %r695;
	setp.eq.s32 	%p110, %r698, 0;
	add.s32 	%r812, %r806, %r693;
	selp.b32 	%r813, %r811, %r812, %p110;
	shl.b32 	%r814, %r813, 2;
	add.s32 	%r815, %r720, %r814;
	st.shared.u32 	[%r815], %r256;
	sub.s32 	%r816, %r723, %r699;
	add.s32 	%r817, %r816, %r700;
	setp.eq.s32 	%p111, %r703, 0;
	add.s32 	%r818, %r812, %r698;
	selp.b32 	%r819, %r817, %r818, %p111;
	shl.b32 	%r820, %r819, 2;
	add.s32 	%r821, %r720, %r820;
	st.shared.u32 	[%r821], %r257;
	sub.s32 	%r822, %r723, %r704;
	add.s32 	%r823, %r822, %r705;
	setp.eq.s32 	%p112, %r708, 0;
	add.s32 	%r824, %r818, %r703;
	selp.b32 	%r825, %r823, %r824, %p112;
	shl.b32 	%r826, %r825, 2;
	add.s32 	%r827, %r720, %r826;
	st.shared.u32 	[%r827], %r258;
	sub.s32 	%r828, %r723, %r709;
	add.s32 	%r829, %r828, %r710;
	setp.eq.s32 	%p113, %r713, 0;
	add.s32 	%r830, %r824, %r708;
	selp.b32 	%r831, %r829, %r830, %p113;
	shl.b32 	%r832, %r831, 2;
	add.s32 	%r833, %r720, %r832;
	st.shared.u32 	[%r833], %r259;
	sub.s32 	%r834, %r723, %r714;
	add.s32 	%r835, %r834, %r715;
	setp.eq.s32 	%p114, %r718, 0;
	add.s32 	%r836, %r830, %r713;
	selp.b32 	%r837, %r835, %r836, %p114;
	shl.b32 	%r838, %r837, 2;
	add.s32 	%r839, %r720, %r838;
	st.shared.u32 	[%r839], %r260;
	sub.s32 	%r840, %r723, %r719;
	add.s32 	%r841, %r630, 18;
	add.s32 	%r842, %r840, %r841;
	setp.lt.s32 	%p115, %r841, %r262;
	not.b32 	%r843, %r261;
	and.b32  	%r844, %r843, 1;
	selp.b32 	%r845, %r844, 1, %p115;
	setp.eq.s32 	%p116, %r845, 0;
	add.s32 	%r846, %r836, %r718;
	selp.b32 	%r847, %r842, %r846, %p116;
	shl.b32 	%r848, %r847, 2;
	add.s32 	%r849, %r720, %r848;
	st.shared.u32 	[%r849], %r261;
	bar.sync 	0;
	sub.s32 	%r850, %r723, %r308;
	add.s32 	%r851, %r729, %r241;
	not.b32 	%r852, %r851;
	add.s32 	%r309, %r2494, %r852;
	add.s32 	%r310, %r850, %r241;
	setp.ge.s32 	%p117, %r241, %r262;
	shl.b32 	%r853, %r241, 2;
	add.s32 	%r311, %r720, %r853;
	@%p117 bra 	$L__BB5_167;
	ld.shared.u32 	%r854, [%r311];
	setp.lt.s32 	%p118, %r241, %r308;
	selp.b32 	%r855, %r309, %r310, %p118;
	mul.wide.s32 	%rd27, %r855, 4;
	add.s64 	%rd28, %rd3, %rd27;
	st.global.u32 	[%rd28], %r854;
$L__BB5_167:
	add.s32 	%r312, %r241, 608;
	setp.ge.s32 	%p119, %r312, %r262;
	@%p119 bra 	$L__BB5_169;
	ld.shared.u32 	%r856, [%r311+2432];
	add.s32 	%r857, %r310, 608;
	add.s32 	%r858, %r309, -608;
	setp.lt.s32 	%p120, %r312, %r308;
	selp.b32 	%r859, %r858, %r857, %p120;
	mul.wide.s32 	%rd29, %r859, 4;
	add.s64 	%rd30, %rd3, %rd29;
	st.global.u32 	[%rd30], %r856;
$L__BB5_169:
	add.s32 	%r313, %r241, 1216;
	setp.ge.s32 	%p121, %r313, %r262;
	@%p121 bra 	$L__BB5_171;
	ld.shared.u32 	%r860, [%r311+4864];
	add.s32 	%r861, %r310, 1216;
	add.s32 	%r862, %r309, -1216;
	setp.lt.s32 	%p122, %r313, %r308;
	selp.b32 	%r863, %r862, %r861, %p122;
	mul.wide.s32 	%rd31, %r863, 4;
	add.s64 	%rd32, %rd3, %rd31;
	st.global.u32 	[%rd32], %r860;
$L__BB5_171:
	add.s32 	%r314, %r241, 1824;
	setp.ge.s32 	%p123, %r314, %r262;
	@%p123 bra 	$L__BB5_173;
	ld.shared.u32 	%r864, [%r311+7296];
	add.s32 	%r865, %r310, 1824;
	add.s32 	%r866, %r309, -1824;
	setp.lt.s32 	%p124, %r314, %r308;
	selp.b32 	%r867, %r866, %r865, %p124;
	mul.wide.s32 	%rd33, %r867, 4;
	add.s64 	%rd34, %rd3, %rd33;
	st.global.u32 	[%rd34], %r864;
$L__BB5_173:
	add.s32 	%r315, %r241, 2432;
	setp.ge.s32 	%p125, %r315, %r262;
	@%p125 bra 	$L__BB5_175;
	ld.shared.u32 	%r868, [%r311+9728];
	add.s32 	%r869, %r310, 2432;
	add.s32 	%r870, %r309, -2432;
	setp.lt.s32 	%p126, %r315, %r308;
	selp.b32 	%r871, %r870, %r869, %p126;
	mul.wide.s32 	%rd35, %r871, 4;
	add.s64 	%rd36, %rd3, %rd35;
	st.global.u32 	[%rd36], %r868;
$L__BB5_175:
	add.s32 	%r316, %r241, 3040;
	setp.ge.s32 	%p127, %r316, %r262;
	@%p127 bra 	$L__BB5_177;
	ld.shared.u32 	%r872, [%r311+12160];
	add.s32 	%r873, %r310, 3040;
	add.s32 	%r874, %r309, -3040;
	setp.lt.s32 	%p128, %r316, %r308;
	selp.b32 	%r875, %r874, %r873, %p128;
	mul.wide.s32 	%rd37, %r875, 4;
	add.s64 	%rd38, %rd3, %rd37;
	st.global.u32 	[%rd38], %r872;
$L__BB5_177:
	add.s32 	%r317, %r241, 3648;
	setp.ge.s32 	%p129, %r317, %r262;
	@%p129 bra 	$L__BB5_179;
	ld.shared.u32 	%r876, [%r311+14592];
	add.s32 	%r877, %r310, 3648;
	add.s32 	%r878, %r309, -3648;
	setp.lt.s32 	%p130, %r317, %r308;
	selp.b32 	%r879, %r878, %r877, %p130;
	mul.wide.s32 	%rd39, %r879, 4;
	add.s64 	%rd40, %rd3, %rd39;
	st.global.u32 	[%rd40], %r876;
$L__BB5_179:
	add.s32 	%r318, %r241, 4256;
	setp.ge.s32 	%p131, %r318, %r262;
	@%p131 bra 	$L__BB5_181;
	ld.shared.u32 	%r880, [%r311+17024];
	add.s32 	%r881, %r310, 4256;
	add.s32 	%r882, %r309, -4256;
	setp.lt.s32 	%p132, %r318, %r308;
	selp.b32 	%r883, %r882, %r881, %p132;
	mul.wide.s32 	%rd41, %r883, 4;
	add.s64 	%rd42, %rd3, %rd41;
	st.global.u32 	[%rd42], %r880;
$L__BB5_181:
	add.s32 	%r319, %r241, 4864;
	setp.ge.s32 	%p133, %r319, %r262;
	@%p133 bra 	$L__BB5_183;
	ld.shared.u32 	%r884, [%r311+19456];
	add.s32 	%r885, %r310, 4864;
	add.s32 	%r886, %r309, -4864;
	setp.lt.s32 	%p134, %r319, %r308;
	selp.b32 	%r887, %r886, %r885, %p134;
	mul.wide.s32 	%rd43, %r887, 4;
	add.s64 	%rd44, %rd3, %rd43;
	st.global.u32 	[%rd44], %r884;
$L__BB5_183:
	add.s32 	%r320, %r241, 5472;
	setp.ge.s32 	%p135, %r320, %r262;
	@%p135 bra 	$L__BB5_185;
	ld.shared.u32 	%r888, [%r311+21888];
	add.s32 	%r889, %r310, 5472;
	add.s32 	%r890, %r309, -5472;
	setp.lt.s32 	%p136, %r320, %r308;
	selp.b32 	%r891, %r890, %r889, %p136;
	mul.wide.s32 	%rd45, %r891, 4;
	add.s64 	%rd46, %rd3, %rd45;
	st.global.u32 	[%rd46], %r888;
$L__BB5_185:
	add.s32 	%r321, %r241, 6080;
	setp.ge.s32 	%p137, %r321, %r262;
	@%p137 bra 	$L__BB5_187;
	ld.shared.u32 	%r892, [%r311+24320];
	add.s32 	%r893, %r310, 6080;
	add.s32 	%r894, %r309, -6080;
	setp.lt.s32 	%p138, %r321, %r308;
	selp.b32 	%r895, %r894, %r893, %p138;
	mul.wide.s32 	%rd47, %r895, 4;
	add.s64 	%rd48, %rd3, %rd47;
	st.global.u32 	[%rd48], %r892;
$L__BB5_187:
	add.s32 	%r322, %r241, 6688;
	setp.ge.s32 	%p139, %r322, %r262;
	@%p139 bra 	$L__BB5_189;
	ld.shared.u32 	%r896, [%r311+26752];
	add.s32 	%r897, %r310, 6688;
	add.s32 	%r898, %r309, -6688;
	setp.lt.s32 	%p140, %r322, %r308;
	selp.b32 	%r899, %r898, %r897, %p140;
	mul.wide.s32 	%rd49, %r899, 4;
	add.s64 	%rd50, %rd3, %rd49;
	st.global.u32 	[%rd50], %r896;
$L__BB5_189:
	add.s32 	%r323, %r241, 7296;
	setp.ge.s32 	%p141, %r323, %r262;
	@%p141 bra 	$L__BB5_191;
	ld.shared.u32 	%r900, [%r311+29184];
	add.s32 	%r901, %r310, 7296;
	add.s32 	%r902, %r309, -7296;
	setp.lt.s32 	%p142, %r323, %r308;
	selp.b32 	%r903, %r902, %r901, %p142;
	mul.wide.s32 	%rd51, %r903, 4;
	add.s64 	%rd52, %rd3, %rd51;
	st.global.u32 	[%rd52], %r900;
$L__BB5_191:
	add.s32 	%r324, %r241, 7904;
	setp.ge.s32 	%p143, %r324, %r262;
	@%p143 bra 	$L__BB5_193;
	ld.shared.u32 	%r904, [%r311+31616];
	add.s32 	%r905, %r310, 7904;
	add.s32 	%r906, %r309, -7904;
	setp.lt.s32 	%p144, %r324, %r308;
	selp.b32 	%r907, %r906, %r905, %p144;
	mul.wide.s32 	%rd53, %r907, 4;
	add.s64 	%rd54, %rd3, %rd53;
	st.global.u32 	[%rd54], %r904;
$L__BB5_193:
	add.s32 	%r325, %r241, 8512;
	setp.ge.s32 	%p145, %r325, %r262;
	@%p145 bra 	$L__BB5_195;
	ld.shared.u32 	%r908, [%r311+34048];
	add.s32 	%r909, %r310, 8512;
	add.s32 	%r910, %r309, -8512;
	setp.lt.s32 	%p146, %r325, %r308;
	selp.b32 	%r911, %r910, %r909, %p146;
	mul.wide.s32 	%rd55, %r911, 4;
	add.s64 	%rd56, %rd3, %rd55;
	st.global.u32 	[%rd56], %r908;
$L__BB5_195:
	add.s32 	%r326, %r241, 9120;
	setp.ge.s32 	%p147, %r326, %r262;
	@%p147 bra 	$L__BB5_197;
	ld.shared.u32 	%r912, [%r311+36480];
	add.s32 	%r913, %r310, 9120;
	add.s32 	%r914, %r309, -9120;
	setp.lt.s32 	%p148, %r326, %r308;
	selp.b32 	%r915, %r914, %r913, %p148;
	mul.wide.s32 	%rd57, %r915, 4;
	add.s64 	%rd58, %rd3, %rd57;
	st.global.u32 	[%rd58], %r912;
$L__BB5_197:
	add.s32 	%r327, %r241, 9728;
	setp.ge.s32 	%p149, %r327, %r262;
	@%p149 bra 	$L__BB5_199;
	ld.shared.u32 	%r916, [%r311+38912];
	add.s32 	%r917, %r310, 9728;
	add.s32 	%r918, %r309, -9728;
	setp.lt.s32 	%p150, %r327, %r308;
	selp.b32 	%r919, %r918, %r917, %p150;
	mul.wide.s32 	%rd59, %r919, 4;
	add.s64 	%rd60, %rd3, %rd59;
	st.global.u32 	[%rd60], %r916;
$L__BB5_199:
	add.s32 	%r328, %r241, 10336;
	setp.ge.s32 	%p151, %r328, %r262;
	@%p151 bra 	$L__BB5_201;
	ld.shared.u32 	%r920, [%r311+41344];
	add.s32 	%r921, %r310, 10336;
	add.s32 	%r922, %r309, -10336;
	setp.lt.s32 	%p152, %r328, %r308;
	selp.b32 	%r923, %r922, %r921, %p152;
	mul.wide.s32 	%rd61, %r923, 4;
	add.s64 	%rd62, %rd3, %rd61;
	st.global.u32 	[%rd62], %r920;
$L__BB5_201:
	add.s32 	%r924, %r241, 10944;
	setp.lt.s32 	%p153, %r924, %r308;
	add.s32 	%r925, %r309, -10944;
	add.s32 	%r926, %r310, 10944;
	selp.b32 	%r329, %r925, %r926, %p153;
	setp.ge.s32 	%p154, %r924, %r262;
	@%p154 bra 	$L__BB5_203;
	ld.shared.u32 	%r927, [%r311+43776];
	mul.wide.s32 	%rd63, %r329, 4;
	add.s64 	%rd64, %rd3, %rd63;
	st.global.u32 	[%rd64], %r927;
$L__BB5_203:
	mov.u32 	%r1472, %tid.x;
	setp.ne.s32 	%p288, %r1472, 0;
	@%p288 bra 	$L__BB5_205;
	ld.param.u64 	%rd211, [_ZN3cub18CUB_300001_SM_10006detail6select23DeviceSelectSweepKernelINS2_10policy_hubIiNS0_8NullTypeEiLb0ELNS0_10SelectImplE2EE10Policy1000EPiPS5_N6thrust24THRUST_300001_SM_1000_NS6detail15normal_iteratorINSC_10device_ptrIiEEEES9_NS0_13ScanTileStateIiLb1EEE7is_evenS5_iNS2_19streaming_context_tIiLb0EEELS6_2EEEvT0_T1_T2_T3_T4_T5_T6_T7_iT8_NS1_7vsmem_tE_param_3];
	cvta.to.global.u64 	%rd111, %rd211;
	st.global.u32 	[%rd111], %r2568;
$L__BB5_205:
	ret;

}
	// .globl	_ZN3cub18CUB_300001_SM_10006detail6select23DeviceSelectSweepKernelINS2_10policy_hubIiNS0_8NullTypeElLb0ELNS0_10SelectImplE2EE10Policy1000EPiPS5_N6thrust24THRUST_300001_SM_1000_NS6detail15normal_iteratorINSC_10device_ptrIiEEEEPlNS0_13ScanTileStateIiLb1EEE7is_evenS5_iNS2_19streaming_context_tIlLb1EEELS6_2EEEvT0_T1_T2_T3_T4_T5_T6_T7_iT8_NS1_7vsmem_tE
.visible .entry _ZN3cub18CUB_300001_SM_10006detail6select23DeviceSelectSweepKernelINS2_10policy_hubIiNS0_8NullTypeElLb0ELNS0_10SelectImplE2EE10Policy1000EPiPS5_N6thrust24THRUST_300001_SM_1000_NS6detail15normal_iteratorINSC_10device_ptrIiEEEEPlNS0_13ScanTileStateIiLb1EEE7is_evenS5_iNS2_19streaming_context_tIlLb1EEELS6_2EEEvT0_T1_T2_T3_T4_T5_T6_T7_iT8_NS1_7vsmem_tE(
	.param .u64 .ptr .align 1 _ZN3cub18CUB_300001_SM_10006detail6select23DeviceSelectSweepKernelINS2_10policy_hubIiNS0_8NullTypeElLb0ELNS0_10SelectImplE2EE10Policy1000EPiPS5_N6thrust24THRUST_300001_SM_1000_NS6detail15normal_iteratorINSC_10device_ptrIiEEEEPlNS0_13ScanTileStateIiLb1EEE7is_evenS5_iNS2_19streaming_context_tIlLb1EEELS6_2EEEvT0_T1_T2_T3_T4_T5_T6_T7_iT8_NS1_7vsmem_tE_param_0,
	.param .u64 .ptr .align 1 _ZN3cub18CUB_300001_SM_10006detail6select23DeviceSelectSweepKernelINS2_10policy_hubIiNS0_8NullTypeElLb0ELNS0_10SelectImplE2EE10Policy1000EPiPS5_N6thrust24THRUST_300001_SM_1000_NS6detail15normal_iteratorINSC_10device_ptrIiEEEEPlNS0_13ScanTileStateIiLb1EEE7is_evenS5_iNS2_19streaming_context_tIlLb1EEELS6_2EEEvT0_T1_T2_T3_T4_T5_T6_T7_iT8_NS1_7vsmem_tE_param_1,
	.param .align 8 .b8 _ZN3cub18CUB_300001_SM_10006detail6select23DeviceSelectSweepKernelINS2_10policy_hubIiNS0_8NullTypeElLb0ELNS0_10SelectImplE2EE10Policy1000EPiPS5_N6thrust24THRUST_300001_SM_1000_NS6detail15normal_iteratorINSC_10device_ptrIiEEEEPlNS0_13ScanTileStateIiLb1EEE7is_evenS5_iNS2_19streaming_context_tIlLb1EEELS6_2EEEvT0_T1_T2_T3_T4_T5_T6_T7_iT8_NS1_7vsmem_tE_param_2[8],
	.param .u64 .ptr .align 1 _ZN3cub18CUB_300001_SM_10006detail6select23DeviceSelectSweepKernelINS2_10policy_hubIiNS0_8NullTypeElLb0ELNS0_10SelectImplE2EE10Policy1000EPiPS5_N6thrust24THRUST_300001_SM_1000_NS6detail15normal_iteratorINSC_10device_ptrIiEEEEPlNS0_13ScanTileStateIiLb1EEE7is_evenS5_iNS2_19streaming_context_tIlLb1EEELS6_2EEEvT0_T1_T2_T3_T4_T5_T6_T7_iT8_NS1_7vsmem_tE_param_3,
	.param .align 8 .b8 _ZN3cub18CUB_300001_SM_10006detail6select23DeviceSelectSweepKernelINS2_10policy_hubIiNS0_8NullTypeElLb0ELNS0_10SelectImplE2EE10Policy1000EPiPS5_N6thrust24THRUST_300001_SM_1000_NS6detail15normal_iteratorINSC_10device_ptrIiEEEEPlNS0_13ScanTileStateIiLb1EEE7is_evenS5_iNS2_19streaming_context_tIlLb1EEELS6_2EEEvT0_T1_T2_T3_T4_T5_T6_T7_iT8_NS1_7vsmem_tE_param_4[8],
	.param .align 1 .b8 _ZN3cub18CUB_300001_SM_10006detail6select23DeviceSelectSweepKernelINS2_10policy_hubIiNS0_8NullTypeElLb0ELNS0_10SelectImplE2EE10Policy1000EPiPS5_N6thrust24THRUST_300001_SM_1000_NS6detail15normal_iteratorINSC_10device_ptrIiEEEEPlNS0_13ScanTileStateIiLb1EEE7is_evenS5_iNS2_19streaming_context_tIlLb1EEELS6_2EEEvT0_T1_T2_T3_T4_T5_T6_T7_iT8_NS1_7vsmem_tE_param_5[1],
	.param .align 1 .b8 _ZN3cub18CUB_300001_SM_10006detail6select23DeviceSelectSweepKernelINS2_10policy_hubIiNS0_8NullTypeElLb0ELNS0_10SelectImplE2EE10Policy1000EPiPS5_N6thrust24THRUST_300001_SM_1000_NS6detail15normal_iteratorINSC_10device_ptrIiEEEEPlNS0_13ScanTileStateIiLb1EEE7is_evenS5_iNS2_19streaming_context_tIlLb1EEELS6_2EEEvT0_T1_T2_T3_T4_T5_T6_T7_iT8_NS1_7vsmem_tE_param_6[1],
	.param .u32 _ZN3cub18CUB_300001_SM_10006detail6select23DeviceSelectSweepKernelINS2_10policy_hubIiNS0_8NullTypeElLb0ELNS0_10SelectImplE2EE10Policy1000EPiPS5_N6thrust24THRUST_300001_SM_1000_NS6detail15normal_iteratorINSC_10device_ptrIiEEEEPlNS0_13ScanTileStateIiLb1EEE7is_evenS5_iNS2_19streaming_context_tIlLb1EEELS6_2EEEvT0_T1_T2_T3_T4_T5_T6_T7_iT8_NS1_7vsmem_tE_param_7,
	.param .u32 _ZN3cub18CUB_300001_SM_10006detail6select23DeviceSelectSweepKernelINS2_10policy_hubIiNS0_8NullTypeElLb0ELNS0_10SelectImplE2EE10Policy1000EPiPS5_N6thrust24THRUST_300001_SM_1000_NS6detail15normal_iteratorINSC_10device_ptrIiEEEEPlNS0_13ScanTileStateIiLb1EEE7is_evenS5_iNS2_19streaming_context_tIlLb1EEELS6_2EEEvT0_T1_T2_T3_T4_T5_T6_T7_iT8_NS1_7vsmem_tE_param_8,
	.param .align 8 .b8 _ZN3cub18CUB_300001_SM_10006detail6select23DeviceSelectSweepKernelINS2_10policy_hubIiNS0_8NullTypeElLb0ELNS0_10SelectImplE2EE10Policy1000EPiPS5_N6thrust24THRUST_300001_SM_1000_NS6detail15normal_iteratorINSC_10device_ptrIiEEEEPlNS0_13ScanTileStateIiLb1EEE7is_evenS5_iNS2_19streaming_context_tIlLb1EEELS6_2EEEvT0_T1_T2_T3_T4_T5_T6_T7_iT8_NS1_7vsmem_tE_param_9[40],
	.param .align 8 .b8 _ZN3cub18CUB_300001_SM_10006detail6select23DeviceSelectSweepKernelINS2_10policy_hubIiNS0_8NullTypeElLb0ELNS0_10SelectImplE2EE10Policy1000EPiPS5_N6thrust24THRUST_300001_SM_1000_NS6detail15normal_iteratorINSC_10device_ptrIiEEEEPlNS0_13ScanTileStateIiLb1EEE7is_evenS5_iNS2_19streaming_context_tIlLb1EEELS6_2EEEvT0_T1_T2_T3_T4_T5_T6_T7_iT8_NS1_7vsmem_tE_param_10[8]
)
.maxntid 608
{
	.reg .pred 	%p<567>;
	.reg .b16 	%rs<164>;
	.reg .b32 	%r<2145>;
	.reg .b64 	%rd<1632>;
	// demoted variable
	.shared .align 16 .b8 _ZZN3cub18CUB_300001_SM_10006detail6select23DeviceSelectSweepKernelINS2_10policy_hubIiNS0_8NullTypeElLb0ELNS0_10SelectImplE2EE10Policy1000EPiPS5_N6thrust24THRUST_300001_SM_1000_NS6detail15normal_iteratorINSC_10device_ptrIiEEEEPlNS0_13ScanTileStateIiLb1EEE7is_evenS5_iNS2_19streaming_context_tIlLb1EEELS6_2EEEvT0_T1_T2_T3_T4_T5_T6_T7_iT8_NS1_7vsmem_tEE19static_temp_storage[46208];
	ld.param.u64 	%rd3, [_ZN3cub18CUB_300001_SM_10006detail6select23DeviceSelectSweepKernelINS2_10policy_hubIiNS0_8NullTypeElLb0ELNS0_10SelectImplE2EE10Policy1000EPiPS5_N6thrust24THRUST_300001_SM_1000_NS6detail15normal_iteratorINSC_10device_ptrIiEEEEPlNS0_13ScanTileStateIiLb1EEE7is_evenS5_iNS2_19streaming_context_tIlLb1EEELS6_2EEEvT0_T1_T2_T3_T4_T5_T6_T7_iT8_NS1_7vsmem_tE_param_4];
	ld.param.u64 	%rd568, [_ZN3cub18CUB_300001_SM_10006detail6select23DeviceSelectSweepKernelINS2_10policy_hubIiNS0_8NullTypeElLb0ELNS0_10SelectImplE2EE10Policy1000EPiPS5_N6thrust24THRUST_300001_SM_1000_NS6detail15normal_iteratorINSC_10device_ptrIiEEEEPlNS0_13ScanTileStateIiLb1EEE7is_evenS5_iNS2_19streaming_context_tIlLb1EEELS6_2EEEvT0_T1_T2_T3_T4_T5_T6_T7_iT8_NS1_7vsmem_tE_param_2];
	ld.param.u64 	%rd569, [_ZN3cub18CUB_300001_SM_10006detail6select23DeviceSelectSweepKernelINS2_10policy_hubIiNS0_8NullTypeElLb0ELNS0_10SelectImplE2EE10Policy1000EPiPS5_N6thrust24THRUST_300001_SM_1000_NS6detail15normal_iteratorINSC_10device_ptrIiEEEEPlNS0_13ScanTileStateIiLb1EEE7is_evenS5_iNS2_19streaming_context_tIlLb1EEELS6_2EEEvT0_T1_T2_T3_T4_T5_T6_T7_iT8_NS1_7vsmem_tE_param_0];
	ld.param.u32 	%r571, [_ZN3cub18CUB_300001_SM_10006detail6select23DeviceSelectSweepKernelINS2_10policy_hubIiNS0_8NullTypeElLb0ELNS0_10SelectImplE2EE10Policy1000EPiPS5_N6thrust24THRUST_300001_SM_1000_NS6detail15normal_iteratorINSC_10device_ptrIiEEEEPlNS0_13ScanTileStateIiLb1EEE7is_evenS5_iNS2_19streaming_context_tIlLb1EEELS6_2EEEvT0_T1_T2_T3_T4_T5_T6_T7_iT8_NS1_7vsmem_tE_param_7];
	ld.param.u32 	%r572, [_ZN3cub18CUB_300001_SM_10006detail6select23DeviceSelectSweepKernelINS2_10policy_hubIiNS0_8NullTypeElLb0ELNS0_10SelectImplE2EE10Policy1000EPiPS5_N6thrust24THRUST_300001_SM_1000_NS6detail15normal_iteratorINSC_10device_ptrIiEEEEPlNS0_13ScanTileStateIiLb1EEE7is_evenS5_iNS2_19streaming_context_tIlLb1EEELS6_2EEEvT0_T1_T2_T3_T4_T5_T6_T7_iT8_NS1_7vsmem_tE_param_8];
	mov.b64 	%rd570, _ZN3cub18CUB_300001_SM_10006detail6select23DeviceSelectSweepKernelINS2_10policy_hubIiNS0_8NullTypeElLb0ELNS0_10SelectImplE2EE10Policy1000EPiPS5_N6thrust24THRUST_300001_SM_1000_NS6detail15normal_iteratorINSC_10device_ptrIiEEEEPlNS0_13ScanTileStateIiLb1EEE7is_evenS5_iNS2_19streaming_context_tIlLb1EEELS6_2EEEvT0_T1_T2_T3_T4_T5_T6_T7_iT8_NS1_7vsmem_tE_param_9;
	mov.u64 	%rd1, %rd570;
	cvta.to.global.u64 	%rd2, %rd569;
	cvta.to.global.u64 	%rd4, %rd568;
	mov.u32 	%r573, %ctaid.x;
	mov.u32 	%r574, %nctaid.y;
	mov.u32 	%r575, %ctaid.y;
	mad.lo.s32 	%r2076, %r573, %r574, %r575;
	mul.lo.s32 	%r2, %r2076, 11552;
	add.s32 	%r576, %r572, -1;
	setp.ge.s32 	%p1, %r2076, %r576;
	@%p1 bra 	$L__BB6_294;
	setp.ne.s32 	%p343, %r2076, 0;
	@%p343 bra 	$L__BB6_140;
	ld.param.u8 	%rs125, [%rd1];
	setp.eq.s16 	%p469, %rs125, 0;
	ld.param.u64 	%rd1220, [%rd1+16];
	selp.b64 	%rd1221, %rd1220, 0, %p469;
	cvt.u64.u32 	%rd1222, %r2;
	add.s64 	%rd1223, %rd1221, %rd1222;
	mov.u32 	%r3, %tid.x;
	and.b32  	%r1812, %r3, 31;
	and.b32  	%r1813, %r3, 992;
	mul.lo.s32 	%r1814, %r1813, 19;
	or.b32  	%r1815, %r1814, %r1812;
	cvt.u64.u32 	%rd1224, %r1815;
	add.s64 	%rd1225, %rd1223, %rd1224;
	shl.b64 	%rd1226, %rd1225, 2;
	add.s64 	%rd1227, %rd2, %rd1226;
	ld.global.u32 	%r1816, [%rd1227];
	ld.global.u32 	%r1817, [%rd1227+128];
	ld.global.u32 	%r1818, [%rd1227+256];
	ld.global.u32 	%r1819, [%rd1227+384];
	ld.global.u32 	%r1820, [%rd1227+512];
	ld.global.u32 	%r1821, [%rd1227+640];
	ld.global.u32 	%r1822, [%rd1227+768];
	ld.global.u32 	%r1823, [%rd1227+896];
	ld.global.u32 	%r1824, [%rd1227+1024];
	ld.global.u32 	%r1825, [%rd1227+1152];
	ld.global.u32 	%r1826, [%rd1227+1280];
	ld.global.u32 	%r1827, [%rd1227+1408];
	ld.global.u32 	%r1828, [%rd1227+1536];
	ld.global.u32 	%r1829, [%rd1227+1664];
	ld.global.u32 	%r1830, [%rd1227+1792];
	ld.global.u32 	%r1831, [%rd1227+1920];
	ld.global.u32 	%r1832, [%rd1227+2048];
	ld.global.u32 	%r1833, [%rd1227+2176];
	ld.global.u32 	%r1834, [%rd1227+2304];
	// begin inline asm
	mov.u32 %r1781, %laneid;
	// end inline asm
	shr.u32 	%r5, %r3, 5;
	mad.lo.s32 	%r1835, %r5, 608, %r1781;
	shl.b32 	%r1836, %r1835, 2;
	mov.u32 	%r1837, _ZZN3cub18CUB_300001_SM_10006detail6select23DeviceSelectSweepKernelINS2_10policy_hubIiNS0_8NullTypeElLb0ELNS0_10SelectImplE2EE10Policy1000EPiPS5_N6thrust24THRUST_300001_SM_1000_NS6detail15normal_iteratorINSC_10device_ptrIiEEEEPlNS0_13ScanTileStateIiLb1EEE7is_evenS5_iNS2_19streaming_context_tIlLb1EEELS6_2EEEvT0_T1_T2_T3_T4_T5_T6_T7_iT8_NS1_7vsmem_tEE19static_temp_storage;
	add.s32 	%r1838, %r1837, %r1836;
	st.shared.u32 	[%r1838], %r1816;
	st.shared.u32 	[%r1838+128], %r1817;
	st.shared.u32 	[%r1838+256], %r1818;
	st.shared.u32 	[%r1838+384], %r1819;
	st.shared.u32 	[%r1838+512], %r1820;
	st.shared.u32 	[%r1838+640], %r1821;
	st.shared.u32 	[%r1838+768], %r1822;
	st.shared.u32 	[%r1838+896], %r1823;
	st.shared.u32 	[%r1838+1024], %r1824;
	st.shared.u32 	[%r1838+1152], %r1825;
	st.shared.u32 	[%r1838+1280], %r1826;
	st.shared.u32 	[%r1838+1408], %r1827;
	st.shared.u32 	[%r1838+1536], %r1828;
	st.shared.u32 	[%r1838+1664], %r1829;
	st.shared.u32 	[%r1838+1792], %r1830;
	st.shared.u32 	[%r1838+1920], %r1831;
	st.shared.u32 	[%r1838+2048], %r1832;
	st.shared.u32 	[%r1838+2176], %r1833;
	st.shared.u32 	[%r1838+2304], %r1834;
	bar.warp.sync 	-1;
	mad.lo.s32 	%r1839, %r1781, 72, %r1838;
	ld.shared.u32 	%r6, [%r1839];
	ld.shared.u32 	%r7, [%r1839+4];
	ld.shared.u32 	%r8, [%r1839+8];
	ld.shared.u32 	%r9, [%r1839+12];
	ld.shared.u32 	%r10, [%r1839+16];
	ld.shared.u32 	%r11, [%r1839+20];
	ld.shared.u32 	%r12, [%r1839+24];
	ld.shared.u32 	%r13, [%r1839+28];
	ld.shared.u32 	%r14, [%r1839+32];
	ld.shared.u32 	%r15, [%r1839+36];
	ld.shared.u32 	%r16, [%r1839+40];
	ld.shared.u32 	%r17, [%r1839+44];
	ld.shared.u32 	%r18, [%r1839+48];
	ld.shared.u32 	%r19, [%r1839+52];
	ld.shared.u32 	%r20, [%r1839+56];
	ld.shared.u32 	%r21, [%r1839+60];
	ld.shared.u32 	%r22, [%r1839+64];
	ld.shared.u32 	%r23, [%r1839+68];
	ld.shared.u32 	%r24, [%r1839+72];
	and.b32  	%r25, %r6, 1;
	xor.b32  	%r26, %r25, 1;
	and.b32  	%r27, %r7, 1;
	xor.b32  	%r28, %r27, 1;
	and.b32  	%r29, %r8, 1;
	xor.b32  	%r30, %r29, 1;
	and.b32  	%r31, %r9, 1;
	xor.b32  	%r32, %r31, 1;
	and.b32  	%r33, %r10, 1;
	xor.b32  	%r34, %r33, 1;
	and.b32  	%r35, %r11, 1;
	xor.b32  	%r36, %r35, 1;
	and.b32  	%r37, %r12, 1;
	xor.b32  	%r38, %r37, 1;
	and.b32  	%r39, %r13, 1;
	xor.b32  	%r40, %r39, 1;
	and.b32  	%r41, %r14, 1;
	xor.b32  	%r42, %r41, 1;
	and.b32  	%r43, %r15, 1;
	xor.b32  	%r44, %r43, 1;
	and.b32  	%r45, %r16, 1;
	xor.b32  	%r46, %r45, 1;
	and.b32  	%r47, %r17, 1;
	xor.b32  	%r48, %r47, 1;
	and.b32  	%r49, %r18, 1;
	xor.b32  	%r50, %r49, 1;
	and.b32  	%r51, %r19, 1;
	xor.b32  	%r52, %r51, 1;
	and.b32  	%r53, %r20, 1;
	xor.b32  	%r54, %r53, 1;
	and.b32  	%r55, %r21, 1;
	xor.b32  	%r56, %r55, 1;
	and.b32  	%r57, %r22, 1;
	xor.b32  	%r58, %r57, 1;
	and.b32  	%r59, %r23, 1;
	xor.b32  	%r60, %r59, 1;
	and.b32  	%r61, %r24, 1;
	xor.b32  	%r1840, %r61, 1;
	bar.sync 	0;
	add.s32 	%r62, %r28, %r26;
	add.s32 	%r63, %r30, %r62;
	add.s32 	%r64, %r32, %r63;
	add.s32 	%r65, %r34, %r64;
	add.s32 	%r66, %r36, %r65;
	add.s32 	%r67, %r38, %r66;
	add.s32 	%r68, %r40, %r67;
	add.s32 	%r69, %r42, %r68;
	add.s32 	%r70, %r44, %r69;
	add.s32 	%r71, %r46, %r70;
	add.s32 	%r72, %r48, %r71;
	add.s32 	%r73, %r50, %r72;
	add.s32 	%r74, %r52, %r73;
	add.s32 	%r75, %r54, %r74;
	add.s32 	%r76, %r56, %r75;
	add.s32 	%r77, %r58, %r76;
	add.s32 	%r78, %r60, %r77;
	add.s32 	%r1786, %r1840, %r78;
	mov.b32 	%r1784, 1;
	mov.b32 	%r1809, 0;
	mov.b32 	%r1811, -1;
	// begin inline asm
	{  .reg .s32 r0;  .reg .pred p;  shfl.sync.up.b32 r0|p, %r1786, %r1784, %r1809, %r1811;  @p add.s32 r0, r0, %r1786;  mov.s32 %r1782, r0;}
	// end inline asm
	mov.b32 	%r1790, 2;
	// begin inline asm
	{  .reg .s32 r0;  .reg .pred p;  shfl.sync.up.b32 r0|p, %r1782, %r1790, %r1809, %r1811;  @p add.s32 r0, r0, %r1782;  mov.s32 %r1788, r0;}
	// end inline asm
	mov.b32 	%r1796, 4;
	// begin inline asm
	{  .reg .s32 r0;  .reg .pred p;  shfl.sync.up.b32 r0|p, %r1788, %r1796, %r1809, %r1811;  @p add.s32 r0, r0, %r1788;  mov.s32 %r1794, r0;}
	// end inline asm
	mov.b32 	%r1802, 8;
	// begin inline asm
	{  .reg .s32 r0;  .reg .pred p;  shfl.sync.up.b32 r0|p, %r1794, %r1802, %r1809, %r1811;  @p add.s32 r0, r0, %r1794;  mov.s32 %r1800, r0;}
	// end inline asm
	mov.b32 	%r1808, 16;
	// begin inline asm
	{  .reg .s32 r0;  .reg .pred p;  shfl.sync.up.b32 r0|p, %r1800, %r1808, %r1809, %r1811;  @p add.s32 r0, r0, %r1800;  mov.s32 %r1806, r0;}
	// end inline asm
	setp.ne.s32 	%p470, %r1781, 31;
	@%p470 bra 	$L__BB6_4;
	shl.b32 	%r1841, %r5, 2;
	mov.u32 	%r1842, _ZZN3cub18CUB_300001_SM_10006detail6select23DeviceSelectSweepKernelINS2_10policy_hubIiNS0_8NullTypeElLb0ELNS0_10SelectImplE2EE10Policy1000EPiPS5_N6thrust24THRUST_300001_SM_1000_NS6detail15normal_iteratorINSC_10device_ptrIiEEEEPlNS0_13ScanTileStateIiLb1EEE7is_evenS5_iNS2_19streaming_context_tIlLb1EEELS6_2EEEvT0_T1_T2_T3_T4_T5_T6_T7_iT8_NS1_7vsmem_tEE19static_temp_storage;
	add.s32 	%r1843, %r1842, %r1841;
	st.shared.u32 	[%r1843], %r1806;
$L__BB6_4:
	bar.sync 	0;
	ld.shared.v4.u32 	{%r1844, %r1845, %r1846, %r1847}, [_ZZN3cub18CUB_300001_SM_10006detail6select23DeviceSelectSweepKernelINS2_10policy_hubIiNS0_8NullTypeElLb0ELNS0_10SelectImplE2EE10Policy1000EPiPS5_N6thrust24THRUST_300001_SM_1000_NS6detail15normal_iteratorINSC_10device_ptrIiEEEEPlNS0_13ScanTileStateIiLb1EEE7is_evenS5_iNS2_19streaming_context_tIlLb1EEELS6_2EEEvT0_T1_T2_T3_T4_T5_T6_T7_iT8_NS1_7vsmem_tEE19static_temp_storage];
	add.s32 	%r1848, %r1845, %r1844;
	setp.eq.s32 	%p471, %r5, 2;
	selp.b32 	%r1849, %r1848, %r1844, %p471;
	add.s32 	%r1850, %r1848, %r1846;
	setp.eq.s32 	%p472, %r5, 3;
	selp.b32 	%r1851, %r1850, %r1849, %p472;
	add.s32 	%r1852, %r1850, %r1847;
	setp.eq.s32 	%p473, %r5, 4;
	selp.b32 	%r1853, %r1852, %r1851, %p473;
	ld.shared.v4.u32 	{%r1854, %r1855, %r1856, %r1857}, [_ZZN3cub18CUB_300001_SM_10006detail6select23DeviceSelectSweepKernelINS2_10policy_hubIiNS0_8NullTypeElLb0ELNS0_10SelectImplE2EE10Policy1000EPiPS5_N6thrust24THRUST_300001_SM_1000_NS6detail15normal_iteratorINSC_10device_ptrIiEEEEPlNS0_13ScanTileStateIiLb1EEE7is_evenS5_iNS2_19streaming_context_tIlLb1EEELS6_2EEEvT0_T1_T2_T3_T4_T5_T6_T7_iT8_NS1_7vsmem_tEE19static_temp_storage+16];
	add.s32 	%r1858, %r1852, %r1854;
	setp.eq.s32 	%p474, %r5, 5;
	selp.b32 	%r1859, %r1858, %r1853, %p474;
	add.s32 	%r1860, %r1858, %r1855;
	setp.eq.s32 	%p475, %r5, 6;
	selp.b32 	%r1861, %r1860, %r1859, %p475;
	add.s32 	%r1862, %r1860, %r1856;
	setp.eq.s32 	%p476, %r5, 7;
	selp.b32 	%r1863, %r1862, %r1861, %p476;
	add.s32 	%r1864, %r1862, %r1857;
	setp.eq.s32 	%p477, %r5, 8;
	selp.b32 	%r1865, %r1864, %r1863, %p477;
	ld.shared.v4.u32 	{%r1866, %r1867, %r1868, %r1869}, [_ZZN3cub18CUB_300001_SM_10006detail6select23DeviceSelectSweepKernelINS2_10policy_hubIiNS0_8NullTypeElLb0ELNS0_10SelectImplE2EE10Policy1000EPiPS5_N6thrust24THRUST_300001_SM_1000_NS6detail15normal_iteratorINSC_10device_ptrIiEEEEPlNS0_13ScanTileStateIiLb1EEE7is_evenS5_iNS2_19streaming_context_tIlLb1EEELS6_2EEEvT0_T1_T2_T3_T4_T5_T6_T7_iT8_NS1_7vsmem_tEE19static_temp_storage+32];
	add.s32 	%r1870, %r1864, %r1866;
	setp.eq.s32 	%p478, %r5, 9;
	selp.b32 	%r1871, %r1870, %r1865, %p478;
	add.s32 	%r1872, %r1870, %r1867;
	setp.eq.s32 	%p479, %r5, 10;
	selp.b32 	%r1873, %r1872, %r1871, %p479;
	add.s32 	%r1874, %r1872, %r1868;
	setp.eq.s32 	%p480, %r5, 11;
	selp.b32 	%r1875, %r1874, %r1873, %p480;
	add.s32 	%r1876, %r1874, %r1869;
	setp.eq.s32 	%p481, %r5, 12;
	selp.b32 	%r1877, %r1876, %r1875, %p481;
	ld.shared.v4.u32 	{%r1878, %r1879, %r1880, %r1881}, [_ZZN3cub18CUB_300001_SM_10006detail6select23DeviceSelectSweepKernelINS2_10policy_hubIiNS0_8NullTypeElLb0ELNS0_10SelectImplE2EE10Policy1000EPiPS5_N6thrust24THRUST_300001_SM_1000_NS6detail15normal_iteratorINSC_10device_ptrIiEEEEPlNS0_13ScanTileStateIiLb1EEE7is_evenS5_iNS2_19streaming_context_tIlLb1EEELS6_2EEEvT0_T1_T2_T3_T4_T5_T6_T7_iT8_NS1_7vsmem_tEE19static_temp_storage+48];
	add.s32 	%r1882, %r1876, %r1878;
	setp.eq.s32 	%p482, %r5, 13;
	selp.b32 	%r1883, %r1882, %r1877, %p482;
	add.s32 	%r1884, %r1882, %r1879;
	setp.eq.s32 	%p483, %r5, 14;
	selp.b32 	%r1885, %r1884, %r1883, %p483;
	add.s32 	%r1886, %r1884, %r1880;
	setp.eq.s32 	%p484, %r5, 15;
	selp.b32 	%r1887, %r1886, %r1885, %p484;
	add.s32 	%r1888, %r1886, %r1881;
	setp.eq.s32 	%p485, %r5, 16;
	selp.b32 	%r1889, %r1888, %r1887, %p485;
	.pragma "used_bytes_mask 4095";
	ld.shared.v4.u32 	{%r1890, %r1891, %r1892, %r1893}, [_ZZN3cub18CUB_300001_SM_10006detail6select23DeviceSelectSweepKernelINS2_10policy_hubIiNS0_8NullTypeElLb0ELNS0_10SelectImplE2EE10Policy1000EPiPS5_N6thrust24THRUST_300001_SM_1000_NS6detail15normal_iteratorINSC_10device_ptrIiEEEEPlNS0_13ScanTileStateIiLb1EEE7is_evenS5_iNS2_19streaming_context_tIlLb1EEELS6_2EEEvT0_T1_T2_T3_T4_T5_T6_T7_iT8_NS1_7vsmem_tEE19static_temp_storage+64];
	add.s32 	%r1894, %r1888, %r1890;
	setp.eq.s32 	%p486, %r5, 17;
	selp.b32 	%r1895, %r1894, %r1889, %p486;
	add.s32 	%r1896, %r1894, %r1891;
	setp.eq.s32 	%p487, %r5, 18;
	selp.b32 	%r1897, %r1896, %r1895, %p487;
	add.s32 	%r81, %r1896, %r1892;
	setp.lt.u32 	%p488, %r3, 32;
	selp.b32 	%r1898, 0, %r1897, %p488;
	setp.eq.s32 	%p489, %r1781, 0;
	sub.s32 	%r1899, %r1806, %r1786;
	selp.b32 	%r1900, 0, %r1899, %p489;
	add.s32 	%r82, %r1898, %r1900;
	setp.ne.s32 	%p490, %r3, 0;
	@%p490 bra 	$L__BB6_6;
	add.s64 	%rd1228, %rd3, 256;
	mov.b32 	%r1901, 101;
	// begin inline asm
	st.relaxed.gpu.v2.u32 [%rd1228], {%r1901, %r81};
	// end inline asm
$L__BB6_6:
	bar.sync 	0;
	sub.s32 	%r83, 11552, %r81;
	mul.lo.s32 	%r1903, %r3, 19;
	sub.s32 	%r1904, %r1903, %r82;
	setp.eq.s32 	%p491, %r25, 0;
	add.s32 	%r1905, %r82, %r83;
	selp.b32 	%r1906, %r1905, %r1904, %p491;
	shl.b32 	%r1907, %r1906, 2;
	mov.u32 	%r1908, _ZZN3cub18CUB_300001_SM_10006detail6select23DeviceSelectSweepKernelINS2_10policy_hubIiNS0_8NullTypeElLb0ELNS0_10SelectImplE2EE10Policy1000EPiPS5_N6thrust24THRUST_300001_SM_1000_NS6detail15normal_iteratorINSC_10device_ptrIiEEEEPlNS0_13ScanTileStateIiLb1EEE7is_evenS5_iNS2_19streaming_context_tIlLb1EEELS6_2EEEvT0_T1_T2_T3_T4_T5_T6_T7_iT8_NS1_7vsmem_tEE19static_temp_storage;
	add.s32 	%r1909, %r1908, %r1907;
	st.shared.u32 	[%r1909], %r6;
	add.s32 	%r1910, %r82, %r26;
	sub.s32 	%r1911, %r1903, %r1910;
	add.s32 	%r1912, %r1911, 1;
	setp.eq.s32 	%p492, %r27, 0;
	add.s32 	%r1913, %r1905, %r26;
	selp.b32 	%r1914, %r1913, %r1912, %p492;
	shl.b32 	%r1915, %r1914, 2;
	add.s32 	%r1916, %r1908, %r1915;
	st.shared.u32 	[%r1916], %r7;
	add.s32 	%r1917, %r62, %r82;
	sub.s32 	%r1918, %r1903, %r1917;
	add.s32 	%r1919, %r1918, 2;
	setp.eq.s32 	%p493, %r29, 0;
	add.s32 	%r1920, %r1913, %r28;
	selp.b32 	%r1921, %r1920, %r1919, %p493;
	shl.b32 	%r1922, %r1921, 2;
	add.s32 	%r1923, %r1908, %r1922;
	st.shared.u32 	[%r1923], %r8;
	add.s32 	%r1924, %r63, %r82;
	sub.s32 	%r1925, %r1903, %r1924;
	add.s32 	%r1926, %r1925, 3;
	setp.eq.s32 	%p494, %r31, 0;
	add.s32 	%r1927, %r1920, %r30;
	selp.b32 	%r1928, %r1927, %r1926, %p494;
	shl.b32 	%r1929, %r1928, 2;
	add.s32 	%r1930, %r1908, %r1929;
	st.shared.u32 	[%r1930], %r9;
	add.s32 	%r1931, %r64, %r82;
	sub.s32 	%r1932, %r1903, %r1931;
	add.s32 	%r1933, %r1932, 4;
	setp.eq.s32 	%p495, %r33, 0;
	add.s32 	%r1934, %r1927, %r32;
	selp.b32 	%r1935, %r1934, %r1933, %p495;
	shl.b32 	%r1936, %r1935, 2;
	add.s32 	%r1937, %r1908, %r1936;
	st.shared.u32 	[%r1937], %r10;
	add.s32 	%r1938, %r65, %r82;
	sub.s32 	%r1939, %r1903, %r1938;
	add.s32 	%r1940, %r1939, 5;
	setp.eq.s32 	%p496, %r35, 0;
	add.s32 	%r1941, %r1934, %r34;
	selp.b32 	%r1942, %r1941, %r1940, %p496;
	shl.b32 	%r1943, %r1942, 2;
	add.s32 	%r1944, %r1908, %r1943;
	st.shared.u32 	[%r1944], %r11;
	add.s32 	%r1945, %r66, %r82;
	sub.s32 	%r1946, %r1903, %r1945;
	add.s32 	%r1947, %r1946, 6;
	setp.eq.s32 	%p497, %r37, 0;
	add.s32 	%r1948, %r1941, %r36;
	selp.b32 	%r1949, %r1948, %r1947, %p497;
	shl.b32 	%r1950, %r1949, 2;
	add.s32 	%r1951, %r1908, %r1950;
	st.shared.u32 	[%r1951], %r12;
	add.s32 	%r1952, %r67, %r82;
	sub.s32 	%r1953, %r1903, %r1952;
	add.s32 	%r1954, %r1953, 7;
	setp.eq.s32 	%p498, %r39, 0;
	add.s32 	%r1955, %r1948, %r38;
	selp.b32 	%r1956, %r1955, %r1954, %p498;
	shl.b32 	%r1957, %r1956, 2;
	add.s32 	%r1958, %r1908, %r1957;
	st.shared.u32 	[%r1958], %r13;
	add.s32 	%r1959, %r68, %r82;
	sub.s32 	%r1960, %r1903, %r1959;
	add.s32 	%r1961, %r1960, 8;
	setp.eq.s32 	%p499, %r41, 0;
	add.s32 	%r1962, %r1955, %r40;
	selp.b32 	%r1963, %r1962, %r1961, %p499;
	shl.b32 	%r1964, %r1963, 2;
	add.s32 	%r1965, %r1908, %r1964;
	st.shared.u32 	[%r1965], %r14;
	add.s32 	%r1966, %r69, %r82;
	sub.s32 	%r1967, %r1903, %r1966;
	add.s32 	%r1968, %r1967, 9;
	setp.eq.s32 	%p500, %r43, 0;
	add.s32 	%r1969, %r1962, %r42;
	selp.b32 	%r1970, %r1969, %r1968, %p500;
	shl.b32 	%r1971, %r1970, 2;
	add.s32 	%r1972, %r1908, %r1971;
	st.shared.u32 	[%r1972], %r15;
	add.s32 	%r1973, %r70, %r82;
	sub.s32 	%r1974, %r1903, %r1973;
	add.s32 	%r1975, %r1974, 10;
	setp.eq.s32 	%p501, %r45, 0;
	add.s32 	%r1976, %r1969, %r44;
	selp.b32 	%r1977, %r1976, %r1975, %p501;
	shl.b32 	%r1978, %r1977, 2;
	add.s32 	%r1979, %r1908, %r1978;
	st.shared.u32 	[%r1979], %r16;
	add.s32 	%r1980, %r71, %r82;
	sub.s32 	%r1981, %r1903, %r1980;
	add.s32 	%r1982, %r1981, 11;
	setp.eq.s32 	%p502, %r47, 0;
	add.s32 	%r1983, %r1976, %r46;
	selp.b32 	%r1984, %r1983, %r1982, %p502;
	shl.b32 	%r1985, %r1984, 2;
	add.s32 	%r1986, %r1908, %r1985;
	st.shared.u32 	[%r1986], %r17;
	add.s32 	%r1987, %r72, %r82;
	sub.s32 	%r1988, %r1903, %r1987;
	add.s32 	%r1989, %r1988, 12;
	setp.eq.s32 	%p503, %r49, 0;
	add.s32 	%r1990, %r1983, %r48;
	selp.b32 	%r1991, %r1990, %r1989, %p503;
	shl.b32 	%r1992, %r1991, 2;
	add.s32 	%r1993, %r1908, %r1992;
	st.shared.u32 	[%r1993], %r18;
	add.s32 	%r1994, %r73, %r82;
	sub.s32 	%r1995, %r1903, %r1994;
	add.s32 	%r1996, %r1995, 13;
	setp.eq.s32 	%p504, %r51, 0;
	add.s32 	%r1997, %r1990, %r50;
	selp.b32 	%r1998, %r1997, %r1996, %p504;
	shl.b32 	%r1999, %r1998, 2;
	add.s32 	%r2000, %r1908, %r1999;
	st.shared.u32 	[%r2000], %r19;
	add.s32 	%r2001, %r74, %r82;
	sub.s32 	%r2002, %r1903, %r2001;
	add.s32 	%r2003, %r2002, 14;
	setp.eq.s32 	%p505, %r53, 0;
	add.s32 	%r2004, %r1997, %r52;
	selp.b32 	%r2005, %r2004, %r2003, %p505;
	shl.b32 	%r2006, %r2005, 2;
	add.s32 	%r2007, %r1908, %r2006;
	st.shared.u32 	[%r2007], %r20;
	add.s32 	%r2008, %r75, %r82;
	sub.s32 	%r2009, %r1903, %r2008;
	add.s32 	%r2010, %r2009, 15;
	setp.eq.s32 	%p506, %r55, 0;
	add.s32 	%r2011, %r2004, %r54;
	selp.b32 	%r2012, %r2011, %r2010, %p506;
	shl.b32 	%r2013, %r2012, 2;
	add.s32 	%r2014, %r1908, %r2013;
	st.shared.u32 	[%r2014], %r21;
	add.s32 	%r2015, %r76, %r82;
	sub.s32 	%r2016, %r1903, %r2015;
	add.s32 	%r2017, %r2016, 16;
	setp.eq.s32 	%p507, %r57, 0;
	add.s32 	%r2018, %r2011, %r56;
	selp.b32 	%r2019, %r2018, %r2017, %p507;
	shl.b32 	%r2020, %r2019, 2;
	add.s32 	%r2021, %r1908, %r2020;
	st.shared.u32 	[%r2021], %r22;
	add.s32 	%r2022, %r77, %r82;
	sub.s32 	%r2023, %r1903, %r2022;
	add.s32 	%r2024, %r2023, 17;
	setp.eq.s32 	%p508, %r59, 0;
	add.s32 	%r2025, %r2018, %r58;
	selp.b32 	%r2026, %r2025, %r2024, %p508;
	shl.b32 	%r2027, %r2026, 2;
	add.s32 	%r2028, %r1908, %r2027;
	st.shared.u32 	[%r2028], %r23;
	add.s32 	%r2029, %r78, %r82;
	sub.s32 	%r2030, %r1903, %r2029;
	add.s32 	%r2031, %r2030, 18;
	setp.eq.s32 	%p509, %r61, 0;
	add.s32 	%r2032, %r2025, %r60;
	selp.b32 	%r2033, %r2032, %r2031, %p509;
	shl.b32 	%r2034, %r2033, 2;
	add.s32 	%r2035, %r1908, %r2034;
	st.shared.u32 	[%r2035], %r24;
	bar.sync 	0;
	ld.param.u8 	%rs1, [%rd1];
	ld.param.u64 	%rd1229, [%rd1+24];
	cvta.to.global.u64 	%rd5, %rd1229;
	ld.param.u64 	%rd6, [%rd1+8];
	ld.param.u64 	%rd7, [%rd1+16];
	setp.ge.s32 	%p510, %r3, %r83;
	@%p510 bra 	$L__BB6_10;
	setp.ne.s16 	%p512, %rs1, 0;
	mov.b64 	%rd1402, 0;
	@%p512 bra 	$L__BB6_9;
	ld.global.u64 	%rd1233, [%rd5];
	sub.s64 	%rd1402, %rd7, %rd1233;
$L__BB6_9:
	cvt.u64.u32 	%rd1234, %r3;
	add.s64 	%rd1235, %rd1402, %rd1234;
	not.b64 	%rd1236, %rd1235;
	add.s64 	%rd1404, %rd6, %rd1236;
	bra.uni 	$L__BB6_13;
$L__BB6_10:
	setp.ne.s16 	%p511, %rs1, 0;
	mov.b64 	%rd1403, 0;
	@%p511 bra 	$L__BB6_12;
	ld.global.u64 	%rd1403, [%rd5];
$L__BB6_12:
	sub.s32 	%r2036, %r3, %r83;
	cvt.s64.s32 	%rd1231, %r2036;
	add.s64 	%rd1404, %rd1403, %rd1231;
$L__BB6_13:
	shl.b32 	%r2037, %r3, 2;
	add.s32 	%r84, %r1908, %r2037;
	ld.shared.u32 	%r2039, [%r84];
	shl.b64 	%rd1237, %rd1404, 2;
	add.s64 	%rd1238, %rd4, %rd1237;
	st.global.u32 	[%rd1238], %r2039;
	add.s32 	%r85, %r3, 608;
	setp.lt.s32 	%p513, %r85, %r83;
	@%p513 bra 	$L__BB6_17;
	setp.ne.s16 	%p514, %rs1, 0;
	mov.b64 	%rd1405, 0;
	@%p514 bra 	$L__BB6_16;
	ld.global.u64 	%rd1405, [%rd5];
$L__BB6_16:
	sub.s32 	%r2040, %r85, %r83;
	cvt.s64.s32 	%rd1240, %r2040;
	add.s64 	%rd1407, %rd1405, %rd1240;
	bra.uni 	$L__BB6_20;
$L__BB6_17:
	setp.ne.s16 	%p515, %rs1, 0;
	mov.b64 	%rd1406, 0;
	@%p515 bra 	$L__BB6_19;
	ld.global.u64 	%rd1242, [%rd5];
	sub.s64 	%rd1406, %rd7, %rd1242;
$L__BB6_19:
	cvt.u64.u32 	%rd1243, %r85;
	add.s64 	%rd1244, %rd1406, %rd1243;
	not.b64 	%rd1245, %rd1244;
	add.s64 	%rd1407, %rd6, %rd1245;
$L__BB6_20:
	ld.shared.u32 	%r2041, [%r84+2432];
	shl.b64 	%rd1246, %rd1407, 2;
	add.s64 	%rd1247, %rd4, %rd1246;
	st.global.u32 	[%rd1247], %r2041;
	add.s32 	%r86, %r3, 1216;
	setp.lt.s32 	%p516, %r86, %r83;
	@%p516 bra 	$L__BB6_24;
	setp.ne.s16 	%p517, %rs1, 0;
	mov.b64 	%rd1408, 0;
	@%p517 bra 	$L__BB6_23;
	ld.global.u64 	%rd1408, [%rd5];
$L__BB6_23:
	sub.s32 	%r2042, %r86, %r83;
	cvt.s64.s32 	%rd1249, %r2042;
	add.s64 	%rd1410, %rd1408, %rd1249;
	bra.uni 	$L__BB6_27;
$L__BB6_24:
	setp.ne.s16 	%p518, %rs1, 0;
	mov.b64 	%rd1409, 0;
	@%p518 bra 	$L__BB6_26;
	ld.global.u64 	%rd1251, [%rd5];
	sub.s64 	%rd1409, %rd7, %rd1251;
$L__BB6_26:
	cvt.u64.u32 	%rd1252, %r86;
	add.s64 	%rd1253, %rd1409, %rd1252;
	not.b64 	%rd1254, %rd1253;
	add.s64 	%rd1410, %rd6, %rd1254;
$L__BB6_27:
	ld.shared.u32 	%r2043, [%r84+4864];
	shl.b64 	%rd1255, %rd1410, 2;
	add.s64 	%rd1256, %rd4, %rd1255;
	st.global.u32 	[%rd1256], %r2043;
	add.s32 	%r87, %r3, 1824;
	setp.lt.s32 	%p519, %r87, %r83;
	@%p519 bra 	$L__BB6_31;
	setp.ne.s16 	%p520, %rs1, 0;
	mov.b64 	%rd1411, 0;
	@%p520 bra 	$L__BB6_30;
	ld.global.u64 	%rd1411, [%rd5];
$L__BB6_30:
	sub.s32 	%r2044, %r87, %r83;
	cvt.s64.s32 	%rd1258, %r2044;
	add.s64 	%rd1413, %rd1411, %rd1258;
	bra.uni 	$L__BB6_34;
$L__BB6_31:
	setp.ne.s16 	%p521, %rs1, 0;
	mov.b64 	%rd1412, 0;
	@%p521 bra 	$L__BB6_33;
	ld.global.u64 	%rd1260, [%rd5];
	sub.s64 	%rd1412, %rd7, %rd1260;
$L__BB6_33:
	cvt.u64.u32 	%rd1261, %r87;
	add.s64 	%rd1262, %rd1412, %rd1261;
	not.b64 	%rd1263, %rd1262;
	add.s64 	%rd1413, %rd6, %rd1263;
$L__BB6_34:
	ld.shared.u32 	%r2045, [%r84+7296];
	shl.b64 	%rd1264, %rd1413, 2;
	add.s64 	%rd1265, %rd4, %rd1264;
	st.global.u32 	[%rd1265], %r2045;
	add.s32 	%r88, %r3, 2432;
	setp.lt.s32 	%p522, %r88, %r83;
	@%p522 bra 	$L__BB6_38;
	setp.ne.s16 	%p523, %rs1, 0;
	mov.b64 	%rd1414, 0;
	@%p523 bra 	$L__BB6_37;
	ld.global.u64 	%rd1414, [%rd5];
$L__BB6_37:
	sub.s32 	%r2046, %r88, %r83;
	cvt.s64.s32 	%rd1267, %r2046;
	add.s64 	%rd1416, %rd1414, %rd1267;
	bra.uni 	$L__BB6_41;
$L__BB6_38:
	setp.ne.s16 	%p524, %rs1, 0;
	mov.b64 	%rd1415, 0;
	@%p524 bra 	$L__BB6_40;
	ld.global.u64 	%rd1269, [%rd5];
	sub.s64 	%rd1415, %rd7, %rd1269;
$L__BB6_40:
	cvt.u64.u32 	%rd1270, %r88;
	add.s64 	%rd1271, %rd1415, %rd1270;
	not.b64 	%rd1272, %rd1271;
	add.s64 	%rd1416, %rd6, %rd1272;
$L__BB6_41:
	ld.shared.u32 	%r2047, [%r84+9728];
	shl.b64 	%rd1273, %rd1416, 2;
	add.s64 	%rd1274, %rd4, %rd1273;
	st.global.u32 	[%rd1274], %r2047;
	add.s32 	%r89, %r3, 3040;
	setp.lt.s32 	%p525, %r89, %r83;
	@%p525 bra 	$L__BB6_45;
	setp.ne.s16 	%p526, %rs1, 0;
	mov.b64 	%rd1417, 0;
	@%p526 bra 	$L__BB6_44;
	ld.global.u64 	%rd1417, [%rd5];
$L__BB6_44:
	sub.s32 	%r2048, %r89, %r83;
	cvt.s64.s32 	%rd1276, %r2048;
	add.s64 	%rd1419, %rd1417, %rd1276;
	bra.uni 	$L__BB6_48;
$L__BB6_45:
	setp.ne.s16 	%p527, %rs1, 0;
	mov.b64 	%rd1418, 0;
	@%p527 bra 	$L__BB6_47;
	ld.global.u64 	%rd1278, [%rd5];
	sub.s64 	%rd1418, %rd7, %rd1278;
$L__BB6_47:
	cvt.u64.u32 	%rd1279, %r89;
	add.s64 	%rd1280, %rd1418, %rd1279;
	not.b64 	%rd1281, %rd1280;
	add.s64 	%rd1419, %rd6, %rd1281;
$L__BB6_48:
	ld.shared.u32 	%r2049, [%r84+12160];
	shl.b64 	%rd1282, %rd1419, 2;
	add.s64 	%rd1283, %rd4, %rd1282;
	st.global.u32 	[%rd1283], %r2049;
	add.s32 	%r90, %r3, 3648;
	setp.lt.s32 	%p528, %r90, %r83;
	@%p528 bra 	$L__BB6_52;
	setp.ne.s16 	%p529, %rs1, 0;
	mov.b64 	%rd1420, 0;
	@%p529 bra 	$L__BB6_51;
	ld.global.u64 	%rd1420, [%rd5];
$L__BB6_51:
	sub.s32 	%r2050, %r90, %r83;
	cvt.s64.s32 	%rd1285, %r2050;
	add.s64 	%rd1422, %rd1420, %rd1285;
	bra.uni 	$L__BB6_55;
$L__BB6_52:
	setp.ne.s16 	%p530, %rs1, 0;
	mov.b64 	%rd1421, 0;
	@%p530 bra 	$L__BB6_54;
	ld.global.u64 	%rd1287, [%rd5];
	sub.s64 	%rd1421, %rd7, %rd1287;
$L__BB6_54:
	cvt.u64.u32 	%rd1288, %r90;
	add.s64 	%rd1289, %rd1421, %rd1288;
	not.b64 	%rd1290, %rd1289;
	add.s64 	%rd1422, %rd6, %rd1290;
$L__BB6_55:
	ld.shared.u32 	%r2051, [%r84+14592];
	shl.b64 	%rd1291, %rd1422, 2;
	add.s64 	%rd1292, %rd4, %rd1291;
	st.global.u32 	[%rd1292], %r2051;
	add.s32 	%r91, %r3, 4256;
	setp.lt.s32 	%p531, %r91, %r83;
	@%p531 bra 	$L__BB6_59;
	setp.ne.s16 	%p532, %rs1, 0;
	mov.b64 	%rd1423, 0;
	@%p532 bra 	$L__BB6_58;
	ld.global.u64 	%rd1423, [%rd5];
$L__BB6_58:
	sub.s32 	%r2052, %r91, %r83;
	cvt.s64.s32 	%rd1294, %r2052;
	add.s64 	%rd1425, %rd1423, %rd1294;
	bra.uni 	$L__BB6_62;
$L__BB6_59:
	setp.ne.s16 	%p533, %rs1, 0;
	mov.b64 	%rd1424, 0;
	@%p533 bra 	$L__BB6_61;
	ld.global.u64 	%rd1296, [%rd5];
	sub.s64 	%rd1424, %rd7, %rd1296;
$L__BB6_61:
	cvt.u64.u32 	%rd1297, %r91;
	add.s64 	%rd1298, %rd1424, %rd1297;
	not.b64 	%rd1299, %rd1298;
	add.s64 	%rd1425, %rd6, %rd1299;
$L__BB6_62:
	ld.shared.u32 	%r2053, [%r84+17024];
	shl.b64 	%rd1300, %rd1425, 2;
	add.s64 	%rd1301, %rd4, %rd1300;
	st.global.u32 	[%rd1301], %r2053;
	add.s32 	%r92, %r3, 4864;
	setp.lt.s32 	%p534, %r92, %r83;
	@%p534 bra 	$L__BB6_66;
	setp.ne.s16 	%p535, %rs1, 0;
	mov.b64 	%rd1426, 0;
	@%p535 bra 	$L__BB6_65;
	ld.global.u64 	%rd1426, [%rd5];
$L__BB6_65:
	sub.s32 	%r2054, %r92, %r83;
	cvt.s64.s32 	%rd1303, %r2054;
	add.s64 	%rd1428, %rd1426, %rd1303;
	bra.uni 	$L__BB6_69;
$L__BB6_66:
	setp.ne.s16 	%p536, %rs1, 0;
	mov.b64 	%rd1427, 0;
	@%p536 bra 	$L__BB6_68;
	ld.global.u64 	%rd1305, [%rd5];
	sub.s64 	%rd1427, %rd7, %rd1305;
$L__BB6_68:
	cvt.u64.u32 	%rd1306, %r92;
	add.s64 	%rd1307, %rd1427, %rd1306;
	not.b64 	%rd1308, %rd1307;
	add.s64 	%rd1428, %rd6, %rd1308;
$L__BB6_69:
	ld.shared.u32 	%r2055, [%r84+19456];
	shl.b64 	%rd1309, %rd1428, 2;
	add.s64 	%rd1310, %rd4, %rd1309;
	st.global.u32 	[%rd1310], %r2055;
	add.s32 	%r93, %r3, 5472;
	setp.lt.s32 	%p537, %r93, %r83;
	@%p537 bra 	$L__BB6_73;
	setp.ne.s16 	%p538, %rs1, 0;
	mov.b64 	%rd1429, 0;
	@%p538 bra 	$L__BB6_72;
	ld.global.u64 	%rd1429, [%rd5];
$L__BB6_72:
	sub.s32 	%r2056, %r93, %r83;
	cvt.s64.s32 	%rd1312, %r2056;
	add.s64 	%rd1431, %rd1429, %rd1312;
	bra.uni 	$L__BB6_76;
$L__BB6_73:
	setp.ne.s16 	%p539, %rs1, 0;
	mov.b64 	%rd1430, 0;
	@%p539 bra 	$L__BB6_75;
	ld.global.u64 	%rd1314, [%rd5];
	sub.s64 	%rd1430, %rd7, %rd1314;
$L__BB6_75:
	cvt.u64.u32 	%rd1315, %r93;
	add.s64 	%rd1316, %rd1430, %rd1315;
	not.b64 	%rd1317, %rd1316;
	add.s64 	%rd1431, %rd6, %rd1317;
$L__BB6_76:
	ld.shared.u32 	%r2057, [%r84+21888];
	shl.b64 	%rd1318, %rd1431, 2;
	add.s64 	%rd1319, %rd4, %rd1318;
	st.global.u32 	[%rd1319], %r2057;
	add.s32 	%r94, %r3, 6080;
	setp.lt.s32 	%p540, %r94, %r83;
	@%p540 bra 	$L__BB6_80;
	setp.ne.s16 	%p541, %rs1, 0;
	mov.b64 	%rd1432, 0;
	@%p541 bra 	$L__BB6_79;
	ld.global.u64 	%rd1432, [%rd5];
$L__BB6_79:
	sub.s32 	%r2058, %r94, %r83;
	cvt.s64.s32 	%rd1321, %r2058;
	add.s64 	%rd1434, %rd1432, %rd1321;
	bra.uni 	$L__BB6_83;
$L__BB6_80:
	setp.ne.s16 	%p542, %rs1, 0;
	mov.b64 	%rd1433, 0;
	@%p542 bra 	$L__BB6_82;
	ld.global.u64 	%rd1323, [%rd5];
	sub.s64 	%rd1433, %rd7, %rd1323;
$L__BB6_82:
	cvt.u64.u32 	%rd1324, %r94;
	add.s64 	%rd1325, %rd1433, %rd1324;
	not.b64 	%rd1326, %rd1325;
	add.s64 	%rd1434, %rd6, %rd1326;
$L__BB6_83:
	ld.shared.u32 	%r2059, [%r84+24320];
	shl.b64 	%rd1327, %rd1434, 2;
	add.s64 	%rd1328, %rd4, %rd1327;
	st.global.u32 	[%rd1328], %r2059;
	add.s32 	%r95, %r3, 6688;
	setp.lt.s32 	%p543, %r95, %r83;
	@%p543 bra 	$L__BB6_87;
	setp.ne.s16 	%p544, %rs1, 0;
	mov.b64 	%rd1435, 0;
	@%p544 bra 	$L__BB6_86;
	ld.global.u64 	%rd1435, [%rd5];
$L__BB6_86:
	sub.s32 	%r2060, %r95, %r83;
	cvt.s64.s32 	%rd1330, %r2060;
	add.s64 	%rd1437, %rd1435, %rd1330;
	bra.uni 	$L__BB6_90;
$L__BB6_87:
	setp.ne.s16 	%p545, %rs1, 0;
	mov.b64 	%rd1436, 0;
	@%p545 bra 	$L__BB6_89;
	ld.global.u64 	%rd1332, [%rd5];
	sub.s64 	%rd1436, %rd7, %rd1332;
$L__BB6_89:
	cvt.u64.u32 	%rd1333, %r95;
	add.s64 	%rd1334, %rd1436, %rd1333;
	not.b64 	%rd1335, %rd1334;
	add.s64 	%rd1437, %rd6, %rd1335;
$L__BB6_90:
	ld.shared.u32 	%r2061, [%r84+26752];
	shl.b64 	%rd1336, %rd1437, 2;
	add.s64 	%rd1337, %rd4, %rd1336;
	st.global.u32 	[%rd1337], %r2061;
	add.s32 	%r96, %r3, 7296;
	setp.lt.s32 	%p546, %r96, %r83;
	@%p546 bra 	$L__BB6_94;
	setp.ne.s16 	%p547, %rs1, 0;
	mov.b64 	%rd1438, 0;
	@%p547 bra 	$L__BB6_93;
	ld.global.u64 	%rd1438, [%rd5];
$L__BB6_93:
	sub.s32 	%r2062, %r96, %r83;
	cvt.s64.s32 	%rd1339, %r2062;
	add.s64 	%rd1440, %rd1438, %rd1339;
	bra.uni 	$L__BB6_97;
$L__BB6_94:
	setp.ne.s16 	%p548, %rs1, 0;
	mov.b64 	%rd1439, 0;
	@%p548 bra 	$L__BB6_96;
	ld.global.u64 	%rd1341, [%rd5];
	sub.s64 	%rd1439, %rd7, %rd1341;
$L__BB6_96:
	cvt.u64.u32 	%rd1342, %r96;
	add.s64 	%rd1343, %rd1439, %rd1342;
	not.b64 	%rd1344, %rd1343;
	add.s64 	%rd1440, %rd6, %rd1344;
$L__BB6_97:
	ld.shared.u32 	%r2063, [%r84+29184];
	shl.b64 	%rd1345, %rd1440, 2;
	add.s64 	%rd1346, %rd4, %rd1345;
	st.global.u32 	[%rd1346], %r2063;
	add.s32 	%r97, %r3, 7904;
	setp.lt.s32 	%p549, %r97, %r83;
	@%p549 bra 	$L__BB6_101;
	setp.ne.s16 	%p550, %rs1, 0;
	mov.b64 	%rd1441, 0;
	@%p550 bra 	$L__BB6_100;
	ld.global.u64 	%rd1441, [%rd5];
$L__BB6_100:
	sub.s32 	%r2064, %r97, %r83;
	cvt.s64.s32 	%rd1348, %r2064;
	add.s64 	%rd1443, %rd1441, %rd1348;
	bra.uni 	$L__BB6_104;
$L__BB6_101:
	setp.ne.s16 	%p551, %rs1, 0;
	mov.b64 	%rd1442, 0;
	@%p551 bra 	$L__BB6_103;
	ld.global.u64 	%rd1350, [%rd5];
	sub.s64 	%rd1442, %rd7, %rd1350;
$L__BB6_103:
	cvt.u64.u32 	%rd1351, %r97;
	add.s64 	%rd1352, %rd1442, %rd1351;
	not.b64 	%rd1353, %rd1352;
	add.s64 	%rd1443, %rd6, %rd1353;
$L__BB6_104:
	ld.shared.u32 	%r2065, [%r84+31616];
	shl.b64 	%rd1354, %rd1443, 2;
	add.s64 	%rd1355, %rd4, %rd1354;
	st.global.u32 	[%rd1355], %r2065;
	add.s32 	%r98, %r3, 8512;
	setp.lt.s32 	%p552, %r98, %r83;
	@%p552 bra 	$L__BB6_108;
	setp.ne.s16 	%p553, %rs1, 0;
	mov.b64 	%rd1444, 0;
	@%p553 bra 	$L__BB6_107;
	ld.global.u64 	%rd1444, [%rd5];
$L__BB6_107:
	sub.s32 	%r2066, %r98, %r83;
	cvt.s64.s32 	%rd1357, %r2066;
	add.s64 	%rd1446, %rd1444, %rd1357;
	bra.uni 	$L__BB6_111;
$L__BB6_108:
	setp.ne.s16 	%p554, %rs1, 0;
	mov.b64 	%rd1445, 0;
	@%p554 bra 	$L__BB6_110;
	ld.global.u64 	%rd1359, [%rd5];
	sub.s64 	%rd1445, %rd7, %rd1359;
$L__BB6_110:
	cvt.u64.u32 	%rd1360, %r98;
	add.s64 	%rd1361, %rd1445, %rd1360;
	not.b64 	%rd1362, %rd1361;
	add.s64 	%rd1446, %rd6, %rd1362;
$L__BB6_111:
	ld.shared.u32 	%r2067, [%r84+34048];
	shl.b64 	%rd1363, %rd1446, 2;
	add.s64 	%rd1364, %rd4, %rd1363;
	st.global.u32 	[%rd1364], %r2067;
	add.s32 	%r99, %r3, 9120;
	setp.lt.s32 	%p555, %r99, %r83;
	@%p555 bra 	$L__BB6_115;
	setp.ne.s16 	%p556, %rs1, 0;
	mov.b64 	%rd1447, 0;
	@%p556 bra 	$L__BB6_114;
	ld.global.u64 	%rd1447, [%rd5];
$L__BB6_114:
	sub.s32 	%r2068, %r99, %r83;
	cvt.s64.s32 	%rd1366, %r2068;
	add.s64 	%rd1449, %rd1447, %rd1366;
	bra.uni 	$L__BB6_118;
$L__BB6_115:
	setp.ne.s16 	%p557, %rs1, 0;
	mov.b64 	%rd1448, 0;
	@%p557 bra 	$L__BB6_117;
	ld.global.u64 	%rd1368, [%rd5];
	sub.s64 	%rd1448, %rd7, %rd1368;
$L__BB6_117:
	cvt.u64.u32 	%rd1369, %r99;
	add.s64 	%rd1370, %rd1448, %rd1369;
	not.b64 	%rd1371, %rd1370;
	add.s64 	%rd1449, %rd6, %rd1371;
$L__BB6_118:
	ld.shared.u32 	%r2069, [%r84+36480];
	shl.b64 	%rd1372, %rd1449, 2;
	add.s64 	%rd1373, %rd4, %rd1372;
	st.global.u32 	[%rd1373], %r2069;
	add.s32 	%r100, %r3, 9728;
	setp.lt.s32 	%p558, %r100, %r83;
	@%p558 bra 	$L__BB6_122;
	setp.ne.s16 	%p559, %rs1, 0;
	mov.b64 	%rd1450, 0;
	@%p559 bra 	$L__BB6_121;
	ld.global.u64 	%rd1450, [%rd5];
$L__BB6_121:
	sub.s32 	%r2070, %r100, %r83;
	cvt.s64.s32 	%rd1375, %r2070;
	add.s64 	%rd1452, %rd1450, %rd1375;
	bra.uni 	$L__BB6_125;
$L__BB6_122:
	setp.ne.s16 	%p560, %rs1, 0;
	mov.b64 	%rd1451, 0;
	@%p560 bra 	$L__BB6_124;
	ld.global.u64 	%rd1377, [%rd5];
	sub.s64 	%rd1451, %rd7, %rd1377;
$L__BB6_124:
	cvt.u64.u32 	%rd1378, %r100;
	add.s64 	%rd1379, %rd1451, %rd1378;
	not.b64 	%rd1380, %rd1379;
	add.s64 	%rd1452, %rd6, %rd1380;
$L__BB6_125:
	ld.shared.u32 	%r2071, [%r84+38912];
	shl.b64 	%rd1381, %rd1452, 2;
	add.s64 	%rd1382, %rd4, %rd1381;
	st.global.u32 	[%rd1382], %r2071;
	add.s32 	%r101, %r3, 10336;
	setp.lt.s32 	%p561, %r101, %r83;
	@%p561 bra 	$L__BB6_129;
	setp.ne.s16 	%p562, %rs1, 0;
	mov.b64 	%rd1453, 0;
	@%p562 bra 	$L__BB6_128;
	ld.global.u64 	%rd1453, [%rd5];
$L__BB6_128:
	sub.s32 	%r2072, %r101, %r83;
	cvt.s64.s32 	%rd1384, %r2072;
	add.s64 	%rd1455, %rd1453, %rd1384;
	bra.uni 	$L__BB6_132;
$L__BB6_129:
	setp.ne.s16 	%p563, %rs1, 0;
	mov.b64 	%rd1454, 0;
	@%p563 bra 	$L__BB6_131;
	ld.global.u64 	%rd1386, [%rd5];
	sub.s64 	%rd1454, %rd7, %rd1386;
$L__BB6_131:
	cvt.u64.u32 	%rd1387, %r101;
	add.s64 	%rd1388, %rd1454, %rd1387;
	not.b64 	%rd1389, %rd1388;
	add.s64 	%rd1455, %rd6, %rd1389;
$L__BB6_132:
	ld.shared.u32 	%r2073, [%r84+41344];
	shl.b64 	%rd1390, %rd1455, 2;
	add.s64 	%rd1391, %rd4, %rd1390;
	st.global.u32 	[%rd1391], %r2073;
	add.s32 	%r102, %r3, 10944;
	setp.lt.s32 	%p564, %r102, %r83;
	@%p564 bra 	$L__BB6_136;
	setp.ne.s16 	%p565, %rs1, 0;
	mov.b64 	%rd1456, 0;
	@%p565 bra 	$L__BB6_135;
	ld.global.u64 	%rd1456, [%rd5];
$L__BB6_135:
	sub.s32 	%r2074, %r102, %r83;
	cvt.s64.s32 	%rd1393, %r2074;
	add.s64 	%rd1458, %rd1456, %rd1393;
	bra.uni 	$L__BB6_139;
$L__BB6_136:
	setp.ne.s16 	%p566, %rs1, 0;
	mov.b64 	%rd1457, 0;
	@%p566 bra 	$L__BB6_138;
	ld.global.u64 	%rd1395, [%rd5];
	sub.s64 	%rd1457, %rd7, %rd1395;
$L__BB6_138:
	cvt.u64.u32 	%rd1396, %r102;
	add.s64 	%rd1397, %rd1457, %rd1396;
	not.b64 	%rd1398, %rd1397;
	add.s64 	%rd1458, %rd6, %rd1398;
$L__BB6_139:
	ld.shared.u32 	%r2075, [%r84+43776];
	shl.b64 	%rd1399, %rd1458, 2;
	add.s64 	%rd1400, %rd4, %rd1399;
	st.global.u32 	[%rd1400], %r2075;
	bra.uni 	$L__BB6_743;
$L__BB6_140:
	ld.param.u8 	%rs86, [%rd1];
	setp.eq.s16 	%p344, %rs86, 0;
	ld.param.u64 	%rd991, [%rd1+16];
	selp.b64 	%rd992, %rd991, 0, %p344;
	cvt.s64.s32 	%rd993, %r2;
	add.s64 	%rd994, %rd992, %rd993;
	mov.u32 	%r103, %tid.x;
	and.b32  	%r1395, %r103, 31;
	and.b32  	%r1396, %r103, 992;
	mul.lo.s32 	%r1397, %r1396, 19;
	or.b32  	%r1398, %r1397, %r1395;
	cvt.u64.u32 	%rd995, %r1398;
	add.s64 	%rd996, %rd994, %rd995;
	shl.b64 	%rd997, %rd996, 2;
	add.s64 	%rd998, %rd2, %rd997;
	ld.global.u32 	%r1399, [%rd998];
	ld.global.u32 	%r1400, [%rd998+128];
	ld.global.u32 	%r1401, [%rd998+256];
	ld.global.u32 	%r1402, [%rd998+384];
	ld.global.u32 	%r1403, [%rd998+512];
	ld.global.u32 	%r1404, [%rd998+640];
	ld.global.u32 	%r1405, [%rd998+768];
	ld.global.u32 	%r1406, [%rd998+896];
	ld.global.u32 	%r1407, [%rd998+1024];
	ld.global.u32 	%r1408, [%rd998+1152];
	ld.global.u32 	%r1409, [%rd998+1280];
	ld.global.u32 	%r1410, [%rd998+1408];
	ld.global.u32 	%r1411, [%rd998+1536];
	ld.global.u32 	%r1412, [%rd998+1664];
	ld.global.u32 	%r1413, [%rd998+1792];
	ld.global.u32 	%r1414, [%rd998+1920];
	ld.global.u32 	%r1415, [%rd998+2048];
	ld.global.u32 	%r1416, [%rd998+2176];
	ld.global.u32 	%r1417, [%rd998+2304];
	// begin inline asm
	mov.u32 %r1364, %laneid;
	// end inline asm
	shr.u32 	%r105, %r103, 5;
	mad.lo.s32 	%r1418, %r105, 608, %r1364;
	shl.b32 	%r1419, %r1418, 2;
	mov.u32 	%r1420, _ZZN3cub18CUB_300001_SM_10006detail6select23DeviceSelectSweepKernelINS2_10policy_hubIiNS0_8NullTypeElLb0ELNS0_10SelectImplE2EE10Policy1000EPiPS5_N6thrust24THRUST_300001_SM_1000_NS6detail15normal_iteratorINSC_10device_ptrIiEEEEPlNS0_13ScanTileStateIiLb1EEE7is_evenS5_iNS2_19streaming_context_tIlLb1EEELS6_2EEEvT0_T1_T2_T3_T4_T5_T6_T7_iT8_NS1_7vsmem_tEE19static_temp_storage;
	add.s32 	%r1421, %r1420, %r1419;
	st.shared.u32 	[%r1421], %r1399;
	st.shared.u32 	[%r1421+128], %r1400;
	st.shared.u32 	[%r1421+256], %r1401;
	st.shared.u32 	[%r1421+384], %r1402;
	st.shared.u32 	[%r1421+512], %r1403;
	st.shared.u32 	[%r1421+640], %r1404;
	st.shared.u32 	[%r1421+768], %r1405;
	st.shared.u32 	[%r1421+896], %r1406;
	st.shared.u32 	[%r1421+1024], %r1407;
	st.shared.u32 	[%r1421+1152], %r1408;
	st.shared.u32 	[%r1421+1280], %r1409;
	st.shared.u32 	[%r1421+1408], %r1410;
	st.shared.u32 	[%r1421+1536], %r1411;
	st.shared.u32 	[%r1421+1664], %r1412;
	st.shared.u32 	[%r1421+1792], %r1413;
	st.shared.u32 	[%r1421+1920], %r1414;
	st.shared.u32 	[%r1421+2048], %r1415;
	st.shared.u32 	[%r1421+2176], %r1416;
	st.shared.u32 	[%r1421+2304], %r1417;
	bar.warp.sync 	-1;
	mad.lo.s32 	%r1422, %r1364, 72, %r1421;
	ld.shared.u32 	%r106, [%r1422];
	ld.shared.u32 	%r107, [%r1422+4];
	ld.shared.u32 	%r108, [%r1422+8];
	ld.shared.u32 	%r109, [%r1422+12];
	ld.shared.u32 	%r110, [%r1422+16];
	ld.shared.u32 	%r111, [%r1422+20];
	ld.shared.u32 	%r112, [%r1422+24];
	ld.shared.u32 	%r113, [%r1422+28];
	ld.shared.u32 	%r114, [%r1422+32];
	ld.shared.u32 	%r115, [%r1422+36];
	ld.shared.u32 	%r116, [%r1422+40];
	ld.shared.u32 	%r117, [%r1422+44];
	ld.shared.u32 	%r118, [%r1422+48];
	ld.shared.u32 	%r119, [%r1422+52];
	ld.shared.u32 	%r120, [%r1422+56];
	ld.shared.u32 	%r121, [%r1422+60];
	ld.shared.u32 	%r122, [%r1422+64];
	ld.shared.u32 	%r123, [%r1422+68];
	ld.shared.u32 	%r124, [%r1422+72];
	and.b32  	%r125, %r106, 1;
	xor.b32  	%r126, %r125, 1;
	and.b32  	%r127, %r107, 1;
	xor.b32  	%r128, %r127, 1;
	and.b32  	%r129, %r108, 1;
	xor.b32  	%r130, %r129, 1;
	and.b32  	%r131, %r109, 1;
	xor.b32  	%r132, %r131, 1;
	and.b32  	%r133, %r110, 1;
	xor.b32  	%r134, %r133, 1;
	and.b32  	%r135, %r111, 1;
	xor.b32  	%r136, %r135, 1;
	and.b32  	%r137, %r112, 1;
	xor.b32  	%r138, %r137, 1;
	and.b32  	%r139, %r113, 1;
	xor.b32  	%r140, %r139, 1;
	and.b32  	%r141, %r114, 1;
	xor.b32  	%r142, %r141, 1;
	and.b32  	%r143, %r115, 1;
	xor.b32  	%r144, %r143, 1;
	and.b32  	%r145, %r116, 1;
	xor.b32  	%r146, %r145, 1;
	and.b32  	%r147, %r117, 1;
	xor.b32  	%r148, %r147, 1;
	and.b32  	%r149, %r118, 1;
	xor.b32  	%r150, %r149, 1;
	and.b32  	%r151, %r119, 1;
	xor.b32  	%r152, %r151, 1;
	and.b32  	%r153, %r120, 1;
	xor.b32  	%r154, %r153, 1;
	and.b32  	%r155, %r121, 1;
	xor.b32  	%r156, %r155, 1;
	and.b32  	%r157, %r122, 1;
	xor.b32  	%r158, %r157, 1;
	and.b32  	%r159, %r123, 1;
	xor.b32  	%r160, %r159, 1;
	and.b32  	%r161, %r124, 1;
	xor.b32  	%r1423, %r161, 1;
	bar.sync 	0;
	add.s32 	%r162, %r128, %r126;
	add.s32 	%r163, %r130, %r162;
	add.s32 	%r164, %r132, %r163;
	add.s32 	%r165, %r134, %r164;
	add.s32 	%r166, %r136, %r165;
	add.s32 	%r167, %r138, %r166;
	add.s32 	%r168, %r140, %r167;
	add.s32 	%r169, %r142, %r168;
	add.s32 	%r170, %r144, %r169;
	add.s32 	%r171, %r146, %r170;
	add.s32 	%r172, %r148, %r171;
	add.s32 	%r173, %r150, %r172;
	add.s32 	%r174, %r152, %r173;
	add.s32 	%r175, %r154, %r174;
	add.s32 	%r176, %r156, %r175;
	add.s32 	%r177, %r158, %r176;
	add.s32 	%r178, %r160, %r177;
	add.s32 	%r1369, %r1423, %r178;
	mov.b32 	%r1367, 1;
	mov.b32 	%r1392, 0;
	mov.b32 	%r1394, -1;
	// begin inline asm
	{  .reg .s32 r0;  .reg .pred p;  shfl.sync.up.b32 r0|p, %r1369, %r1367, %r1392, %r1394;  @p add.s32 r0, r0, %r1369;  mov.s32 %r1365, r0;}
	// end inline asm
	mov.b32 	%r1373, 2;
	// begin inline asm
	{  .reg .s32 r0;  .reg .pred p;  shfl.sync.up.b32 r0|p, %r1365, %r1373, %r1392, %r1394;  @p add.s32 r0, r0, %r1365;  mov.s32 %r1371, r0;}
	// end inline asm
	mov.b32 	%r1379, 4;
	// begin inline asm
	{  .reg .s32 r0;  .reg .pred p;  shfl.sync.up.b32 r0|p, %r1371, %r1379, %r1392, %r1394;  @p add.s32 r0, r0, %r1371;  mov.s32 %r1377, r0;}
	// end inline asm
	mov.b32 	%r1385, 8;
	// begin inline asm
	{  .reg .s32 r0;  .reg .pred p;  shfl.sync.up.b32 r0|p, %r1377, %r1385, %r1392, %r1394;  @p add.s32 r0, r0, %r1377;  mov.s32 %r1383, r0;}
	// end inline asm
	mov.b32 	%r1391, 16;
	// begin inline asm
	{  .reg .s32 r0;  .reg .pred p;  shfl.sync.up.b32 r0|p, %r1383, %r1391, %r1392, %r1394;  @p add.s32 r0, r0, %r1383;  mov.s32 %r1389, r0;}
	// end inline asm
	setp.ne.s32 	%p345, %r1364, 31;
	@%p345 bra 	$L__BB6_142;
	shl.b32 	%r1424, %r105, 2;
	mov.u32 	%r1425, _ZZN3cub18CUB_300001_SM_10006detail6select23DeviceSelectSweepKernelINS2_10policy_hubIiNS0_8NullTypeElLb0ELNS0_10SelectImplE2EE10Policy1000EPiPS5_N6thrust24THRUST_300001_SM_1000_NS6detail15normal_iteratorINSC_10device_ptrIiEEEEPlNS0_13ScanTileStateIiLb1EEE7is_evenS5_iNS2_19streaming_context_tIlLb1EEELS6_2EEEvT0_T1_T2_T3_T4_T5_T6_T7_iT8_NS1_7vsmem_tEE19static_temp_storage;
	add.s32 	%r1426, %r1425, %r1424;
	st.shared.u32 	[%r1426], %r1389;
$L__BB6_142:
	sub.s32 	%r1427, %r1389, %r1369;
	bar.sync 	0;
	ld.shared.v4.u32 	{%r1428, %r1429, %r1430, %r1431}, [_ZZN3cub18CUB_300001_SM_10006detail6select23DeviceSelectSweepKernelINS2_10policy_hubIiNS0_8NullTypeElLb0ELNS0_10SelectImplE2EE10Policy1000EPiPS5_N6thrust24THRUST_300001_SM_1000_NS6detail15normal_iteratorINSC_10device_ptrIiEEEEPlNS0_13ScanTileStateIiLb1EEE7is_evenS5_iNS2_19streaming_context_tIlLb1EEELS6_2EEEvT0_T1_T2_T3_T4_T5_T6_T7_iT8_NS1_7vsmem_tEE19static_temp_storage];
	add.s32 	%r1432, %r1429, %r1428;
	setp.eq.s32 	%p346, %r105, 2;
	selp.b32 	%r1433, %r1432, %r1428, %p346;
	add.s32 	%r1434, %r1432, %r1430;
	setp.eq.s32 	%p347, %r105, 3;
	selp.b32 	%r1435, %r1434, %r1433, %p347;
	add.s32 	%r1436, %r1434, %r1431;
	setp.eq.s32 	%p348, %r105, 4;
	selp.b32 	%r1437, %r1436, %r1435, %p348;
	ld.shared.v4.u32 	{%r1438, %r1439, %r1440, %r1441}, [_ZZN3cub18CUB_300001_SM_10006detail6select23DeviceSelectSweepKernelINS2_10policy_hubIiNS0_8NullTypeElLb0ELNS0_10SelectImplE2EE10Policy1000EPiPS5_N6thrust24THRUST_300001_SM_1000_NS6detail15normal_iteratorINSC_10device_ptrIiEEEEPlNS0_13ScanTileStateIiLb1EEE7is_evenS5_iNS2_19streaming_context_tIlLb1EEELS6_2EEEvT0_T1_T2_T3_T4_T5_T6_T7_iT8_NS1_7vsmem_tEE19static_temp_storage+16];
	add.s32 	%r1442, %r1436, %r1438;
	setp.eq.s32 	%p349, %r105, 5;
	selp.b32 	%r1443, %r1442, %r1437, %p349;
	add.s32 	%r1444, %r1442, %r1439;
	setp.eq.s32 	%p350, %r105, 6;
	selp.b32 	%r1445, %r1444, %r1443, %p350;
	add.s32 	%r1446, %r1444, %r1440;
	setp.eq.s32 	%p351, %r105, 7;
	selp.b32 	%r1447, %r1446, %r1445, %p351;
	add.s32 	%r1448, %r1446, %r1441;
	setp.eq.s32 	%p352, %r105, 8;
	selp.b32 	%r1449, %r1448, %r1447, %p352;
	ld.shared.v4.u32 	{%r1450, %r1451, %r1452, %r1453}, [_ZZN3cub18CUB_300001_SM_10006detail6select23DeviceSelectSweepKernelINS2_10policy_hubIiNS0_8NullTypeElLb0ELNS0_10SelectImplE2EE10Policy1000EPiPS5_N6thrust24THRUST_300001_SM_1000_NS6detail15normal_iteratorINSC_10device_ptrIiEEEEPlNS0_13ScanTileStateIiLb1EEE7is_evenS5_iNS2_19streaming_context_tIlLb1EEELS6_2EEEvT0_T1_T2_T3_T4_T5_T6_T7_iT8_NS1_7vsmem_tEE19static_temp_storage+32];
	add.s32 	%r1454, %r1448, %r1450;
	setp.eq.s32 	%p353, %r105, 9;
	selp.b32 	%r1455, %r1454, %r1449, %p353;
	add.s32 	%r1456, %r1454, %r1451;
	setp.eq.s32 	%p354, %r105, 10;
	selp.b32 	%r1457, %r1456, %r1455, %p354;
	add.s32 	%r1458, %r1456, %r1452;
	setp.eq.s32 	%p355, %r105, 11;
	selp.b32 	%r1459, %r1458, %r1457, %p355;
	add.s32 	%r1460, %r1458, %r1453;
	setp.eq.s32 	%p356, %r105, 12;
	selp.b32 	%r1461, %r1460, %r1459, %p356;
	ld.shared.v4.u32 	{%r1462, %r1463, %r1464, %r1465}, [_ZZN3cub18CUB_300001_SM_10006detail6select23DeviceSelectSweepKernelINS2_10policy_hubIiNS0_8NullTypeElLb0ELNS0_10SelectImplE2EE10Policy1000EPiPS5_N6thrust24THRUST_300001_SM_1000_NS6detail15normal_iteratorINSC_10device_ptrIiEEEEPlNS0_13ScanTileStateIiLb1EEE7is_evenS5_iNS2_19streaming_context_tIlLb1EEELS6_2EEEvT0_T1_T2_T3_T4_T5_T6_T7_iT8_NS1_7vsmem_tEE19static_temp_storage+48];
	add.s32 	%r1466, %r1460, %r1462;
	setp.eq.s32 	%p357, %r105, 13;
	selp.b32 	%r1467, %r1466, %r1461, %p357;
	add.s32 	%r1468, %r1466, %r1463;
	setp.eq.s32 	%p358, %r105, 14;
	selp.b32 	%r1469, %r1468, %r1467, %p358;
	add.s32 	%r1470, %r1468, %r1464;
	setp.eq.s32 	%p359, %r105, 15;
	selp.b32 	%r1471, %r1470, %r1469, %p359;
	add.s32 	%r1472, %r1470, %r1465;
	setp.eq.s32 	%p360, %r105, 16;
	selp.b32 	%r1473, %r1472, %r1471, %p360;
	.pragma "used_bytes_mask 4095";
	ld.shared.v4.u32 	{%r1474, %r1475, %r1476, %r1477}, [_ZZN3cub18CUB_300001_SM_10006detail6select23DeviceSelectSweepKernelINS2_10policy_hubIiNS0_8NullTypeElLb0ELNS0_10SelectImplE2EE10Policy1000EPiPS5_N6thrust24THRUST_300001_SM_1000_NS6detail15normal_iteratorINSC_10device_ptrIiEEEEPlNS0_13ScanTileStateIiLb1EEE7is_evenS5_iNS2_19streaming_context_tIlLb1EEELS6_2EEEvT0_T1_T2_T3_T4_T5_T6_T7_iT8_NS1_7vsmem_tEE19static_temp_storage+64];
	add.s32 	%r1478, %r1472, %r1474;
	setp.eq.s32 	%p361, %r105, 17;
	selp.b32 	%r1479, %r1478, %r1473, %p361;
	add.s32 	%r1480, %r1478, %r1475;
	setp.eq.s32 	%p362, %r105, 18;
	selp.b32 	%r1481, %r1480, %r1479, %p362;
	add.s32 	%r181, %r1480, %r1476;
	setp.gt.u32 	%p363, %r103, 31;
	setp.lt.u32 	%p364, %r103, 32;
	setp.eq.s32 	%p365, %r1364, 0;
	selp.b32 	%r1482, 0, %r1427, %p365;
	add.s32 	%r2089, %r1481, %r1482;
	selp.b32 	%r183, %r1427, %r2089, %p364;
	@%p363 bra 	$L__BB6_158;
	setp.ne.s32 	%p366, %r103, 0;
	mul.wide.s32 	%rd999, %r2076, 8;
	add.s64 	%rd141, %rd3, %rd999;
	@%p366 bra 	$L__BB6_145;
	st.shared.u32 	[_ZZN3cub18CUB_300001_SM_10006detail6select23DeviceSelectSweepKernelINS2_10policy_hubIiNS0_8NullTypeElLb0ELNS0_10SelectImplE2EE10Policy1000EPiPS5_N6thrust24THRUST_300001_SM_1000_NS6detail15normal_iteratorINSC_10device_ptrIiEEEEPlNS0_13ScanTileStateIiLb1EEE7is_evenS5_iNS2_19streaming_context_tIlLb1EEELS6_2EEEvT0_T1_T2_T3_T4_T5_T6_T7_iT8_NS1_7vsmem_tEE19static_temp_storage+140], %r181;
	add.s64 	%rd1000, %rd141, 256;
	mov.b32 	%r1483, 100;
	// begin inline asm
	st.relaxed.gpu.v2.u32 [%rd1000], {%r1483, %r181};
	// end inline asm
$L__BB6_145:
	not.b32 	%r1489, %r103;
	add.s32 	%r2084, %r2076, %r1489;
	mov.b32 	%r1485, 950;
	// begin inline asm
	nanosleep.u32 %r1485;
	// end inline asm
	mul.wide.s32 	%rd1002, %r2084, 8;
	add.s64 	%rd1003, %rd3, %rd1002;
	add.s64 	%rd1001, %rd1003, 256;
	// begin inline asm
	ld.relaxed.gpu.v2.u32 {%r2086, %r2078}, [%rd1001];
	// end inline asm
	mov.b32 	%r2079, 942;
$L__BB6_146:
	setp.eq.s32 	%p367, %r2086, 99;
	mov.b32 	%r1490, -1;
	vote.sync.any.pred 	%p368, %p367, %r1490;
	not.pred 	%p369, %p368;
	@%p369 bra 	$L__BB6_148;
	mul.lo.s32 	%r1779, %r2076, 16807;
	and.b32  	%r2076, %r1779, 2147483647;
	add.s32 	%r1780, %r2079, 1;
	rem.u32 	%r1776, %r2076, %r1780;
	// begin inline asm
	nanosleep.u32 %r1776;
	// end inline asm
	shr.u32 	%r2079, %r2079, 1;
	// begin inline asm
	ld.relaxed.gpu.v2.u32 {%r2086, %r2078}, [%rd1001];
	// end inline asm
	bra.uni 	$L__BB6_146;
$L__BB6_148:
	setp.eq.s32 	%p370, %r2086, 101;
	mov.b32 	%r1517, -1;
	vote.sync.ballot.b32 	%r1519, %p370, %r1517;
	// begin inline asm
	mov.u32 %r1492, %lanemask_ge;
	// end inline asm
	and.b32  	%r1520, %r1519, %r1492;
	or.b32  	%r1521, %r1520, -2147483648;
	add.s32 	%r1522, %r1521, -1;
	not.b32 	%r1523, %r1521;
	and.b32  	%r1524, %r1523, %r1522;
	popc.b32 	%r1496, %r1524;
	mov.b32 	%r1495, 1;
	// begin inline asm
	shfl.sync.down.b32 %r1493, %r2078, %r1495, %r1496, %r1517;
	// end inline asm
	setp.lt.s32 	%p372, %r1364, %r1496;
	selp.b32 	%r1525, %r1493, 0, %p372;
	add.s32 	%r1499, %r1525, %r2078;
	mov.b32 	%r1500, 2;
	// begin inline asm
	shfl.sync.down.b32 %r1498, %r1499, %r1500, %r1496, %r1517;
	// end inline asm
	add.s32 	%r198, %r1364, 2;
	setp.gt.s32 	%p373, %r198, %r1496;
	selp.b32 	%r1526, 0, %r1498, %p373;
	add.s32 	%r1504, %r1499, %r1526;
	mov.b32 	%r1505, 4;
	// begin inline asm
	shfl.sync.down.b32 %r1503, %r1504, %r1505, %r1496, %r1517;
	// end inline asm
	add.s32 	%r199, %r1364, 4;
	setp.gt.s32 	%p374, %r199, %r1496;
	selp.b32 	%r1527, 0, %r1503, %p374;
	add.s32 	%r1509, %r1504, %r1527;
	mov.b32 	%r1510, 8;
	// begin inline asm
	shfl.sync.down.b32 %r1508, %r1509, %r1510, %r1496, %r1517;
	// end inline asm
	add.s32 	%r200, %r1364, 8;
	setp.gt.s32 	%p375, %r200, %r1496;
	selp.b32 	%r1528, 0, %r1508, %p375;
	add.s32 	%r1514, %r1509, %r1528;
	mov.b32 	%r1515, 16;
	// begin inline asm
	shfl.sync.down.b32 %r1513, %r1514, %r1515, %r1496, %r1517;
	// end inline asm
	add.s32 	%r201, %r1364, 16;
	setp.gt.s32 	%p376, %r201, %r1496;
	selp.b32 	%r1529, 0, %r1513, %p376;
	add.s32 	%r2082, %r1514, %r1529;
	add.s64 	%rd143, %rd3, 256;
	mov.b32 	%r2080, 942;
$L__BB6_149:
	setp.ne.s32 	%p377, %r2086, 101;
	mov.b32 	%r1530, -1;
	vote.sync.all.pred 	%p378, %p377, %r1530;
	not.pred 	%p379, %p378;
	@%p379 bra 	$L__BB6_154;
	shr.u32 	%r2080, %r2080, 1;
	mul.wide.s32 	%rd1216, %r2084, 8;
	add.s64 	%rd1217, %rd143, %rd1216;
	add.s64 	%rd1215, %rd1217, -256;
	// begin inline asm
	ld.relaxed.gpu.v2.u32 {%r2086, %r2087}, [%rd1215];
	// end inline asm
	mov.u32 	%r2088, %r2080;
$L__BB6_151:
	setp.eq.s32 	%p459, %r2086, 99;
	mov.b32 	%r1732, -1;
	vote.sync.any.pred 	%p460, %p459, %r1732;
	not.pred 	%p461, %p460;
	@%p461 bra 	$L__BB6_153;
	mul.lo.s32 	%r1774, %r2076, 16807;
	and.b32  	%r2076, %r1774, 2147483647;
	add.s32 	%r1775, %r2088, 1;
	rem.u32 	%r1771, %r2076, %r1775;
	// begin inline asm
	nanosleep.u32 %r1771;
	// end inline asm
	shr.u32 	%r2088, %r2088, 1;
	// begin inline asm
	ld.relaxed.gpu.v2.u32 {%r2086, %r2087}, [%rd1215];
	// end inline asm
	bra.uni 	$L__BB6_151;
$L__BB6_153:
	setp.eq.s32 	%p462, %r2086, 101;
	mov.b32 	%r1758, -1;
	vote.sync.ballot.b32 	%r1759, %p462, %r1758;
	and.b32  	%r1760, %r1759, %r1492;
	or.b32  	%r1761, %r1760, -2147483648;
	add.s32 	%r1762, %r1761, -1;
	not.b32 	%r1763, %r1761;
	and.b32  	%r1764, %r1763, %r1762;
	popc.b32 	%r1737, %r1764;
	mov.b32 	%r1736, 1;
	// begin inline asm
	shfl.sync.down.b32 %r1734, %r2087, %r1736, %r1737, %r1758;
	// end inline asm
	setp.lt.s32 	%p464, %r1364, %r1737;
	selp.b32 	%r1765, %r1734, 0, %p464;
	add.s32 	%r1740, %r1765, %r2087;
	mov.b32 	%r1741, 2;
	// begin inline asm
	shfl.sync.down.b32 %r1739, %r1740, %r1741, %r1737, %r1758;
	// end inline asm
	setp.gt.s32 	%p465, %r198, %r1737;
	selp.b32 	%r1766, 0, %r1739, %p465;
	add.s32 	%r1745, %r1740, %r1766;
	mov.b32 	%r1746, 4;
	// begin inline asm
	shfl.sync.down.b32 %r1744, %r1745, %r1746, %r1737, %r1758;
	// end inline asm
	setp.gt.s32 	%p466, %r199, %r1737;
	selp.b32 	%r1767, 0, %r1744, %p466;
	add.s32 	%r1750, %r1745, %r1767;
	mov.b32 	%r1751, 8;
	// begin inline asm
	shfl.sync.down.b32 %r1749, %r1750, %r1751, %r1737, %r1758;
	// end inline asm
	setp.gt.s32 	%p467, %r200, %r1737;
	selp.b32 	%r1768, 0, %r1749, %p467;
	add.s32 	%r1755, %r1750, %r1768;
	mov.b32 	%r1756, 16;
	// begin inline asm
	shfl.sync.down.b32 %r1754, %r1755, %r1756, %r1737, %r1758;
	// end inline asm
	setp.gt.s32 	%p468, %r201, %r1737;
	selp.b32 	%r1769, 0, %r1754, %p468;
	add.s32 	%r1770, %r1769, %r2082;
	add.s32 	%r2082, %r1770, %r1755;
	add.s32 	%r2084, %r2084, -32;
	bra.uni 	$L__BB6_149;
$L__BB6_154:
	@%p366 bra 	$L__BB6_156;
	add.s32 	%r1533, %r2082, %r181;
	add.s64 	%rd1004, %rd141, 256;
	mov.b32 	%r1532, 101;
	// begin inline asm
	st.relaxed.gpu.v2.u32 [%rd1004], {%r1532, %r1533};
	// end inline asm
	st.shared.u32 	[_ZZN3cub18CUB_300001_SM_10006detail6select23DeviceSelectSweepKernelINS2_10policy_hubIiNS0_8NullTypeElLb0ELNS0_10SelectImplE2EE10Policy1000EPiPS5_N6thrust24THRUST_300001_SM_1000_NS6detail15normal_iteratorINSC_10device_ptrIiEEEEPlNS0_13ScanTileStateIiLb1EEE7is_evenS5_iNS2_19streaming_context_tIlLb1EEELS6_2EEEvT0_T1_T2_T3_T4_T5_T6_T7_iT8_NS1_7vsmem_tEE19static_temp_storage+132], %r2082;
	st.shared.u32 	[_ZZN3cub18CUB_300001_SM_10006detail6select23DeviceSelectSweepKernelINS2_10policy_hubIiNS0_8NullTypeElLb0ELNS0_10SelectImplE2EE10Policy1000EPiPS5_N6thrust24THRUST_300001_SM_1000_NS6detail15normal_iteratorINSC_10device_ptrIiEEEEPlNS0_13ScanTileStateIiLb1EEE7is_evenS5_iNS2_19streaming_context_tIlLb1EEELS6_2EEEvT0_T1_T2_T3_T4_T5_T6_T7_iT8_NS1_7vsmem_tEE19static_temp_storage+136], %r1533;
$L__BB6_156:
	setp.ne.s32 	%p381, %r1364, 0;
	mov.u32 	%r2089, %r183;
	@%p381 bra 	$L__BB6_158;
	st.shared.u32 	[_ZZN3cub18CUB_300001_SM_10006detail6select23DeviceSelectSweepKernelINS2_10policy_hubIiNS0_8NullTypeElLb0ELNS0_10SelectImplE2EE10Policy1000EPiPS5_N6thrust24THRUST_300001_SM_1000_NS6detail15normal_iteratorINSC_10device_ptrIiEEEEPlNS0_13ScanTileStateIiLb1EEE7is_evenS5_iNS2_19streaming_context_tIlLb1EEELS6_2EEEvT0_T1_T2_T3_T4_T5_T6_T7_iT8_NS1_7vsmem_tEE19static_temp_storage+96], %r2082;
	mov.u32 	%r2089, %r2082;
$L__BB6_158:
	bar.sync 	0;
	setp.eq.s32 	%p382, %r103, 0;
	@%p382 bra 	$L__BB6_160;
	ld.shared.u32 	%r1534, [_ZZN3cub18CUB_300001_SM_10006detail6select23DeviceSelectSweepKernelINS2_10policy_hubIiNS0_8NullTypeElLb0ELNS0_10SelectImplE2EE10Policy1000EPiPS5_N6thrust24THRUST_300001_SM_1000_NS6detail15normal_iteratorINSC_10device_ptrIiEEEEPlNS0_13ScanTileStateIiLb1EEE7is_evenS5_iNS2_19streaming_context_tIlLb1EEELS6_2EEEvT0_T1_T2_T3_T4_T5_T6_T7_iT8_NS1_7vsmem_tEE19static_temp_storage+96];
	add.s32 	%r2089, %r1534, %r2089;
$L__BB6_160:
	add.s32 	%r1535, %r126, %r2089;
	add.s32 	%r1536, %r162, %r2089;
	add.s32 	%r1537, %r163, %r2089;
	add.s32 	%r1538, %r164, %r2089;
	add.s32 	%r1539, %r165, %r2089;
	add.s32 	%r1540, %r166, %r2089;
	add.s32 	%r1541, %r167, %r2089;
	add.s32 	%r1542, %r168, %r2089;
	add.s32 	%r1543, %r169, %r2089;
	add.s32 	%r1544, %r170, %r2089;
	add.s32 	%r1545, %r171, %r2089;
	add.s32 	%r1546, %r172, %r2089;
	add.s32 	%r1547, %r173, %r2089;
	add.s32 	%r1548, %r174, %r2089;
	add.s32 	%r1549, %r175, %r2089;
	add.s32 	%r1550, %r176, %r2089;
	add.s32 	%r1551, %r177, %r2089;
	add.s32 	%r1552, %r178, %r2089;
	mov.u32 	%r1553, _ZZN3cub18CUB_300001_SM_10006detail6select23DeviceSelectSweepKernelINS2_10policy_hubIiNS0_8NullTypeElLb0ELNS0_10SelectImplE2EE10Policy1000EPiPS5_N6thrust24THRUST_300001_SM_1000_NS6detail15normal_iteratorINSC_10device_ptrIiEEEEPlNS0_13ScanTileStateIiLb1EEE7is_evenS5_iNS2_19streaming_context_tIlLb1EEELS6_2EEEvT0_T1_T2_T3_T4_T5_T6_T7_iT8_NS1_7vsmem_tEE19static_temp_storage;
	ld.shared.u32 	%r1554, [_ZZN3cub18CUB_300001_SM_10006detail6select23DeviceSelectSweepKernelINS2_10policy_hubIiNS0_8NullTypeElLb0ELNS0_10SelectImplE2EE10Policy1000EPiPS5_N6thrust24THRUST_300001_SM_1000_NS6detail15normal_iteratorINSC_10device_ptrIiEEEEPlNS0_13ScanTileStateIiLb1EEE7is_evenS5_iNS2_19streaming_context_tIlLb1EEELS6_2EEEvT0_T1_T2_T3_T4_T5_T6_T7_iT8_NS1_7vsmem_tEE19static_temp_storage+140];
	ld.shared.u32 	%r1555, [_ZZN3cub18CUB_300001_SM_10006detail6select23DeviceSelectSweepKernelINS2_10policy_hubIiNS0_8NullTypeElLb0ELNS0_10SelectImplE2EE10Policy1000EPiPS5_N6thrust24THRUST_300001_SM_1000_NS6detail15normal_iteratorINSC_10device_ptrIiEEEEPlNS0_13ScanTileStateIiLb1EEE7is_evenS5_iNS2_19streaming_context_tIlLb1EEELS6_2EEEvT0_T1_T2_T3_T4_T5_T6_T7_iT8_NS1_7vsmem_tEE19static_temp_storage+132];
	sub.s32 	%r1556, %r2, %r1555;
	bar.sync 	0;
	sub.s32 	%r226, 11552, %r1554;
	mul.lo.s32 	%r1557, %r103, 19;
	sub.s32 	%r1558, %r2089, %r1555;
	sub.s32 	%r1559, %r1557, %r1558;
	setp.eq.s32 	%p383, %r125, 0;
	add.s32 	%r1560, %r1558, %r226;
	selp.b32 	%r1561, %r1560, %r1559, %p383;
	shl.b32 	%r1562, %r1561, 2;
	add.s32 	%r1563, %r1553, %r1562;
	st.shared.u32 	[%r1563], %r106;
	sub.s32 	%r1564, %r1555, %r1535;
	add.s32 	%r1565, %r1557, %r1564;
	add.s32 	%r1566, %r1565, 1;
	setp.eq.s32 	%p384, %r127, 0;
	add.s32 	%r1567, %r1560, %r126;
	selp.b32 	%r1568, %r1567, %r1566, %p384;
	shl.b32 	%r1569, %r1568, 2;
	add.s32 	%r1570, %r1553, %r1569;
	st.shared.u32 	[%r1570], %r107;
	sub.s32 	%r1571, %r1555, %r1536;
	add.s32 	%r1572, %r1557, %r1571;
	add.s32 	%r1573, %r1572, 2;
	setp.eq.s32 	%p385, %r129, 0;
	add.s32 	%r1574, %r1567, %r128;
	selp.b32 	%r1575, %r1574, %r1573, %p385;
	shl.b32 	%r1576, %r1575, 2;
	add.s32 	%r1577, %r1553, %r1576;
	st.shared.u32 	[%r1577], %r108;
	sub.s32 	%r1578, %r1555, %r1537;
	add.s32 	%r1579, %r1557, %r1578;
	add.s32 	%r1580, %r1579, 3;
	setp.eq.s32 	%p386, %r131, 0;
	add.s32 	%r1581, %r1574, %r130;
	selp.b32 	%r1582, %r1581, %r1580, %p386;
	shl.b32 	%r1583, %r1582, 2;
	add.s32 	%r1584, %r1553, %r1583;
	st.shared.u32 	[%r1584], %r109;
	sub.s32 	%r1585, %r1555, %r1538;
	add.s32 	%r1586, %r1557, %r1585;
	add.s32 	%r1587, %r1586, 4;
	setp.eq.s32 	%p387, %r133, 0;
	add.s32 	%r1588, %r1581, %r132;
	selp.b32 	%r1589, %r1588, %r1587, %p387;
	shl.b32 	%r1590, %r1589, 2;
	add.s32 	%r1591, %r1553, %r1590;
	st.shared.u32 	[%r1591], %r110;
	sub.s32 	%r1592, %r1555, %r1539;
	add.s32 	%r1593, %r1557, %r1592;
	add.s32 	%r1594, %r1593, 5;
	setp.eq.s32 	%p388, %r135, 0;
	add.s32 	%r1595, %r1588, %r134;
	selp.b32 	%r1596, %r1595, %r1594, %p388;
	shl.b32 	%r1597, %r1596, 2;
	add.s32 	%r1598, %r1553, %r1597;
	st.shared.u32 	[%r1598], %r111;
	sub.s32 	%r1599, %r1555, %r1540;
	add.s32 	%r1600, %r1557, %r1599;
	add.s32 	%r1601, %r1600, 6;
	setp.eq.s32 	%p389, %r137, 0;
	add.s32 	%r1602, %r1595, %r136;
	selp.b32 	%r1603, %r1602, %r1601, %p389;
	shl.b32 	%r1604, %r1603, 2;
	add.s32 	%r1605, %r1553, %r1604;
	st.shared.u32 	[%r1605], %r112;
	sub.s32 	%r1606, %r1555, %r1541;
	add.s32 	%r1607, %r1557, %r1606;
	add.s32 	%r1608, %r1607, 7;
	setp.eq.s32 	%p390, %r139, 0;
	add.s32 	%r1609, %r1602, %r138;
	selp.b32 	%r1610, %r1609, %r1608, %p390;
	shl.b32 	%r1611, %r1610, 2;
	add.s32 	%r1612, %r1553, %r1611;
	st.shared.u32 	[%r1612], %r113;
	sub.s32 	%r1613, %r1555, %r1542;
	add.s32 	%r1614, %r1557, %r1613;
	add.s32 	%r1615, %r1614, 8;
	setp.eq.s32 	%p391, %r141, 0;
	add.s32 	%r1616, %r1609, %r140;
	selp.b32 	%r1617, %r1616, %r1615, %p391;
	shl.b32 	%r1618, %r1617, 2;
	add.s32 	%r1619, %r1553, %r1618;
	st.shared.u32 	[%r1619], %r114;
	sub.s32 	%r1620, %r1555, %r1543;
	add.s32 	%r1621, %r1557, %r1620;
	add.s32 	%r1622, %r1621, 9;
	setp.eq.s32 	%p392, %r143, 0;
	add.s32 	%r1623, %r1616, %r142;
	selp.b32 	%r1624, %r1623, %r1622, %p392;
	shl.b32 	%r1625, %r1624, 2;
	add.s32 	%r1626, %r1553, %r1625;
	st.shared.u32 	[%r1626], %r115;
	sub.s32 	%r1627, %r1555, %r1544;
	add.s32 	%r1628, %r1557, %r1627;
	add.s32 	%r1629, %r1628, 10;
	setp.eq.s32 	%p393, %r145, 0;
	add.s32 	%r1630, %r1623, %r144;
	selp.b32 	%r1631, %r1630, %r1629, %p393;
	shl.b32 	%r1632, %r1631, 2;
	add.s32 	%r1633, %r1553, %r1632;
	st.shared.u32 	[%r1633], %r116;
	sub.s32 	%r1634, %r1555, %r1545;
	add.s32 	%r1635, %r1557, %r1634;
	add.s32 	%r1636, %r1635, 11;
	setp.eq.s32 	%p394, %r147, 0;
	add.s32 	%r1637, %r1630, %r146;
	selp.b32 	%r1638, %r1637, %r1636, %p394;
	shl.b32 	%r1639, %r1638, 2;
	add.s32 	%r1640, %r1553, %r1639;
	st.shared.u32 	[%r1640], %r117;
	sub.s32 	%r1641, %r1555, %r1546;
	add.s32 	%r1642, %r1557, %r1641;
	add.s32 	%r1643, %r1642, 12;
	setp.eq.s32 	%p395, %r149, 0;
	add.s32 	%r1644, %r1637, %r148;
	selp.b32 	%r1645, %r1644, %r1643, %p395;
	shl.b32 	%r1646, %r1645, 2;
	add.s32 	%r1647, %r1553, %r1646;
	st.shared.u32 	[%r1647], %r118;
	sub.s32 	%r1648, %r1555, %r1547;
	add.s32 	%r1649, %r1557, %r1648;
	add.s32 	%r1650, %r1649, 13;
	setp.eq.s32 	%p396, %r151, 0;
	add.s32 	%r1651, %r1644, %r150;
	selp.b32 	%r1652, %r1651, %r1650, %p396;
	shl.b32 	%r1653, %r1652, 2;
	add.s32 	%r1654, %r1553, %r1653;
	st.shared.u32 	[%r1654], %r119;
	sub.s32 	%r1655, %r1555, %r1548;
	add.s32 	%r1656, %r1557, %r1655;
	add.s32 	%r1657, %r1656, 14;
	setp.eq.s32 	%p397, %r153, 0;
	add.s32 	%r1658, %r1651, %r152;
	selp.b32 	%r1659, %r1658, %r1657, %p397;
	shl.b32 	%r1660, %r1659, 2;
	add.s32 	%r1661, %r1553, %r1660;
	st.shared.u32 	[%r1661], %r120;
	sub.s32 	%r1662, %r1555, %r1549;
	add.s32 	%r1663, %r1557, %r1662;
	add.s32 	%r1664, %r1663, 15;
	setp.eq.s32 	%p398, %r155, 0;
	add.s32 	%r1665, %r1658, %r154;
	selp.b32 	%r1666, %r1665, %r1664, %p398;
	shl.b32 	%r1667, %r1666, 2;
	add.s32 	%r1668, %r1553, %r1667;
	st.shared.u32 	[%r1668], %r121;
	sub.s32 	%r1669, %r1555, %r1550;
	add.s32 	%r1670, %r1557, %r1669;
	add.s32 	%r1671, %r1670, 16;
	setp.eq.s32 	%p399, %r157, 0;
	add.s32 	%r1672, %r1665, %r156;
	selp.b32 	%r1673, %r1672, %r1671, %p399;
	shl.b32 	%r1674, %r1673, 2;
	add.s32 	%r1675, %r1553, %r1674;
	st.shared.u32 	[%r1675], %r122;
	sub.s32 	%r1676, %r1555, %r1551;
	add.s32 	%r1677, %r1557, %r1676;
	add.s32 	%r1678, %r1677, 17;
	setp.eq.s32 	%p400, %r159, 0;
	add.s32 	%r1679, %r1672, %r158;
	selp.b32 	%r1680, %r1679, %r1678, %p400;
	shl.b32 	%r1681, %r1680, 2;
	add.s32 	%r1682, %r1553, %r1681;
	st.shared.u32 	[%r1682], %r123;
	sub.s32 	%r1683, %r1555, %r1552;
	add.s32 	%r1684, %r1557, %r1683;
	add.s32 	%r1685, %r1684, 18;
	setp.eq.s32 	%p401, %r161, 0;
	add.s32 	%r1686, %r1679, %r160;
	selp.b32 	%r1687, %r1686, %r1685, %p401;
	shl.b32 	%r1688, %r1687, 2;
	add.s32 	%r1689, %r1553, %r1688;
	st.shared.u32 	[%r1689], %r124;
	bar.sync 	0;
	ld.param.u8 	%rs2, [%rd1];
	ld.param.u64 	%rd1005, [%rd1+24];
	cvta.to.global.u64 	%rd145, %rd1005;
	cvt.s64.s32 	%rd146, %r1555;
	ld.param.u64 	%rd147, [%rd1+8];
	ld.param.u64 	%rd148, [%rd1+16];
	cvt.s64.s32 	%rd149, %r1556;
	setp.ge.s32 	%p402, %r103, %r226;
	@%p402 bra 	$L__BB6_164;
	setp.ne.s16 	%p404, %rs2, 0;
	mov.b64 	%rd1459, 0;
	@%p404 bra 	$L__BB6_163;
	ld.global.u64 	%rd1010, [%rd145];
	sub.s64 	%rd1459, %rd148, %rd1010;
$L__BB6_163:
	cvt.u64.u32 	%rd1011, %r103;
	add.s64 	%rd1012, %rd1011, %rd149;
	add.s64 	%rd1013, %rd1012, %rd1459;
	not.b64 	%rd1014, %rd1013;
	add.s64 	%rd1461, %rd147, %rd1014;
	bra.uni 	$L__BB6_167;
$L__BB6_164:
	setp.ne.s16 	%p403, %rs2, 0;
	mov.b64 	%rd1460, 0;
	@%p403 bra 	$L__BB6_166;
	ld.global.u64 	%rd1460, [%rd145];
$L__BB6_166:
	sub.s32 	%r1690, %r103, %r226;
	cvt.s64.s32 	%rd1007, %r1690;
	add.s64 	%rd1008, %rd1007, %rd146;
	add.s64 	%rd1461, %rd1008, %rd1460;
$L__BB6_167:
	shl.b32 	%r1691, %r103, 2;
	add.s32 	%r227, %r1553, %r1691;
	ld.shared.u32 	%r1693, [%r227];
	shl.b64 	%rd1015, %rd1461, 2;
	add.s64 	%rd1016, %rd4, %rd1015;
	st.global.u32 	[%rd1016], %r1693;
	add.s32 	%r228, %r103, 608;
	setp.lt.s32 	%p405, %r228, %r226;
	@%p405 bra 	$L__BB6_171;
	setp.ne.s16 	%p406, %rs2, 0;
	mov.b64 	%rd1462, 0;
	@%p406 bra 	$L__BB6_170;
	ld.global.u64 	%rd1462, [%rd145];
$L__BB6_170:
	sub.s32 	%r1694, %r228, %r226;
	cvt.s64.s32 	%rd1018, %r1694;
	add.s64 	%rd1019, %rd1018, %rd146;
	add.s64 	%rd1464, %rd1019, %rd1462;
	bra.uni 	$L__BB6_174;
$L__BB6_171:
	setp.ne.s16 	%p407, %rs2, 0;
	mov.b64 	%rd1463, 0;
	@%p407 bra 	$L__BB6_173;
	ld.global.u64 	%rd1021, [%rd145];
	sub.s64 	%rd1463, %rd148, %rd1021;
$L__BB6_173:
	cvt.u64.u32 	%rd1022, %r228;
	add.s64 	%rd1023, %rd1022, %rd149;
	add.s64 	%rd1024, %rd1023, %rd1463;
	not.b64 	%rd1025, %rd1024;
	add.s64 	%rd1464, %rd147, %rd1025;
$L__BB6_174:
	ld.shared.u32 	%r1695, [%r227+2432];
	shl.b64 	%rd1026, %rd1464, 2;
	add.s64 	%rd1027, %rd4, %rd1026;
	st.global.u32 	[%rd1027], %r1695;
	add.s32 	%r229, %r103, 1216;
	setp.lt.s32 	%p408, %r229, %r226;
	@%p408 bra 	$L__BB6_178;
	setp.ne.s16 	%p409, %rs2, 0;
	mov.b64 	%rd1465, 0;
	@%p409 bra 	$L__BB6_177;
	ld.global.u64 	%rd1465, [%rd145];
$L__BB6_177:
	sub.s32 	%r1696, %r229, %r226;
	cvt.s64.s32 	%rd1029, %r1696;
	add.s64 	%rd1030, %rd1029, %rd146;
	add.s64 	%rd1467, %rd1030, %rd1465;
	bra.uni 	$L__BB6_181;
$L__BB6_178:
	setp.ne.s16 	%p410, %rs2, 0;
	mov.b64 	%rd1466, 0;
	@%p410 bra 	$L__BB6_180;
	ld.global.u64 	%rd1032, [%rd145];
	sub.s64 	%rd1466, %rd148, %rd1032;
$L__BB6_180:
	cvt.u64.u32 	%rd1033, %r229;
	add.s64 	%rd1034, %rd1033, %rd149;
	add.s64 	%rd1035, %rd1034, %rd1466;
	not.b64 	%rd1036, %rd1035;
	add.s64 	%rd1467, %rd147, %rd1036;
$L__BB6_181:
	ld.shared.u32 	%r1697, [%r227+4864];
	shl.b64 	%rd1037, %rd1467, 2;
	add.s64 	%rd1038, %rd4, %rd1037;
	st.global.u32 	[%rd1038], %r1697;
	add.s32 	%r230, %r103, 1824;
	setp.lt.s32 	%p411, %r230, %r226;
	@%p411 bra 	$L__BB6_185;
	setp.ne.s16 	%p412, %rs2, 0;
	mov.b64 	%rd1468, 0;
	@%p412 bra 	$L__BB6_184;
	ld.global.u64 	%rd1468, [%rd145];
$L__BB6_184:
	sub.s32 	%r1698, %r230, %r226;
	cvt.s64.s32 	%rd1040, %r1698;
	add.s64 	%rd1041, %rd1040, %rd146;
	add.s64 	%rd1470, %rd1041, %rd1468;
	bra.uni 	$L__BB6_188;
$L__BB6_185:
	setp.ne.s16 	%p413, %rs2, 0;
	mov.b64 	%rd1469, 0;
	@%p413 bra 	$L__BB6_187;
	ld.global.u64 	%rd1043, [%rd145];
	sub.s64 	%rd1469, %rd148, %rd1043;
$L__BB6_187:
	cvt.u64.u32 	%rd1044, %r230;
	add.s64 	%rd1045, %rd1044, %rd149;
	add.s64 	%rd1046, %rd1045, %rd1469;
	not.b64 	%rd1047, %rd1046;
	add.s64 	%rd1470, %rd147, %rd1047;
$L__BB6_188:
	ld.shared.u32 	%r1699, [%r227+7296];
	shl.b64 	%rd1048, %rd1470, 2;
	add.s64 	%rd1049, %rd4, %rd1048;
	st.global.u32 	[%rd1049], %r1699;
	add.s32 	%r231, %r103, 2432;
	setp.lt.s32 	%p414, %r231, %r226;
	@%p414 bra 	$L__BB6_192;
	setp.ne.s16 	%p415, %rs2, 0;
	mov.b64 	%rd1471, 0;
	@%p415 bra 	$L__BB6_191;
	ld.global.u64 	%rd1471, [%rd145];
$L__BB6_191:
	sub.s32 	%r1700, %r231, %r226;
	cvt.s64.s32 	%rd1051, %r1700;
	add.s64 	%rd1052, %rd1051, %rd146;
	add.s64 	%rd1473, %rd1052, %rd1471;
	bra.uni 	$L__BB6_195;
$L__BB6_192:
	setp.ne.s16 	%p416, %rs2, 0;
	mov.b64 	%rd1472, 0;
	@%p416 bra 	$L__BB6_194;
	ld.global.u64 	%rd1054, [%rd145];
	sub.s64 	%rd1472, %rd148, %rd1054;
$L__BB6_194:
	cvt.u64.u32 	%rd1055, %r231;
	add.s64 	%rd1056, %rd1055, %rd149;
	add.s64 	%rd1057, %rd1056, %rd1472;
	not.b64 	%rd1058, %rd1057;
	add.s64 	%rd1473, %rd147, %rd1058;
$L__BB6_195:
	ld.shared.u32 	%r1701, [%r227+9728];
	shl.b64 	%rd1059, %rd1473, 2;
	add.s64 	%rd1060, %rd4, %rd1059;
	st.global.u32 	[%rd1060], %r1701;
	add.s32 	%r232, %r103, 3040;
	setp.lt.s32 	%p417, %r232, %r226;
	@%p417 bra 	$L__BB6_199;
	setp.ne.s16 	%p418, %rs2, 0;
	mov.b64 	%rd1474, 0;
	@%p418 bra 	$L__BB6_198;
	ld.global.u64 	%rd1474, [%rd145];
$L__BB6_198:
	sub.s32 	%r1702, %r232, %r226;
	cvt.s64.s32 	%rd1062, %r1702;
	add.s64 	%rd1063, %rd1062, %rd146;
	add.s64 	%rd1476, %rd1063, %rd1474;
	bra.uni 	$L__BB6_202;
$L__BB6_199:
	setp.ne.s16 	%p419, %rs2, 0;
	mov.b64 	%rd1475, 0;
	@%p419 bra 	$L__BB6_201;
	ld.global.u64 	%rd1065, [%rd145];
	sub.s64 	%rd1475, %rd148, %rd1065;
$L__BB6_201:
	cvt.u64.u32 	%rd1066, %r232;
	add.s64 	%rd1067, %rd1066, %rd149;
	add.s64 	%rd1068, %rd1067, %rd1475;
	not.b64 	%rd1069, %rd1068;
	add.s64 	%rd1476, %rd147, %rd1069;
$L__BB6_202:
	ld.shared.u32 	%r1703, [%r227+12160];
	shl.b64 	%rd1070, %rd1476, 2;
	add.s64 	%rd1071, %rd4, %rd1070;
	st.global.u32 	[%rd1071], %r1703;
	add.s32 	%r233, %r103, 3648;
	setp.lt.s32 	%p420, %r233, %r226;
	@%p420 bra 	$L__BB6_206;
	setp.ne.s16 	%p421, %rs2, 0;
	mov.b64 	%rd1477, 0;
	@%p421 bra 	$L__BB6_205;
	ld.global.u64 	%rd1477, [%rd145];
$L__BB6_205:
	sub.s32 	%r1704, %r233, %r226;
	cvt.s64.s32 	%rd1073, %r1704;
	add.s64 	%rd1074, %rd1073, %rd146;
	add.s64 	%rd1479, %rd1074, %rd1477;
	bra.uni 	$L__BB6_209;
$L__BB6_206:
	setp.ne.s16 	%p422, %rs2, 0;
	mov.b64 	%rd1478, 0;
	@%p422 bra 	$L__BB6_208;
	ld.global.u64 	%rd1076, [%rd145];
	sub.s64 	%rd1478, %rd148, %rd1076;
$L__BB6_208:
	cvt.u64.u32 	%rd1077, %r233;
	add.s64 	%rd1078, %rd1077, %rd149;
	add.s64 	%rd1079, %rd1078, %rd1478;
	not.b64 	%rd1080, %rd1079;
	add.s64 	%rd1479, %rd147, %rd1080;
$L__BB6_209:
	ld.shared.u32 	%r1705, [%r227+14592];
	shl.b64 	%rd1081, %rd1479, 2;
	add.s64 	%rd1082, %rd4, %rd1081;
	st.global.u32 	[%rd1082], %r1705;
	add.s32 	%r234, %r103, 4256;
	setp.lt.s32 	%p423, %r234, %r226;
	@%p423 bra 	$L__BB6_213;
	setp.ne.s16 	%p424, %rs2, 0;
	mov.b64 	%rd1480, 0;
	@%p424 bra 	$L__BB6_212;
	ld.global.u64 	%rd1480, [%rd145];
$L__BB6_212:
	sub.s32 	%r1706, %r234, %r226;
	cvt.s64.s32 	%rd1084, %r1706;
	add.s64 	%rd1085, %rd1084, %rd146;
	add.s64 	%rd1482, %rd1085, %rd1480;
	bra.uni 	$L__BB6_216;
$L__BB6_213:
	setp.ne.s16 	%p425, %rs2, 0;
	mov.b64 	%rd1481, 0;
	@%p425 bra 	$L__BB6_215;
	ld.global.u64 	%rd1087, [%rd145];
	sub.s64 	%rd1481, %rd148, %rd1087;
$L__BB6_215:
	cvt.u64.u32 	%rd1088, %r234;
	add.s64 	%rd1089, %rd1088, %rd149;
	add.s64 	%rd1090, %rd1089, %rd1481;
	not.b64 	%rd1091, %rd1090;
	add.s64 	%rd1482, %rd147, %rd1091;
$L__BB6_216:
	ld.shared.u32 	%r1707, [%r227+17024];
	shl.b64 	%rd1092, %rd1482, 2;
	add.s64 	%rd1093, %rd4, %rd1092;
	st.global.u32 	[%rd1093], %r1707;
	add.s32 	%r235, %r103, 4864;
	setp.lt.s32 	%p426, %r235, %r226;
	@%p426 bra 	$L__BB6_220;
	setp.ne.s16 	%p427, %rs2, 0;
	mov.b64 	%rd1483, 0;
	@%p427 bra 	$L__BB6_219;
	ld.global.u64 	%rd1483, [%rd145];
$L__BB6_219:
	sub.s32 	%r1708, %r235, %r226;
	cvt.s64.s32 	%rd1095, %r1708;
	add.s64 	%rd1096, %rd1095, %rd146;
	add.s64 	%rd1485, %rd1096, %rd1483;
	bra.uni 	$L__BB6_223;
$L__BB6_220:
	setp.ne.s16 	%p428, %rs2, 0;
	mov.b64 	%rd1484, 0;
	@%p428 bra 	$L__BB6_222;
	ld.global.u64 	%rd1098, [%rd145];
	sub.s64 	%rd1484, %rd148, %rd1098;
$L__BB6_222:
	cvt.u64.u32 	%rd1099, %r235;
	add.s64 	%rd1100, %rd1099, %rd149;
	add.s64 	%rd1101, %rd1100, %rd1484;
	not.b64 	%rd1102, %rd1101;
	add.s64 	%rd1485, %rd147, %rd1102;
$L__BB6_223:
	ld.shared.u32 	%r1709, [%r227+19456];
	shl.b64 	%rd1103, %rd1485, 2;
	add.s64 	%rd1104, %rd4, %rd1103;
	st.global.u32 	[%rd1104], %r1709;
	add.s32 	%r236, %r103, 5472;
	setp.lt.s32 	%p429, %r236, %r226;
	@%p429 bra 	$L__BB6_227;
	setp.ne.s16 	%p430, %rs2, 0;
	mov.b64 	%rd1486, 0;
	@%p430 bra 	$L__BB6_226;
	ld.global.u64 	%rd1486, [%rd145];
$L__BB6_226:
	sub.s32 	%r1710, %r236, %r226;
	cvt.s64.s32 	%rd1106, %r1710;
	add.s64 	%rd1107, %rd1106, %rd146;
	add.s64 	%rd1488, %rd1107, %rd1486;
	bra.uni 	$L__BB6_230;
$L__BB6_227:
	setp.ne.s16 	%p431, %rs2, 0;
	mov.b64 	%rd1487, 0;
	@%p431 bra 	$L__BB6_229;
	ld.global.u64 	%rd1109, [%rd145];
	sub.s64 	%rd1487, %rd148, %rd1109;
$L__BB6_229:
	cvt.u64.u32 	%rd1110, %r236;
	add.s64 	%rd1111, %rd1110, %rd149;
	add.s64 	%rd1112, %rd1111, %rd1487;
	not.b64 	%rd1113, %rd1112;
	add.s64 	%rd1488, %rd147, %rd1113;
$L__BB6_230:
	ld.shared.u32 	%r1711, [%r227+21888];
	shl.b64 	%rd1114, %rd1488, 2;
	add.s64 	%rd1115, %rd4, %rd1114;
	st.global.u32 	[%rd1115], %r1711;
	add.s32 	%r237, %r103, 6080;
	setp.lt.s32 	%p432, %r237, %r226;
	@%p432 bra 	$L__BB6_234;
	setp.ne.s16 	%p433, %rs2, 0;
	mov.b64 	%rd1489, 0;
	@%p433 bra 	$L__BB6_233;
	ld.global.u64 	%rd1489, [%rd145];
$L__BB6_233:
	sub.s32 	%r1712, %r237, %r226;
	cvt.s64.s32 	%rd1117, %r1712;
	add.s64 	%rd1118, %rd1117, %rd146;
	add.s64 	%rd1491, %rd1118, %rd1489;
	bra.uni 	$L__BB6_237;
$L__BB6_234:
	setp.ne.s16 	%p434, %rs2, 0;
	mov.b64 	%rd1490, 0;
	@%p434 bra 	$L__BB6_236;
	ld.global.u64 	%rd1120, [%rd145];
	sub.s64 	%rd1490, %rd148, %rd1120;
$L__BB6_236:
	cvt.u64.u32 	%rd1121, %r237;
	add.s64 	%rd1122, %rd1121, %rd149;
	add.s64 	%rd1123, %rd1122, %rd1490;
	not.b64 	%rd1124, %rd1123;
	add.s64 	%rd1491, %rd147, %rd1124;
$L__BB6_237:
	ld.shared.u32 	%r1713, [%r227+24320];
	shl.b64 	%rd1125, %rd1491, 2;
	add.s64 	%rd1126, %rd4, %rd1125;
	st.global.u32 	[%rd1126], %r1713;
	add.s32 	%r238, %r103, 6688;
	setp.lt.s32 	%p435, %r238, %r226;
	@%p435 bra 	$L__BB6_241;
	setp.ne.s16 	%p436, %rs2, 0;
	mov.b64 	%rd1492, 0;
	@%p436 bra 	$L__BB6_240;
	ld.global.u64 	%rd1492, [%rd145];
$L__BB6_240:
	sub.s32 	%r1714, %r238, %r226;
	cvt.s64.s32 	%rd1128, %r1714;
	add.s64 	%rd1129, %rd1128, %rd146;
	add.s64 	%rd1494, %rd1129, %rd1492;
	bra.uni 	$L__BB6_244;
$L__BB6_241:
	setp.ne.s16 	%p437, %rs2, 0;
	mov.b64 	%rd1493, 0;
	@%p437 bra 	$L__BB6_243;
	ld.global.u64 	%rd1131, [%rd145];
	sub.s64 	%rd1493, %rd148, %rd1131;
$L__BB6_243:
	cvt.u64.u32 	%rd1132, %r238;
	add.s64 	%rd1133, %rd1132, %rd149;
	add.s64 	%rd1134, %rd1133, %rd1493;
	not.b64 	%rd1135, %rd1134;
	add.s64 	%rd1494, %rd147, %rd1135;
$L__BB6_244:
	ld.shared.u32 	%r1715, [%r227+26752];
	shl.b64 	%rd1136, %rd1494, 2;
	add.s64 	%rd1137, %rd4, %rd1136;
	st.global.u32 	[%rd1137], %r1715;
	add.s32 	%r239, %r103, 7296;
	setp.lt.s32 	%p438, %r239, %r226;
	@%p438 bra 	$L__BB6_248;
	setp.ne.s16 	%p439, %rs2, 0;
	mov.b64 	%rd1495, 0;
	@%p439 bra 	$L__BB6_247;
	ld.global.u64 	%rd1495, [%rd145];
$L__BB6_247:
	sub.s32 	%r1716, %r239, %r226;
	cvt.s64.s32 	%rd1139, %r1716;
	add.s64 	%rd1140, %rd1139, %rd146;
	add.s64 	%rd1497, %rd1140, %rd1495;
	bra.uni 	$L__BB6_251;
$L__BB6_248:
	setp.ne.s16 	%p440, %rs2, 0;
	mov.b64 	%rd1496, 0;
	@%p440 bra 	$L__BB6_250;
	ld.global.u64 	%rd1142, [%rd145];
	sub.s64 	%rd1496, %rd148, %rd1142;
$L__BB6_250:
	cvt.u64.u32 	%rd1143, %r239;
	add.s64 	%rd1144, %rd1143, %rd149;
	add.s64 	%rd1145, %rd1144, %rd1496;
	not.b64 	%rd1146, %rd1145;
	add.s64 	%rd1497, %rd147, %rd1146;
$L__BB6_251:
	ld.shared.u32 	%r1717, [%r227+29184];
	shl.b64 	%rd1147, %rd1497, 2;
	add.s64 	%rd1148, %rd4, %rd1147;
	st.global.u32 	[%rd1148], %r1717;
	add.s32 	%r240, %r103, 7904;
	setp.lt.s32 	%p441, %r240, %r226;
	@%p441 bra 	$L__BB6_255;
	setp.ne.s16 	%p442, %rs2, 0;
	mov.b64 	%rd1498, 0;
	@%p442 bra 	$L__BB6_254;
	ld.global.u64 	%rd1498, [%rd145];
$L__BB6_254:
	sub.s32 	%r1718, %r240, %r226;
	cvt.s64.s32 	%rd1150, %r1718;
	add.s64 	%rd1151, %rd1150, %rd146;
	add.s64 	%rd1500, %rd1151, %rd1498;
	bra.uni 	$L__BB6_258;
$L__BB6_255:
	setp.ne.s16 	%p443, %rs2, 0;
	mov.b64 	%rd1499, 0;
	@%p443 bra 	$L__BB6_257;
	ld.global.u64 	%rd1153, [%rd145];
	sub.s64 	%rd1499, %rd148, %rd1153;
$L__BB6_257:
	cvt.u64.u32 	%rd1154, %r240;
	add.s64 	%rd1155, %rd1154, %rd149;
	add.s64 	%rd1156, %rd1155, %rd1499;
	not.b64 	%rd1157, %rd1156;
	add.s64 	%rd1500, %rd147, %rd1157;
$L__BB6_258:
	ld.shared.u32 	%r1719, [%r227+31616];
	shl.b64 	%rd1158, %rd1500, 2;
	add.s64 	%rd1159, %rd4, %rd1158;
	st.global.u32 	[%rd1159], %r1719;
	add.s32 	%r241, %r103, 8512;
	setp.lt.s32 	%p444, %r241, %r226;
	@%p444 bra 	$L__BB6_262;
	setp.ne.s16 	%p445, %rs2, 0;
	mov.b64 	%rd1501, 0;
	@%p445 bra 	$L__BB6_261;
	ld.global.u64 	%rd1501, [%rd145];
$L__BB6_261:
	sub.s32 	%r1720, %r241, %r226;
	cvt.s64.s32 	%rd1161, %r1720;
	add.s64 	%rd1162, %rd1161, %rd146;
	add.s64 	%rd1503, %rd1162, %rd1501;
	bra.uni 	$L__BB6_265;
$L__BB6_262:
	setp.ne.s16 	%p446, %rs2, 0;
	mov.b64 	%rd1502, 0;
	@%p446 bra 	$L__BB6_264;
	ld.global.u64 	%rd1164, [%rd145];
	sub.s64 	%rd1502, %rd148, %rd1164;
$L__BB6_264:
	cvt.u64.u32 	%rd1165, %r241;
	add.s64 	%rd1166, %rd1165, %rd149;
	add.s64 	%rd1167, %rd1166, %rd1502;
	not.b64 	%rd1168, %rd1167;
	add.s64 	%rd1503, %rd147, %rd1168;
$L__BB6_265:
	ld.shared.u32 	%r1721, [%r227+34048];
	shl.b64 	%rd1169, %rd1503, 2;
	add.s64 	%rd1170, %rd4, %rd1169;
	st.global.u32 	[%rd1170], %r1721;
	add.s32 	%r242, %r103, 9120;
	setp.lt.s32 	%p447, %r242, %r226;
	@%p447 bra 	$L__BB6_269;
	setp.ne.s16 	%p448, %rs2, 0;
	mov.b64 	%rd1504, 0;
	@%p448 bra 	$L__BB6_268;
	ld.global.u64 	%rd1504, [%rd145];
$L__BB6_268:
	sub.s32 	%r1722, %r242, %r226;
	cvt.s64.s32 	%rd1172, %r1722;
	add.s64 	%rd1173, %rd1172, %rd146;
	add.s64 	%rd1506, %rd1173, %rd1504;
	bra.uni 	$L__BB6_272;
$L__BB6_269:
	setp.ne.s16 	%p449, %rs2, 0;
	mov.b64 	%rd1505, 0;
	@%p449 bra 	$L__BB6_271;
	ld.global.u64 	%rd1175, [%rd145];
	sub.s64 	%rd1505, %rd148, %rd1175;
$L__BB6_271:
	cvt.u64.u32 	%rd1176, %r242;
	add.s64 	%rd1177, %rd1176, %rd149;
	add.s64 	%rd1178, %rd1177, %rd1505;
	not.b64 	%rd1179, %rd1178;
	add.s64 	%rd1506, %rd147, %rd1179;
$L__BB6_272:
	ld.shared.u32 	%r1723, [%r227+36480];
	shl.b64 	%rd1180, %rd1506, 2;
	add.s64 	%rd1181, %rd4, %rd1180;
	st.global.u32 	[%rd1181], %r1723;
	add.s32 	%r243, %r103, 9728;
	setp.lt.s32 	%p450, %r243, %r226;
	@%p450 bra 	$L__BB6_276;
	setp.ne.s16 	%p451, %rs2, 0;
	mov.b64 	%rd1507, 0;
	@%p451 bra 	$L__BB6_275;
	ld.global.u64 	%rd1507, [%rd145];
$L__BB6_275:
	sub.s32 	%r1724, %r243, %r226;
	cvt.s64.s32 	%rd1183, %r1724;
	add.s64 	%rd1184, %rd1183, %rd146;
	add.s64 	%rd1509, %rd1184, %rd1507;
	bra.uni 	$L__BB6_279;
$L__BB6_276:
	setp.ne.s16 	%p452, %rs2, 0;
	mov.b64 	%rd1508, 0;
	@%p452 bra 	$L__BB6_278;
	ld.global.u64 	%rd1186, [%rd145];
	sub.s64 	%rd1508, %rd148, %rd1186;
$L__BB6_278:
	cvt.u64.u32 	%rd1187, %r243;
	add.s64 	%rd1188, %rd1187, %rd149;
	add.s64 	%rd1189, %rd1188, %rd1508;
	not.b64 	%rd1190, %rd1189;
	add.s64 	%rd1509, %rd147, %rd1190;
$L__BB6_279:
	ld.shared.u32 	%r1725, [%r227+38912];
	shl.b64 	%rd1191, %rd1509, 2;
	add.s64 	%rd1192, %rd4, %rd1191;
	st.global.u32 	[%rd1192], %r1725;
	add.s32 	%r244, %r103, 10336;
	setp.lt.s32 	%p453, %r244, %r226;
	@%p453 bra 	$L__BB6_283;
	setp.ne.s16 	%p454, %rs2, 0;
	mov.b64 	%rd1510, 0;
	@%p454 bra 	$L__BB6_282;
	ld.global.u64 	%rd1510, [%rd145];
$L__BB6_282:
	sub.s32 	%r1726, %r244, %r226;
	cvt.s64.s32 	%rd1194, %r1726;
	add.s64 	%rd1195, %rd1194, %rd146;
	add.s64 	%rd1512, %rd1195, %rd1510;
	bra.uni 	$L__BB6_286;
$L__BB6_283:
	setp.ne.s16 	%p455, %rs2, 0;
	mov.b64 	%rd1511, 0;
	@%p455 bra 	$L__BB6_285;
	ld.global.u64 	%rd1197, [%rd145];
	sub.s64 	%rd1511, %rd148, %rd1197;
$L__BB6_285:
	cvt.u64.u32 	%rd1198, %r244;
	add.s64 	%rd1199, %rd1198, %rd149;
	add.s64 	%rd1200, %rd1199, %rd1511;
	not.b64 	%rd1201, %rd1200;
	add.s64 	%rd1512, %rd147, %rd1201;
$L__BB6_286:
	ld.shared.u32 	%r1727, [%r227+41344];
	shl.b64 	%rd1202, %rd1512, 2;
	add.s64 	%rd1203, %rd4, %rd1202;
	st.global.u32 	[%rd1203], %r1727;
	add.s32 	%r245, %r103, 10944;
	setp.lt.s32 	%p456, %r245, %r226;
	@%p456 bra 	$L__BB6_290;
	setp.ne.s16 	%p457, %rs2, 0;
	mov.b64 	%rd1513, 0;
	@%p457 bra 	$L__BB6_289;
	ld.global.u64 	%rd1513, [%rd145];
$L__BB6_289:
	sub.s32 	%r1728, %r245, %r226;
	cvt.s64.s32 	%rd1205, %r1728;
	add.s64 	%rd1206, %rd1205, %rd146;
	add.s64 	%rd1515, %rd1206, %rd1513;
	bra.uni 	$L__BB6_293;
$L__BB6_290:
	setp.ne.s16 	%p458, %rs2, 0;
	mov.b64 	%rd1514, 0;
	@%p458 bra 	$L__BB6_292;
	ld.global.u64 	%rd1208, [%rd145];
	sub.s64 	%rd1514, %rd148, %rd1208;
$L__BB6_292:
	cvt.u64.u32 	%rd1209, %r245;
	add.s64 	%rd1210, %rd1209, %rd149;
	add.s64 	%rd1211, %rd1210, %rd1514;
	not.b64 	%rd1212, %rd1211;
	add.s64 	%rd1515, %rd147, %rd1212;
$L__BB6_293:
	ld.shared.u32 	%r1729, [%r227+43776];
	shl.b64 	%rd1213, %rd1515, 2;
	add.s64 	%rd1214, %rd4, %rd1213;
	st.global.u32 	[%rd1214], %r1729;
	bra.uni 	$L__BB6_743;
$L__BB6_294:
	sub.s32 	%r246, %r571, %r2;
	setp.ne.s32 	%p2, %r2076, 0;
	@%p2 bra 	$L__BB6_506;
	ld.param.u8 	%rs44, [%rd1];
	setp.eq.s16 	%p185, %rs44, 0;
	ld.param.u64 	%rd799, [%rd1+16];
	selp.b64 	%rd800, %rd799, 0, %p185;
	cvt.u64.u32 	%rd801, %r2;
	add.s64 	%rd802, %rd800, %rd801;
	mov.u32 	%r247, %tid.x;
	and.b32  	%r1033, %r247, 31;
	and.b32  	%r1034, %r247, 992;
	mul.lo.s32 	%r1035, %r1034, 19;
	or.b32  	%r248, %r1035, %r1033;
	setp.ge.s32 	%p186, %r248, %r246;
	cvt.u64.u32 	%rd803, %r248;
	add.s64 	%rd804, %rd802, %rd803;
	shl.b64 	%rd805, %rd804, 2;
	add.s64 	%rd283, %rd2, %rd805;
	@%p186 bra 	$L__BB6_297;
	ld.global.u32 	%r2091, [%rd283];
$L__BB6_297:
	add.s32 	%r1037, %r248, 32;
	setp.ge.s32 	%p187, %r1037, %r246;
	@%p187 bra 	$L__BB6_299;
	ld.global.u32 	%r2092, [%rd283+128];
$L__BB6_299:
	add.s32 	%r1039, %r248, 64;
	setp.ge.s32 	%p188, %r1039, %r246;
	@%p188 bra 	$L__BB6_301;
	ld.global.u32 	%r2093, [%rd283+256];
$L__BB6_301:
	add.s32 	%r1041, %r248, 96;
	setp.ge.s32 	%p189, %r1041, %r246;
	@%p189 bra 	$L__BB6_303;
	ld.global.u32 	%r2094, [%rd283+384];
$L__BB6_303:
	add.s32 	%r1043, %r248, 128;
	setp.ge.s32 	%p190, %r1043, %r246;
	@%p190 bra 	$L__BB6_305;
	ld.global.u32 	%r2095, [%rd283+512];
$L__BB6_305:
	add.s32 	%r1045, %r248, 160;
	setp.ge.s32 	%p191, %r1045, %r246;
	@%p191 bra 	$L__BB6_307;
	ld.global.u32 	%r2096, [%rd283+640];
$L__BB6_307:
	add.s32 	%r1047, %r248, 192;
	setp.ge.s32 	%p192, %r1047, %r246;
	@%p192 bra 	$L__BB6_309;
	ld.global.u32 	%r2097, [%rd283+768];
$L__BB6_309:
	add.s32 	%r1049, %r248, 224;
	setp.ge.s32 	%p193, %r1049, %r246;
	@%p193 bra 	$L__BB6_311;
	ld.global.u32 	%r2098, [%rd283+896];
$L__BB6_311:
	add.s32 	%r1051, %r248, 256;
	setp.ge.s32 	%p194, %r1051, %r246;
	@%p194 bra 	$L__BB6_313;
	ld.global.u32 	%r2099, [%rd283+1024];
$L__BB6_313:
	add.s32 	%r1053, %r248, 288;
	setp.ge.s32 	%p195, %r1053, %r246;
	@%p195 bra 	$L__BB6_315;
	ld.global.u32 	%r2100, [%rd283+1152];
$L__BB6_315:
	add.s32 	%r1055, %r248, 320;
	setp.ge.s32 	%p196, %r1055, %r246;
	@%p196 bra 	$L__BB6_317;
	ld.global.u32 	%r2101, [%rd283+1280];
$L__BB6_317:
	add.s32 	%r1057, %r248, 352;
	setp.ge.s32 	%p197, %r1057, %r246;
	@%p197 bra 	$L__BB6_319;
	ld.global.u32 	%r2102, [%rd283+1408];
$L__BB6_319:
	add.s32 	%r1059, %r248, 384;
	setp.ge.s32 	%p198, %r1059, %r246;
	@%p198 bra 	$L__BB6_321;
	ld.global.u32 	%r2103, [%rd283+1536];
$L__BB6_321:
	add.s32 	%r1061, %r248, 416;
	setp.ge.s32 	%p199, %r1061, %r246;
	@%p199 bra 	$L__BB6_323;
	ld.global.u32 	%r2104, [%rd283+1664];
$L__BB6_323:
	add.s32 	%r1063, %r248, 448;
	setp.ge.s32 	%p200, %r1063, %r246;
	@%p200 bra 	$L__BB6_325;
	ld.global.u32 	%r2105, [%rd283+1792];
$L__BB6_325:
	add.s32 	%r1065, %r248, 480;
	setp.ge.s32 	%p201, %r1065, %r246;
	@%p201 bra 	$L__BB6_327;
	ld.global.u32 	%r2106, [%rd283+1920];
$L__BB6_327:
	add.s32 	%r1067, %r248, 512;
	setp.ge.s32 	%p202, %r1067, %r246;
	@%p202 bra 	$L__BB6_329;
	ld.global.u32 	%r2107, [%rd283+2048];
$L__BB6_329:
	add.s32 	%r1069, %r248, 544;
	setp.ge.s32 	%p203, %r1069, %r246;
	@%p203 bra 	$L__BB6_331;
	ld.global.u32 	%r2108, [%rd283+2176];
$L__BB6_331:
	add.s32 	%r1071, %r248, 576;
	setp.ge.s32 	%p204, %r1071, %r246;
	@%p204 bra 	$L__BB6_333;
	ld.global.u32 	%r2109, [%rd283+2304];
$L__BB6_333:
	// begin inline asm
	mov.u32 %r1072, %laneid;
	// end inline asm
	shr.u32 	%r288, %r247, 5;
	mad.lo.s32 	%r1103, %r288, 608, %r1072;
	shl.b32 	%r1104, %r1103, 2;
	mov.u32 	%r1105, _ZZN3cub18CUB_300001_SM_10006detail6select23DeviceSelectSweepKernelINS2_10policy_hubIiNS0_8NullTypeElLb0ELNS0_10SelectImplE2EE10Policy1000EPiPS5_N6thrust24THRUST_300001_SM_1000_NS6detail15normal_iteratorINSC_10device_ptrIiEEEEPlNS0_13ScanTileStateIiLb1EEE7is_evenS5_iNS2_19streaming_context_tIlLb1EEELS6_2EEEvT0_T1_T2_T3_T4_T5_T6_T7_iT8_NS1_7vsmem_tEE19static_temp_storage;
	add.s32 	%r1106, %r1105, %r1104;
	st.shared.u32 	[%r1106], %r2091;
	st.shared.u32 	[%r1106+128], %r2092;
	st.shared.u32 	[%r1106+256], %r2093;
	st.shared.u32 	[%r1106+384], %r2094;
	st.shared.u32 	[%r1106+512], %r2095;
	st.shared.u32 	[%r1106+640], %r2096;
	st.shared.u32 	[%r1106+768], %r2097;
	st.shared.u32 	[%r1106+896], %r2098;
	st.shared.u32 	[%r1106+1024], %r2099;
	st.shared.u32 	[%r1106+1152], %r2100;
	st.shared.u32 	[%r1106+1280], %r2101;
	st.shared.u32 	[%r1106+1408], %r2102;
	st.shared.u32 	[%r1106+1536], %r2103;
	st.shared.u32 	[%r1106+1664], %r2104;
	st.shared.u32 	[%r1106+1792], %r2105;
	st.shared.u32 	[%r1106+1920], %r2106;
	st.shared.u32 	[%r1106+2048], %r2107;
	st.shared.u32 	[%r1106+2176], %r2108;
	st.shared.u32 	[%r1106+2304], %r2109;
	bar.warp.sync 	-1;
	mad.lo.s32 	%r1107, %r1072, 72, %r1106;
	ld.shared.u32 	%r289, [%r1107];
	not.b32 	%r1108, %r289;
	ld.shared.u32 	%r290, [%r1107+4];
	not.b32 	%r1109, %r290;
	ld.shared.u32 	%r291, [%r1107+8];
	not.b32 	%r1110, %r291;
	ld.shared.u32 	%r292, [%r1107+12];
	not.b32 	%r1111, %r292;
	ld.shared.u32 	%r293, [%r1107+16];
	not.b32 	%r1112, %r293;
	ld.shared.u32 	%r294, [%r1107+20];
	not.b32 	%r1113, %r294;
	ld.shared.u32 	%r295, [%r1107+24];
	not.b32 	%r1114, %r295;
	ld.shared.u32 	%r296, [%r1107+28];
	not.b32 	%r1115, %r296;
	ld.shared.u32 	%r297, [%r1107+32];
	not.b32 	%r1116, %r297;
	ld.shared.u32 	%r298, [%r1107+36];
	not.b32 	%r1117, %r298;
	ld.shared.u32 	%r299, [%r1107+40];
	not.b32 	%r1118, %r299;
	ld.shared.u32 	%r300, [%r1107+44];
	not.b32 	%r1119, %r300;
	ld.shared.u32 	%r301, [%r1107+48];
	not.b32 	%r1120, %r301;
	ld.shared.u32 	%r302, [%r1107+52];
	not.b32 	%r1121, %r302;
	ld.shared.u32 	%r303, [%r1107+56];
	not.b32 	%r1122, %r303;
	ld.shared.u32 	%r304, [%r1107+60];
	not.b32 	%r1123, %r304;
	ld.shared.u32 	%r305, [%r1107+64];
	not.b32 	%r1124, %r305;
	ld.shared.u32 	%r306, [%r1107+68];
	not.b32 	%r1125, %r306;
	ld.shared.u32 	%r307, [%r1107+72];
	not.b32 	%r1126, %r307;
	mul.lo.s32 	%r308, %r247, 19;
	setp.lt.s32 	%p205, %r308, %r246;
	and.b32  	%r1127, %r1108, 1;
	selp.b32 	%r309, %r1127, 1, %p205;
	add.s32 	%r310, %r308, 1;
	setp.lt.s32 	%p206, %r310, %r246;
	and.b32  	%r1128, %r1109, 1;
	selp.b32 	%r311, %r1128, 1, %p206;
	add.s32 	%r312, %r308, 2;
	setp.lt.s32 	%p207, %r312, %r246;
	and.b32  	%r1129, %r1110, 1;
	selp.b32 	%r313, %r1129, 1, %p207;
	add.s32 	%r314, %r308, 3;
	setp.lt.s32 	%p208, %r314, %r246;
	and.b32  	%r1130, %r1111, 1;
	selp.b32 	%r315, %r1130, 1, %p208;
	add.s32 	%r316, %r308, 4;
	setp.lt.s32 	%p209, %r316, %r246;
	and.b32  	%r1131, %r1112, 1;
	selp.b32 	%r317, %r1131, 1, %p209;
	add.s32 	%r318, %r308, 5;
	setp.lt.s32 	%p210, %r318, %r246;
	and.b32  	%r1132, %r1113, 1;
	selp.b32 	%r319, %r1132, 1, %p210;
	add.s32 	%r320, %r308, 6;
	setp.lt.s32 	%p211, %r320, %r246;
	and.b32  	%r1133, %r1114, 1;
	selp.b32 	%r321, %r1133, 1, %p211;
	add.s32 	%r322, %r308, 7;
	setp.lt.s32 	%p212, %r322, %r246;
	and.b32  	%r1134, %r1115, 1;
	selp.b32 	%r323, %r1134, 1, %p212;
	add.s32 	%r324, %r308, 8;
	setp.lt.s32 	%p213, %r324, %r246;
	and.b32  	%r1135, %r1116, 1;
	selp.b32 	%r325, %r1135, 1, %p213;
	add.s32 	%r326, %r308, 9;
	setp.lt.s32 	%p214, %r326, %r246;
	and.b32  	%r1136, %r1117, 1;
	selp.b32 	%r327, %r1136, 1, %p214;
	add.s32 	%r328, %r308, 10;
	setp.lt.s32 	%p215, %r328, %r246;
	and.b32  	%r1137, %r1118, 1;
	selp.b32 	%r329, %r1137, 1, %p215;
	add.s32 	%r330, %r308, 11;
	setp.lt.s32 	%p216, %r330, %r246;
	and.b32  	%r1138, %r1119, 1;
	selp.b32 	%r331, %r1138, 1, %p216;
	add.s32 	%r332, %r308, 12;
	setp.lt.s32 	%p217, %r332, %r246;
	and.b32  	%r1139, %r1120, 1;
	selp.b32 	%r333, %r1139, 1, %p217;
	add.s32 	%r334, %r308, 13;
	setp.lt.s32 	%p218, %r334, %r246;
	and.b32  	%r1140, %r1121, 1;
	selp.b32 	%r335, %r1140, 1, %p218;
	add.s32 	%r336, %r308, 14;
	setp.lt.s32 	%p219, %r336, %r246;
	and.b32  	%r1141, %r1122, 1;
	selp.b32 	%r337, %r1141, 1, %p219;
	add.s32 	%r338, %r308, 15;
	setp.lt.s32 	%p220, %r338, %r246;
	and.b32  	%r1142, %r1123, 1;
	selp.b32 	%r339, %r1142, 1, %p220;
	add.s32 	%r340, %r308, 16;
	setp.lt.s32 	%p221, %r340, %r246;
	and.b32  	%r1143, %r1124, 1;
	selp.b32 	%r341, %r1143, 1, %p221;
	add.s32 	%r342, %r308, 17;
	setp.lt.s32 	%p222, %r342, %r246;
	and.b32  	%r1144, %r1125, 1;
	selp.b32 	%r343, %r1144, 1, %p222;
	add.s32 	%r344, %r308, 18;
	setp.lt.s32 	%p223, %r344, %r246;
	and.b32  	%r1145, %r1126, 1;
	selp.b32 	%r345, %r1145, 1, %p223;
	bar.sync 	0;
	add.s32 	%r346, %r311, %r309;
	add.s32 	%r347, %r313, %r346;
	add.s32 	%r348, %r315, %r347;
	add.s32 	%r349, %r317, %r348;
	add.s32 	%r350, %r319, %r349;
	add.s32 	%r351, %r321, %r350;
	add.s32 	%r352, %r323, %r351;
	add.s32 	%r353, %r325, %r352;
	add.s32 	%r354, %r327, %r353;
	add.s32 	%r355, %r329, %r354;
	add.s32 	%r356, %r331, %r355;
	add.s32 	%r357, %r333, %r356;
	add.s32 	%r358, %r335, %r357;
	add.s32 	%r359, %r337, %r358;
	add.s32 	%r360, %r339, %r359;
	add.s32 	%r361, %r341, %r360;
	add.s32 	%r362, %r343, %r361;
	add.s32 	%r1077, %r345, %r362;
	mov.b32 	%r1075, 1;
	mov.b32 	%r1100, 0;
	mov.b32 	%r1102, -1;
	// begin inline asm
	{  .reg .s32 r0;  .reg .pred p;  shfl.sync.up.b32 r0|p, %r1077, %r1075, %r1100, %r1102;  @p add.s32 r0, r0, %r1077;  mov.s32 %r1073, r0;}
	// end inline asm
	mov.b32 	%r1081, 2;
	// begin inline asm
	{  .reg .s32 r0;  .reg .pred p;  shfl.sync.up.b32 r0|p, %r1073, %r1081, %r1100, %r1102;  @p add.s32 r0, r0, %r1073;  mov.s32 %r1079, r0;}
	// end inline asm
	mov.b32 	%r1087, 4;
	// begin inline asm
	{  .reg .s32 r0;  .reg .pred p;  shfl.sync.up.b32 r0|p, %r1079, %r1087, %r1100, %r1102;  @p add.s32 r0, r0, %r1079;  mov.s32 %r1085, r0;}
	// end inline asm
	mov.b32 	%r1093, 8;
	// begin inline asm
	{  .reg .s32 r0;  .reg .pred p;  shfl.sync.up.b32 r0|p, %r1085, %r1093, %r1100, %r1102;  @p add.s32 r0, r0, %r1085;  mov.s32 %r1091, r0;}
	// end inline asm
	mov.b32 	%r1099, 16;
	// begin inline asm
	{  .reg .s32 r0;  .reg .pred p;  shfl.sync.up.b32 r0|p, %r1091, %r1099, %r1100, %r1102;  @p add.s32 r0, r0, %r1091;  mov.s32 %r1097, r0;}
	// end inline asm
	setp.ne.s32 	%p224, %r1072, 31;
	@%p224 bra 	$L__BB6_335;
	shl.b32 	%r1146, %r288, 2;
	mov.u32 	%r1147, _ZZN3cub18CUB_300001_SM_10006detail6select23DeviceSelectSweepKernelINS2_10policy_hubIiNS0_8NullTypeElLb0ELNS0_10SelectImplE2EE10Policy1000EPiPS5_N6thrust24THRUST_300001_SM_1000_NS6detail15normal_iteratorINSC_10device_ptrIiEEEEPlNS0_13ScanTileStateIiLb1EEE7is_evenS5_iNS2_19streaming_context_tIlLb1EEELS6_2EEEvT0_T1_T2_T3_T4_T5_T6_T7_iT8_NS1_7vsmem_tEE19static_temp_storage;
	add.s32 	%r1148, %r1147, %r1146;
	st.shared.u32 	[%r1148], %r1097;
$L__BB6_335:
	bar.sync 	0;
	mov.u32 	%r1149, _ZZN3cub18CUB_300001_SM_10006detail6select23DeviceSelectSweepKernelINS2_10policy_hubIiNS0_8NullTypeElLb0ELNS0_10SelectImplE2EE10Policy1000EPiPS5_N6thrust24THRUST_300001_SM_1000_NS6detail15normal_iteratorINSC_10device_ptrIiEEEEPlNS0_13ScanTileStateIiLb1EEE7is_evenS5_iNS2_19streaming_context_tIlLb1EEELS6_2EEEvT0_T1_T2_T3_T4_T5_T6_T7_iT8_NS1_7vsmem_tEE19static_temp_storage;
	ld.shared.v4.u32 	{%r1150, %r1151, %r1152, %r1153}, [_ZZN3cub18CUB_300001_SM_10006detail6select23DeviceSelectSweepKernelINS2_10policy_hubIiNS0_8NullTypeElLb0ELNS0_10SelectImplE2EE10Policy1000EPiPS5_N6thrust24THRUST_300001_SM_1000_NS6detail15normal_iteratorINSC_10device_ptrIiEEEEPlNS0_13ScanTileStateIiLb1EEE7is_evenS5_iNS2_19streaming_context_tIlLb1EEELS6_2EEEvT0_T1_T2_T3_T4_T5_T6_T7_iT8_NS1_7vsmem_tEE19static_temp_storage];
	add.s32 	%r1154, %r1151, %r1150;
	setp.eq.s32 	%p225, %r288, 2;
	selp.b32 	%r1155, %r1154, %r1150, %p225;
	add.s32 	%r1156, %r1154, %r1152;
	setp.eq.s32 	%p226, %r288, 3;
	selp.b32 	%r1157, %r1156, %r1155, %p226;
	add.s32 	%r1158, %r1156, %r1153;
	setp.eq.s32 	%p227, %r288, 4;
	selp.b32 	%r1159, %r1158, %r1157, %p227;
	ld.shared.v4.u32 	{%r1160, %r1161, %r1162, %r1163}, [_ZZN3cub18CUB_300001_SM_10006detail6select23DeviceSelectSweepKernelINS2_10policy_hubIiNS0_8NullTypeElLb0ELNS0_10SelectImplE2EE10Policy1000EPiPS5_N6thrust24THRUST_300001_SM_1000_NS6detail15normal_iteratorINSC_10device_ptrIiEEEEPlNS0_13ScanTileStateIiLb1EEE7is_evenS5_iNS2_19streaming_context_tIlLb1EEELS6_2EEEvT0_T1_T2_T3_T4_T5_T6_T7_iT8_NS1_7vsmem_tEE19static_temp_storage+16];
	add.s32 	%r1164, %r1158, %r1160;
	setp.eq.s32 	%p228, %r288, 5;
	selp.b32 	%r1165, %r1164, %r1159, %p228;
	add.s32 	%r1166, %r1164, %r1161;
	setp.eq.s32 	%p229, %r288, 6;
	selp.b32 	%r1167, %r1166, %r1165, %p229;
	add.s32 	%r1168, %r1166, %r1162;
	setp.eq.s32 	%p230, %r288, 7;
	selp.b32 	%r1169, %r1168, %r1167, %p230;
	add.s32 	%r1170, %r1168, %r1163;
	setp.eq.s32 	%p231, %r288, 8;
	selp.b32 	%r1171, %r1170, %r1169, %p231;
	ld.shared.v4.u32 	{%r1172, %r1173, %r1174, %r1175}, [_ZZN3cub18CUB_300001_SM_10006detail6select23DeviceSelectSweepKernelINS2_10policy_hubIiNS0_8NullTypeElLb0ELNS0_10SelectImplE2EE10Policy1000EPiPS5_N6thrust24THRUST_300001_SM_1000_NS6detail15normal_iteratorINSC_10device_ptrIiEEEEPlNS0_13ScanTileStateIiLb1EEE7is_evenS5_iNS2_19streaming_context_tIlLb1EEELS6_2EEEvT0_T1_T2_T3_T4_T5_T6_T7_iT8_NS1_7vsmem_tEE19static_temp_storage+32];
	add.s32 	%r1176, %r1170, %r1172;
	setp.eq.s32 	%p232, %r288, 9;
	selp.b32 	%r1177, %r1176, %r1171, %p232;
	add.s32 	%r1178, %r1176, %r1173;
	setp.eq.s32 	%p233, %r288, 10;
	selp.b32 	%r1179, %r1178, %r1177, %p233;
	add.s32 	%r1180, %r1178, %r1174;
	setp.eq.s32 	%p234, %r288, 11;
	selp.b32 	%r1181, %r1180, %r1179, %p234;
	add.s32 	%r1182, %r1180, %r1175;
	setp.eq.s32 	%p235, %r288, 12;
	selp.b32 	%r1183, %r1182, %r1181, %p235;
	ld.shared.v4.u32 	{%r1184, %r1185, %r1186, %r1187}, [_ZZN3cub18CUB_300001_SM_10006detail6select23DeviceSelectSweepKernelINS2_10policy_hubIiNS0_8NullTypeElLb0ELNS0_10SelectImplE2EE10Policy1000EPiPS5_N6thrust24THRUST_300001_SM_1000_NS6detail15normal_iteratorINSC_10device_ptrIiEEEEPlNS0_13ScanTileStateIiLb1EEE7is_evenS5_iNS2_19streaming_context_tIlLb1EEELS6_2EEEvT0_T1_T2_T3_T4_T5_T6_T7_iT8_NS1_7vsmem_tEE19static_temp_storage+48];
	add.s32 	%r1188, %r1182, %r1184;
	setp.eq.s32 	%p236, %r288, 13;
	selp.b32 	%r1189, %r1188, %r1183, %p236;
	add.s32 	%r1190, %r1188, %r1185;
	setp.eq.s32 	%p237, %r288, 14;
	selp.b32 	%r1191, %r1190, %r1189, %p237;
	add.s32 	%r1192, %r1190, %r1186;
	setp.eq.s32 	%p238, %r288, 15;
	selp.b32 	%r1193, %r1192, %r1191, %p238;
	add.s32 	%r1194, %r1192, %r1187;
	setp.eq.s32 	%p239, %r288, 16;
	selp.b32 	%r1195, %r1194, %r1193, %p239;
	.pragma "used_bytes_mask 4095";
	ld.shared.v4.u32 	{%r1196, %r1197, %r1198, %r1199}, [_ZZN3cub18CUB_300001_SM_10006detail6select23DeviceSelectSweepKernelINS2_10policy_hubIiNS0_8NullTypeElLb0ELNS0_10SelectImplE2EE10Policy1000EPiPS5_N6thrust24THRUST_300001_SM_1000_NS6detail15normal_iteratorINSC_10device_ptrIiEEEEPlNS0_13ScanTileStateIiLb1EEE7is_evenS5_iNS2_19streaming_context_tIlLb1EEELS6_2EEEvT0_T1_T2_T3_T4_T5_T6_T7_iT8_NS1_7vsmem_tEE19static_temp_storage+64];
	add.s32 	%r1200, %r1194, %r1196;
	setp.eq.s32 	%p240, %r288, 17;
	selp.b32 	%r1201, %r1200, %r1195, %p240;
	add.s32 	%r1202, %r1200, %r1197;
	setp.eq.s32 	%p241, %r288, 18;
	selp.b32 	%r1203, %r1202, %r1201, %p241;
	setp.lt.u32 	%p242, %r247, 32;
	selp.b32 	%r1204, 0, %r1203, %p242;
	setp.eq.s32 	%p243, %r1072, 0;
	sub.s32 	%r1205, %r1097, %r1077;
	selp.b32 	%r1206, 0, %r1205, %p243;
	add.s32 	%r1207, %r1204, %r1206;
	add.s32 	%r1208, %r1207, %r309;
	add.s32 	%r1209, %r346, %r1207;
	add.s32 	%r1210, %r347, %r1207;
	add.s32 	%r1211, %r348, %r1207;
	add.s32 	%r1212, %r349, %r1207;
	add.s32 	%r1213, %r350, %r1207;
	add.s32 	%r1214, %r351, %r1207;
	add.s32 	%r1215, %r352, %r1207;
	add.s32 	%r1216, %r353, %r1207;
	add.s32 	%r1217, %r354, %r1207;
	add.s32 	%r1218, %r355, %r1207;
	add.s32 	%r1219, %r356, %r1207;
	add.s32 	%r1220, %r357, %r1207;
	add.s32 	%r1221, %r358, %r1207;
	add.s32 	%r1222, %r359, %r1207;
	add.s32 	%r1223, %r360, %r1207;
	add.s32 	%r1224, %r361, %r1207;
	add.s32 	%r1225, %r362, %r1207;
	add.s32 	%r1226, %r246, %r1198;
	add.s32 	%r1227, %r1226, %r1202;
	add.s32 	%r2144, %r1227, -11552;
	bar.sync 	0;
	sub.s32 	%r366, %r246, %r2144;
	sub.s32 	%r1228, %r308, %r1207;
	setp.eq.s32 	%p244, %r309, 0;
	add.s32 	%r1229, %r1207, %r366;
	selp.b32 	%r1230, %r1228, %r1229, %p244;
	shl.b32 	%r1231, %r1230, 2;
	add.s32 	%r1232, %r1149, %r1231;
	st.shared.u32 	[%r1232], %r289;
	sub.s32 	%r1233, %r310, %r1208;
	setp.eq.s32 	%p245, %r311, 0;
	add.s32 	%r1234, %r1229, %r309;
	selp.b32 	%r1235, %r1233, %r1234, %p245;
	shl.b32 	%r1236, %r1235, 2;
	add.s32 	%r1237, %r1149, %r1236;
	st.shared.u32 	[%r1237], %r290;
	sub.s32 	%r1238, %r312, %r1209;
	setp.eq.s32 	%p246, %r313, 0;
	add.s32 	%r1239, %r1234, %r311;
	selp.b32 	%r1240, %r1238, %r1239, %p246;
	shl.b32 	%r1241, %r1240, 2;
	add.s32 	%r1242, %r1149, %r1241;
	st.shared.u32 	[%r1242], %r291;
	sub.s32 	%r1243, %r314, %r1210;
	setp.eq.s32 	%p247, %r315, 0;
	add.s32 	%r1244, %r1239, %r313;
	selp.b32 	%r1245, %r1243, %r1244, %p247;
	shl.b32 	%r1246, %r1245, 2;
	add.s32 	%r1247, %r1149, %r1246;
	st.shared.u32 	[%r1247], %r292;
	sub.s32 	%r1248, %r316, %r1211;
	setp.eq.s32 	%p248, %r317, 0;
	add.s32 	%r1249, %r1244, %r315;
	selp.b32 	%r1250, %r1248, %r1249, %p248;
	shl.b32 	%r1251, %r1250, 2;
	add.s32 	%r1252, %r1149, %r1251;
	st.shared.u32 	[%r1252], %r293;
	sub.s32 	%r1253, %r318, %r1212;
	setp.eq.s32 	%p249, %r319, 0;
	add.s32 	%r1254, %r1249, %r317;
	selp.b32 	%r1255, %r1253, %r1254, %p249;
	shl.b32 	%r1256, %r1255, 2;
	add.s32 	%r1257, %r1149, %r1256;
	st.shared.u32 	[%r1257], %r294;
	sub.s32 	%r1258, %r320, %r1213;
	setp.eq.s32 	%p250, %r321, 0;
	add.s32 	%r1259, %r1254, %r319;
	selp.b32 	%r1260, %r1258, %r1259, %p250;
	shl.b32 	%r1261, %r1260, 2;
	add.s32 	%r1262, %r1149, %r1261;
	st.shared.u32 	[%r1262], %r295;
	sub.s32 	%r1263, %r322, %r1214;
	setp.eq.s32 	%p251, %r323, 0;
	add.s32 	%r1264, %r1259, %r321;
	selp.b32 	%r1265, %r1263, %r1264, %p251;
	shl.b32 	%r1266, %r1265, 2;
	add.s32 	%r1267, %r1149, %r1266;
	st.shared.u32 	[%r1267], %r296;
	sub.s32 	%r1268, %r324, %r1215;
	setp.eq.s32 	%p252, %r325, 0;
	add.s32 	%r1269, %r1264, %r323;
	selp.b32 	%r1270, %r1268, %r1269, %p252;
	shl.b32 	%r1271, %r1270, 2;
	add.s32 	%r1272, %r1149, %r1271;
	st.shared.u32 	[%r1272], %r297;
	sub.s32 	%r1273, %r326, %r1216;
	setp.eq.s32 	%p253, %r327, 0;
	add.s32 	%r1274, %r1269, %r325;
	selp.b32 	%r1275, %r1273, %r1274, %p253;
	shl.b32 	%r1276, %r1275, 2;
	add.s32 	%r1277, %r1149, %r1276;
	st.shared.u32 	[%r1277], %r298;
	sub.s32 	%r1278, %r328, %r1217;
	setp.eq.s32 	%p254, %r329, 0;
	add.s32 	%r1279, %r1274, %r327;
	selp.b32 	%r1280, %r1278, %r1279, %p254;
	shl.b32 	%r1281, %r1280, 2;
	add.s32 	%r1282, %r1149, %r1281;
	st.shared.u32 	[%r1282], %r299;
	sub.s32 	%r1283, %r330, %r1218;
	setp.eq.s32 	%p255, %r331, 0;
	add.s32 	%r1284, %r1279, %r329;
	selp.b32 	%r1285, %r1283, %r1284, %p255;
	shl.b32 	%r1286, %r1285, 2;
	add.s32 	%r1287, %r1149, %r1286;
	st.shared.u32 	[%r1287], %r300;
	sub.s32 	%r1288, %r332, %r1219;
	setp.eq.s32 	%p256, %r333, 0;
	add.s32 	%r1289, %r1284, %r331;
	selp.b32 	%r1290, %r1288, %r1289, %p256;
	shl.b32 	%r1291, %r1290, 2;
	add.s32 	%r1292, %r1149, %r1291;
	st.shared.u32 	[%r1292], %r301;
	sub.s32 	%r1293, %r334, %r1220;
	setp.eq.s32 	%p257, %r335, 0;
	add.s32 	%r1294, %r1289, %r333;
	selp.b32 	%r1295, %r1293, %r1294, %p257;
	shl.b32 	%r1296, %r1295, 2;
	add.s32 	%r1297, %r1149, %r1296;
	st.shared.u32 	[%r1297], %r302;
	sub.s32 	%r1298, %r336, %r1221;
	setp.eq.s32 	%p258, %r337, 0;
	add.s32 	%r1299, %r1294, %r335;
	selp.b32 	%r1300, %r1298, %r1299, %p258;
	shl.b32 	%r1301, %r1300, 2;
	add.s32 	%r1302, %r1149, %r1301;
	st.shared.u32 	[%r1302], %r303;
	sub.s32 	%r1303, %r338, %r1222;
	setp.eq.s32 	%p259, %r339, 0;
	add.s32 	%r1304, %r1299, %r337;
	selp.b32 	%r1305, %r1303, %r1304, %p259;
	shl.b32 	%r1306, %r1305, 2;
	add.s32 	%r1307, %r1149, %r1306;
	st.shared.u32 	[%r1307], %r304;
	sub.s32 	%r1308, %r340, %r1223;
	setp.eq.s32 	%p260, %r341, 0;
	add.s32 	%r1309, %r1304, %r339;
	selp.b32 	%r1310, %r1308, %r1309, %p260;
	shl.b32 	%r1311, %r1310, 2;
	add.s32 	%r1312, %r1149, %r1311;
	st.shared.u32 	[%r1312], %r305;
	sub.s32 	%r1313, %r342, %r1224;
	setp.eq.s32 	%p261, %r343, 0;
	add.s32 	%r1314, %r1309, %r341;
	selp.b32 	%r1315, %r1313, %r1314, %p261;
	shl.b32 	%r1316, %r1315, 2;
	add.s32 	%r1317, %r1149, %r1316;
	st.shared.u32 	[%r1317], %r306;
	sub.s32 	%r1318, %r344, %r1225;
	setp.eq.s32 	%p262, %r345, 0;
	add.s32 	%r1319, %r1314, %r343;
	selp.b32 	%r1320, %r1318, %r1319, %p262;
	shl.b32 	%r1321, %r1320, 2;
	add.s32 	%r1322, %r1149, %r1321;
	st.shared.u32 	[%r1322], %r307;
	bar.sync 	0;
	ld.param.u8 	%rs3, [%rd1];
	ld.param.u64 	%rd806, [%rd1+24];
	cvta.to.global.u64 	%rd284, %rd806;
	ld.param.u64 	%rd285, [%rd1+8];
	ld.param.u64 	%rd286, [%rd1+16];
	setp.ge.s32 	%p263, %r247, %r366;
	@%p263 bra 	$L__BB6_339;
	setp.ne.s16 	%p265, %rs3, 0;
	mov.b64 	%rd1516, 0;
	@%p265 bra 	$L__BB6_338;
	ld.global.u64 	%rd810, [%rd284];
	sub.s64 	%rd1516, %rd286, %rd810;
$L__BB6_338:
	cvt.u64.u32 	%rd811, %r247;
	add.s64 	%rd812, %rd1516, %rd811;
	not.b64 	%rd813, %rd812;
	add.s64 	%rd1518, %rd285, %rd813;
	bra.uni 	$L__BB6_342;
$L__BB6_339:
	setp.ne.s16 	%p264, %rs3, 0;
	mov.b64 	%rd1517, 0;
	@%p264 bra 	$L__BB6_341;
	ld.global.u64 	%rd1517, [%rd284];
$L__BB6_341:
	sub.s32 	%r1323, %r247, %r366;
	cvt.s64.s32 	%rd808, %r1323;
	add.s64 	%rd1518, %rd1517, %rd808;
$L__BB6_342:
	setp.ge.s32 	%p266, %r247, %r246;
	shl.b32 	%r1324, %r247, 2;
	add.s32 	%r367, %r1149, %r1324;
	@%p266 bra 	$L__BB6_344;
	ld.shared.u32 	%r1326, [%r367];
	shl.b64 	%rd814, %rd1518, 2;
	add.s64 	%rd815, %rd4, %rd814;
	st.global.u32 	[%rd815], %r1326;
$L__BB6_344:
	add.s32 	%r368, %r247, 608;
	setp.lt.s32 	%p267, %r368, %r366;
	@%p267 bra 	$L__BB6_348;
	setp.ne.s16 	%p268, %rs3, 0;
	mov.b64 	%rd1519, 0;
	@%p268 bra 	$L__BB6_347;
	ld.global.u64 	%rd1519, [%rd284];
$L__BB6_347:
	sub.s32 	%r1327, %r368, %r366;
	cvt.s64.s32 	%rd817, %r1327;
	add.s64 	%rd1521, %rd1519, %rd817;
	bra.uni 	$L__BB6_351;
$L__BB6_348:
	setp.ne.s16 	%p269, %rs3, 0;
	mov.b64 	%rd1520, 0;
	@%p269 bra 	$L__BB6_350;
	ld.global.u64 	%rd819, [%rd284];
	sub.s64 	%rd1520, %rd286, %rd819;
$L__BB6_350:
	cvt.u64.u32 	%rd820, %r368;
	add.s64 	%rd821, %rd1520, %rd820;
	not.b64 	%rd822, %rd821;
	add.s64 	%rd1521, %rd285, %rd822;
$L__BB6_351:
	setp.ge.s32 	%p270, %r368, %r246;
	@%p270 bra 	$L__BB6_353;
	ld.shared.u32 	%r1328, [%r367+2432];
	shl.b64 	%rd823, %rd1521, 2;
	add.s64 	%rd824, %rd4, %rd823;
	st.global.u32 	[%rd824], %r1328;
$L__BB6_353:
	add.s32 	%r369, %r247, 1216;
	setp.lt.s32 	%p271, %r369, %r366;
	@%p271 bra 	$L__BB6_357;
	setp.ne.s16 	%p272, %rs3, 0;
	mov.b64 	%rd1522, 0;
	@%p272 bra 	$L__BB6_356;
	ld.global.u64 	%rd1522, [%rd284];
$L__BB6_356:
	sub.s32 	%r1329, %r369, %r366;
	cvt.s64.s32 	%rd826, %r1329;
	add.s64 	%rd1524, %rd1522, %rd826;
	bra.uni 	$L__BB6_360;
$L__BB6_357:
	setp.ne.s16 	%p273, %rs3, 0;
	mov.b64 	%rd1523, 0;
	@%p273 bra 	$L__BB6_359;
	ld.global.u64 	%rd828, [%rd284];
	sub.s64 	%rd1523, %rd286, %rd828;
$L__BB6_359:
	cvt.u64.u32 	%rd829, %r369;
	add.s64 	%rd830, %rd1523, %rd829;
	not.b64 	%rd831, %rd830;
	add.s64 	%rd1524, %rd285, %rd831;
$L__BB6_360:
	setp.ge.s32 	%p274, %r369, %r246;
	@%p274 bra 	$L__BB6_362;
	ld.shared.u32 	%r1330, [%r367+4864];
	shl.b64 	%rd832, %rd1524, 2;
	add.s64 	%rd833, %rd4, %rd832;
	st.global.u32 	[%rd833], %r1330;
$L__BB6_362:
	add.s32 	%r370, %r247, 1824;
	setp.lt.s32 	%p275, %r370, %r366;
	@%p275 bra 	$L__BB6_366;
	setp.ne.s16 	%p276, %rs3, 0;
	mov.b64 	%rd1525, 0;
	@%p276 bra 	$L__BB6_365;
	ld.global.u64 	%rd1525, [%rd284];
$L__BB6_365:
	sub.s32 	%r1331, %r370, %r366;
	cvt.s64.s32 	%rd835, %r1331;
	add.s64 	%rd1527, %rd1525, %rd835;
	bra.uni 	$L__BB6_369;
$L__BB6_366:
	setp.ne.s16 	%p277, %rs3, 0;
	mov.b64 	%rd1526, 0;
	@%p277 bra 	$L__BB6_368;
	ld.global.u64 	%rd837, [%rd284];
	sub.s64 	%rd1526, %rd286, %rd837;
$L__BB6_368:
	cvt.u64.u32 	%rd838, %r370;
	add.s64 	%rd839, %rd1526, %rd838;
	not.b64 	%rd840, %rd839;
	add.s64 	%rd1527, %rd285, %rd840;
$L__BB6_369:
	setp.ge.s32 	%p278, %r370, %r246;
	@%p278 bra 	$L__BB6_371;
	ld.shared.u32 	%r1332, [%r367+7296];
	shl.b64 	%rd841, %rd1527, 2;
	add.s64 	%rd842, %rd4, %rd841;
	st.global.u32 	[%rd842], %r1332;
$L__BB6_371:
	add.s32 	%r371, %r247, 2432;
	setp.lt.s32 	%p279, %r371, %r366;
	@%p279 bra 	$L__BB6_375;
	setp.ne.s16 	%p280, %rs3, 0;
	mov.b64 	%rd1528, 0;
	@%p280 bra 	$L__BB6_374;
	ld.global.u64 	%rd1528, [%rd284];
$L__BB6_374:
	sub.s32 	%r1333, %r371, %r366;
	cvt.s64.s32 	%rd844, %r1333;
	add.s64 	%rd1530, %rd1528, %rd844;
	bra.uni 	$L__BB6_378;
$L__BB6_375:
	setp.ne.s16 	%p281, %rs3, 0;
	mov.b64 	%rd1529, 0;
	@%p281 bra 	$L__BB6_377;
	ld.global.u64 	%rd846, [%rd284];
	sub.s64 	%rd1529, %rd286, %rd846;
$L__BB6_377:
	cvt.u64.u32 	%rd847, %r371;
	add.s64 	%rd848, %rd1529, %rd847;
	not.b64 	%rd849, %rd848;
	add.s64 	%rd1530, %rd285, %rd849;
$L__BB6_378:
	setp.ge.s32 	%p282, %r371, %r246;
	@%p282 bra 	$L__BB6_380;
	ld.shared.u32 	%r1334, [%r367+9728];
	shl.b64 	%rd850, %rd1530, 2;
	add.s64 	%rd851, %rd4, %rd850;
	st.global.u32 	[%rd851], %r1334;
$L__BB6_380:
	add.s32 	%r372, %r247, 3040;
	setp.lt.s32 	%p283, %r372, %r366;
	@%p283 bra 	$L__BB6_384;
	setp.ne.s16 	%p284, %rs3, 0;
	mov.b64 	%rd1531, 0;
	@%p284 bra 	$L__BB6_383;
	ld.global.u64 	%rd1531, [%rd284];
$L__BB6_383:
	sub.s32 	%r1335, %r372, %r366;
	cvt.s64.s32 	%rd853, %r1335;
	add.s64 	%rd1533, %rd1531, %rd853;
	bra.uni 	$L__BB6_387;
$L__BB6_384:
	setp.ne.s16 	%p285, %rs3, 0;
	mov.b64 	%rd1532, 0;
	@%p285 bra 	$L__BB6_386;
	ld.global.u64 	%rd855, [%rd284];
	sub.s64 	%rd1532, %rd286, %rd855;
$L__BB6_386:
	cvt.u64.u32 	%rd856, %r372;
	add.s64 	%rd857, %rd1532, %rd856;
	not.b64 	%rd858, %rd857;
	add.s64 	%rd1533, %rd285, %rd858;
$L__BB6_387:
	setp.ge.s32 	%p286, %r372, %r246;
	@%p286 bra 	$L__BB6_389;
	ld.shared.u32 	%r1336, [%r367+12160];
	shl.b64 	%rd859, %rd1533, 2;
	add.s64 	%rd860, %rd4, %rd859;
	st.global.u32 	[%rd860], %r1336;
$L__BB6_389:
	add.s32 	%r373, %r247, 3648;
	setp.lt.s32 	%p287, %r373, %r366;
	@%p287 bra 	$L__BB6_393;
	setp.ne.s16 	%p288, %rs3, 0;
	mov.b64 	%rd1534, 0;
	@%p288 bra 	$L__BB6_392;
	ld.global.u64 	%rd1534, [%rd284];
$L__BB6_392:
	sub.s32 	%r1337, %r373, %r366;
	cvt.s64.s32 	%rd862, %r1337;
	add.s64 	%rd1536, %rd1534, %rd862;
	bra.uni 	$L__BB6_396;
$L__BB6_393:
	setp.ne.s16 	%p289, %rs3, 0;
	mov.b64 	%rd1535, 0;
	@%p289 bra 	$L__BB6_395;
	ld.global.u64 	%rd864, [%rd284];
	sub.s64 	%rd1535, %rd286, %rd864;
$L__BB6_395:
	cvt.u64.u32 	%rd865, %r373;
	add.s64 	%rd866, %rd1535, %rd865;
	not.b64 	%rd867, %rd866;
	add.s64 	%rd1536, %rd285, %rd867;
$L__BB6_396:
	setp.ge.s32 	%p290, %r373, %r246;
	@%p290 bra 	$L__BB6_398;
	ld.shared.u32 	%r1338, [%r367+14592];
	shl.b64 	%rd868, %rd1536, 2;
	add.s64 	%rd869, %rd4, %rd868;
	st.global.u32 	[%rd869], %r1338;
$L__BB6_398:
	add.s32 	%r374, %r247, 4256;
	setp.lt.s32 	%p291, %r374, %r366;
	@%p291 bra 	$L__BB6_402;
	setp.ne.s16 	%p292, %rs3, 0;
	mov.b64 	%rd1537, 0;
	@%p292 bra 	$L__BB6_401;
	ld.global.u64 	%rd1537, [%rd284];
$L__BB6_401:
	sub.s32 	%r1339, %r374, %r366;
	cvt.s64.s32 	%rd871, %r1339;
	add.s64 	%rd1539, %rd1537, %rd871;
	bra.uni 	$L__BB6_405;
$L__BB6_402:
	setp.ne.s16 	%p293, %rs3, 0;
	mov.b64 	%rd1538, 0;
	@%p293 bra 	$L__BB6_404;
	ld.global.u64 	%rd873, [%rd284];
	sub.s64 	%rd1538, %rd286, %rd873;
$L__BB6_404:
	cvt.u64.u32 	%rd874, %r374;
	add.s64 	%rd875, %rd1538, %rd874;
	not.b64 	%rd876, %rd875;
	add.s64 	%rd1539, %rd285, %rd876;
$L__BB6_405:
	setp.ge.s32 	%p294, %r374, %r246;
	@%p294 bra 	$L__BB6_407;
	ld.shared.u32 	%r1340, [%r367+17024];
	shl.b64 	%rd877, %rd1539, 2;
	add.s64 	%rd878, %rd4, %rd877;
	st.global.u32 	[%rd878], %r1340;
$L__BB6_407:
	add.s32 	%r375, %r247, 4864;
	setp.lt.s32 	%p295, %r375, %r366;
	@%p295 bra 	$L__BB6_411;
	setp.ne.s16 	%p296, %rs3, 0;
	mov.b64 	%rd1540, 0;
	@%p296 bra 	$L__BB6_410;
	ld.global.u64 	%rd1540, [%rd284];
$L__BB6_410:
	sub.s32 	%r1341, %r375, %r366;
	cvt.s64.s32 	%rd880, %r1341;
	add.s64 	%rd1542, %rd1540, %rd880;
	bra.uni 	$L__BB6_414;
$L__BB6_411:
	setp.ne.s16 	%p297, %rs3, 0;
	mov.b64 	%rd1541, 0;
	@%p297 bra 	$L__BB6_413;
	ld.global.u64 	%rd882, [%rd284];
	sub.s64 	%rd1541, %rd286, %rd882;
$L__BB6_413:
	cvt.u64.u32 	%rd883, %r375;
	add.s64 	%rd884, %rd1541, %rd883;
	not.b64 	%rd885, %rd884;
	add.s64 	%rd1542, %rd285, %rd885;
$L__BB6_414:
	setp.ge.s32 	%p298, %r375, %r246;
	@%p298 bra 	$L__BB6_416;
	ld.shared.u32 	%r1342, [%r367+19456];
	shl.b64 	%rd886, %rd1542, 2;
	add.s64 	%rd887, %rd4, %rd886;
	st.global.u32 	[%rd887], %r1342;
$L__BB6_416:
	add.s32 	%r376, %r247, 5472;
	setp.lt.s32 	%p299, %r376, %r366;
	@%p299 bra 	$L__BB6_420;
	setp.ne.s16 	%p300, %rs3, 0;
	mov.b64 	%rd1543, 0;
	@%p300 bra 	$L__BB6_419;
	ld.global.u64 	%rd1543, [%rd284];
$L__BB6_419:
	sub.s32 	%r1343, %r376, %r366;
	cvt.s64.s32 	%rd889, %r1343;
	add.s64 	%rd1545, %rd1543, %rd889;
	bra.uni 	$L__BB6_423;
$L__BB6_420:
	setp.ne.s16 	%p301, %rs3, 0;
	mov.b64 	%rd1544, 0;
	@%p301 bra 	$L__BB6_422;
	ld.global.u64 	%rd891, [%rd284];
	sub.s64 	%rd1544, %rd286, %rd891;
$L__BB6_422:
	cvt.u64.u32 	%rd892, %r376;
	add.s64 	%rd893, %rd1544, %rd892;
	not.b64 	%rd894, %rd893;
	add.s64 	%rd1545, %rd285, %rd894;
$L__BB6_423:
	setp.ge.s32 	%p302, %r376, %r246;
	@%p302 bra 	$L__BB6_425;
	ld.shared.u32 	%r1344, [%r367+21888];
	shl.b64 	%rd895, %rd1545, 2;
	add.s64 	%rd896, %rd4, %rd895;
	st.global.u32 	[%rd896], %r1344;
$L__BB6_425:
	add.s32 	%r377, %r247, 6080;
	setp.lt.s32 	%p303, %r377, %r366;
	@%p303 bra 	$L__BB6_429;
	setp.ne.s16 	%p304, %rs3, 0;
	mov.b64 	%rd1546, 0;
	@%p304 bra 	$L__BB6_428;
	ld.global.u64 	%rd1546, [%rd284];
$L__BB6_428:
	sub.s32 	%r1345, %r377, %r366;
	cvt.s64.s32 	%rd898, %r1345;
	add.s64 	%rd1548, %rd1546, %rd898;
	bra.uni 	$L__BB6_432;
$L__BB6_429:
	setp.ne.s16 	%p305, %rs3, 0;
	mov.b64 	%rd1547, 0;
	@%p305 bra 	$L__BB6_431;
	ld.global.u64 	%rd900, [%rd284];
	sub.s64 	%rd1547, %rd286, %rd900;
$L__BB6_431:
	cvt.u64.u32 	%rd901, %r377;
	add.s64 	%rd902, %rd1547, %rd901;
	not.b64 	%rd903, %rd902;
	add.s64 	%rd1548, %rd285, %rd903;
$L__BB6_432:
	setp.ge.s32 	%p306, %r377, %r246;
	@%p306 bra 	$L__BB6_434;
	ld.shared.u32 	%r1346, [%r367+24320];
	shl.b64 	%rd904, %rd1548, 2;
	add.s64 	%rd905, %rd4, %rd904;
	st.global.u32 	[%rd905], %r1346;
$L__BB6_434:
	add.s32 	%r378, %r247, 6688;
	setp.lt.s32 	%p307, %r378, %r366;
	@%p307 bra 	$L__BB6_438;
	setp.ne.s16 	%p308, %rs3, 0;
	mov.b64 	%rd1549, 0;
	@%p308 bra 	$L__BB6_437;
	ld.global.u64 	%rd1549, [%rd284];
$L__BB6_437:
	sub.s32 	%r1347, %r378, %r366;
	cvt.s64.s32 	%rd907, %r1347;
	add.s64 	%rd1551, %rd1549, %rd907;
	bra.uni 	$L__BB6_441;
$L__BB6_438:
	setp.ne.s16 	%p309, %rs3, 0;
	mov.b64 	%rd1550, 0;
	@%p309 bra 	$L__BB6_440;
	ld.global.u64 	%rd909, [%rd284];
	sub.s64 	%rd1550, %rd286, %rd909;
$L__BB6_440:
	cvt.u64.u32 	%rd910, %r378;
	add.s64 	%rd911, %rd1550, %rd910;
	not.b64 	%rd912, %rd911;
	add.s64 	%rd1551, %rd285, %rd912;
$L__BB6_441:
	setp.ge.s32 	%p310, %r378, %r246;
	@%p310 bra 	$L__BB6_443;
	ld.shared.u32 	%r1348, [%r367+26752];
	shl.b64 	%rd913, %rd1551, 2;
	add.s64 	%rd914, %rd4, %rd913;
	st.global.u32 	[%rd914], %r1348;
$L__BB6_443:
	add.s32 	%r379, %r247, 7296;
	setp.lt.s32 	%p311, %r379, %r366;
	@%p311 bra 	$L__BB6_447;
	setp.ne.s16 	%p312, %rs3, 0;
	mov.b64 	%rd1552, 0;
	@%p312 bra 	$L__BB6_446;
	ld.global.u64 	%rd1552, [%rd284];
$L__BB6_446:
	sub.s32 	%r1349, %r379, %r366;
	cvt.s64.s32 	%rd916, %r1349;
	add.s64 	%rd1554, %rd1552, %rd916;
	bra.uni 	$L__BB6_450;
$L__BB6_447:
	setp.ne.s16 	%p313, %rs3, 0;
	mov.b64 	%rd1553, 0;
	@%p313 bra 	$L__BB6_449;
	ld.global.u64 	%rd918, [%rd284];
	sub.s64 	%rd1553, %rd286, %rd918;
$L__BB6_449:
	cvt.u64.u32 	%rd919, %r379;
	add.s64 	%rd920, %rd1553, %rd919;
	not.b64 	%rd921, %rd920;
	add.s64 	%rd1554, %rd285, %rd921;
$L__BB6_450:
	setp.ge.s32 	%p314, %r379, %r246;
	@%p314 bra 	$L__BB6_452;
	ld.shared.u32 	%r1350, [%r367+29184];
	shl.b64 	%rd922, %rd1554, 2;
	add.s64 	%rd923, %rd4, %rd922;
	st.global.u32 	[%rd923], %r1350;
$L__BB6_452:
	add.s32 	%r380, %r247, 7904;
	setp.lt.s32 	%p315, %r380, %r366;
	@%p315 bra 	$L__BB6_456;
	setp.ne.s16 	%p316, %rs3, 0;
	mov.b64 	%rd1555, 0;
	@%p316 bra 	$L__BB6_455;
	ld.global.u64 	%rd1555, [%rd284];
$L__BB6_455:
	sub.s32 	%r1351, %r380, %r366;
	cvt.s64.s32 	%rd925, %r1351;
	add.s64 	%rd1557, %rd1555, %rd925;
	bra.uni 	$L__BB6_459;
$L__BB6_456:
	setp.ne.s16 	%p317, %rs3, 0;
	mov.b64 	%rd1556, 0;
	@%p317 bra 	$L__BB6_458;
	ld.global.u64 	%rd927, [%rd284];
	sub.s64 	%rd1556, %rd286, %rd927;
$L__BB6_458:
	cvt.u64.u32 	%rd928, %r380;
	add.s64 	%rd929, %rd1556, %rd928;
	not.b64 	%rd930, %rd929;
	add.s64 	%rd1557, %rd285, %rd930;
$L__BB6_459:
	setp.ge.s32 	%p318, %r380, %r246;
	@%p318 bra 	$L__BB6_461;
	ld.shared.u32 	%r1352, [%r367+31616];
	shl.b64 	%rd931, %rd1557, 2;
	add.s64 	%rd932, %rd4, %rd931;
	st.global.u32 	[%rd932], %r1352;
$L__BB6_461:
	add.s32 	%r381, %r247, 8512;
	setp.lt.s32 	%p319, %r381, %r366;
	@%p319 bra 	$L__BB6_465;
	setp.ne.s16 	%p320, %rs3, 0;
	mov.b64 	%rd1558, 0;
	@%p320 bra 	$L__BB6_464;
	ld.global.u64 	%rd1558, [%rd284];
$L__BB6_464:
	sub.s32 	%r1353, %r381, %r366;
	cvt.s64.s32 	%rd934, %r1353;
	add.s64 	%rd1560, %rd1558, %rd934;
	bra.uni 	$L__BB6_468;
$L__BB6_465:
	setp.ne.s16 	%p321, %rs3, 0;
	mov.b64 	%rd1559, 0;
	@%p321 bra 	$L__BB6_467;
	ld.global.u64 	%rd936, [%rd284];
	sub.s64 	%rd1559, %rd286, %rd936;
$L__BB6_467:
	cvt.u64.u32 	%rd937, %r381;
	add.s64 	%rd938, %rd1559, %rd937;
	not.b64 	%rd939, %rd938;
	add.s64 	%rd1560, %rd285, %rd939;
$L__BB6_468:
	setp.ge.s32 	%p322, %r381, %r246;
	@%p322 bra 	$L__BB6_470;
	ld.shared.u32 	%r1354, [%r367+34048];
	shl.b64 	%rd940, %rd1560, 2;
	add.s64 	%rd941, %rd4, %rd940;
	st.global.u32 	[%rd941], %r1354;
$L__BB6_470:
	add.s32 	%r382, %r247, 9120;
	setp.lt.s32 	%p323, %r382, %r366;
	@%p323 bra 	$L__BB6_474;
	setp.ne.s16 	%p324, %rs3, 0;
	mov.b64 	%rd1561, 0;
	@%p324 bra 	$L__BB6_473;
	ld.global.u64 	%rd1561, [%rd284];
$L__BB6_473:
	sub.s32 	%r1355, %r382, %r366;
	cvt.s64.s32 	%rd943, %r1355;
	add.s64 	%rd1563, %rd1561, %rd943;
	bra.uni 	$L__BB6_477;
$L__BB6_474:
	setp.ne.s16 	%p325, %rs3, 0;
	mov.b64 	%rd1562, 0;
	@%p325 bra 	$L__BB6_476;
	ld.global.u64 	%rd945, [%rd284];
	sub.s64 	%rd1562, %rd286, %rd945;
$L__BB6_476:
	cvt.u64.u32 	%rd946, %r382;
	add.s64 	%rd947, %rd1562, %rd946;
	not.b64 	%rd948, %rd947;
	add.s64 	%rd1563, %rd285, %rd948;
$L__BB6_477:
	setp.ge.s32 	%p326, %r382, %r246;
	@%p326 bra 	$L__BB6_479;
	ld.shared.u32 	%r1356, [%r367+36480];
	shl.b64 	%rd949, %rd1563, 2;
	add.s64 	%rd950, %rd4, %rd949;
	st.global.u32 	[%rd950], %r1356;
$L__BB6_479:
	add.s32 	%r383, %r247, 9728;
	setp.lt.s32 	%p327, %r383, %r366;
	@%p327 bra 	$L__BB6_483;
	setp.ne.s16 	%p328, %rs3, 0;
	mov.b64 	%rd1564, 0;
	@%p328 bra 	$L__BB6_482;
	ld.global.u64 	%rd1564, [%rd284];
$L__BB6_482:
	sub.s32 	%r1357, %r383, %r366;
	cvt.s64.s32 	%rd952, %r1357;
	add.s64 	%rd1566, %rd1564, %rd952;
	bra.uni 	$L__BB6_486;
$L__BB6_483:
	setp.ne.s16 	%p329, %rs3, 0;
	mov.b64 	%rd1565, 0;
	@%p329 bra 	$L__BB6_485;
	ld.global.u64 	%rd954, [%rd284];
	sub.s64 	%rd1565, %rd286, %rd954;
$L__BB6_485:
	cvt.u64.u32 	%rd955, %r383;
	add.s64 	%rd956, %rd1565, %rd955;
	not.b64 	%rd957, %rd956;
	add.s64 	%rd1566, %rd285, %rd957;
$L__BB6_486:
	setp.ge.s32 	%p330, %r383, %r246;
	@%p330 bra 	$L__BB6_488;
	ld.shared.u32 	%r1358, [%r367+38912];
	shl.b64 	%rd958, %rd1566, 2;
	add.s64 	%rd959, %rd4, %rd958;
	st.global.u32 	[%rd959], %r1358;
$L__BB6_488:
	add.s32 	%r384, %r247, 10336;
	setp.lt.s32 	%p331, %r384, %r366;
	@%p331 bra 	$L__BB6_492;
	setp.ne.s16 	%p332, %rs3, 0;
	mov.b64 	%rd1567, 0;
	@%p332 bra 	$L__BB6_491;
	ld.global.u64 	%rd1567, [%rd284];
$L__BB6_491:
	sub.s32 	%r1359, %r384, %r366;
	cvt.s64.s32 	%rd961, %r1359;
	add.s64 	%rd1569, %rd1567, %rd961;
	bra.uni 	$L__BB6_495;
$L__BB6_492:
	setp.ne.s16 	%p333, %rs3, 0;
	mov.b64 	%rd1568, 0;
	@%p333 bra 	$L__BB6_494;
	ld.global.u64 	%rd963, [%rd284];
	sub.s64 	%rd1568, %rd286, %rd963;
$L__BB6_494:
	cvt.u64.u32 	%rd964, %r384;
	add.s64 	%rd965, %rd1568, %rd964;
	not.b64 	%rd966, %rd965;
	add.s64 	%rd1569, %rd285, %rd966;
$L__BB6_495:
	setp.ge.s32 	%p334, %r384, %r246;
	@%p334 bra 	$L__BB6_497;
	ld.shared.u32 	%r1360, [%r367+41344];
	shl.b64 	%rd967, %rd1569, 2;
	add.s64 	%rd968, %rd4, %rd967;
	st.global.u32 	[%rd968], %r1360;
$L__BB6_497:
	add.s32 	%r385, %r247, 10944;
	setp.lt.s32 	%p335, %r385, %r366;
	@%p335 bra 	$L__BB6_501;
	setp.ne.s16 	%p336, %rs3, 0;
	mov.b64 	%rd1570, 0;
	@%p336 bra 	$L__BB6_500;
	ld.global.u64 	%rd1570, [%rd284];
$L__BB6_500:
	sub.s32 	%r1361, %r385, %r366;
	cvt.s64.s32 	%rd970, %r1361;
	add.s64 	%rd1572, %rd1570, %rd970;
	bra.uni 	$L__BB6_504;
$L__BB6_501:
	setp.ne.s16 	%p337, %rs3, 0;
	mov.b64 	%rd1571, 0;
	@%p337 bra 	$L__BB6_503;
	ld.global.u64 	%rd972, [%rd284];
	sub.s64 	%rd1571, %rd286, %rd972;
$L__BB6_503:
	cvt.u64.u32 	%rd973, %r385;
	add.s64 	%rd974, %rd1571, %rd973;
	not.b64 	%rd975, %rd974;
	add.s64 	%rd1572, %rd285, %rd975;
$L__BB6_504:
	setp.ge.s32 	%p338, %r385, %r246;
	@%p338 bra 	$L__BB6_735;
	ld.shared.u32 	%r1362, [%r367+43776];
	shl.b64 	%rd976, %rd1572, 2;
	add.s64 	%rd977, %rd4, %rd976;
	st.global.u32 	[%rd977], %r1362;
	bra.uni 	$L__BB6_735;
$L__BB6_506:
	ld.param.u8 	%rs5, [%rd1];
	setp.eq.s16 	%p3, %rs5, 0;
	ld.param.u64 	%rd571, [%rd1+16];
	selp.b64 	%rd572, %rd571, 0, %p3;
	cvt.s64.s32 	%rd573, %r2;
	add.s64 	%rd574, %rd572, %rd573;
	mov.u32 	%r386, %tid.x;
	and.b32  	%r578, %r386, 31;
	and.b32  	%r579, %r386, 992;
	mul.lo.s32 	%r580, %r579, 19;
	or.b32  	%r387, %r580, %r578;
	setp.ge.s32 	%p4, %r387, %r246;
	cvt.u64.u32 	%rd575, %r387;
	add.s64 	%rd576, %rd574, %rd575;
	shl.b64 	%rd577, %rd576, 2;
	add.s64 	%rd420, %rd2, %rd577;
	@%p4 bra 	$L__BB6_508;
	ld.global.u32 	%r2110, [%rd420];
$L__BB6_508:
	add.s32 	%r582, %r387, 32;
	setp.ge.s32 	%p5, %r582, %r246;
	@%p5 bra 	$L__BB6_510;
	ld.global.u32 	%r2111, [%rd420+128];
$L__BB6_510:
	add.s32 	%r584, %r387, 64;
	setp.ge.s32 	%p6, %r584, %r246;
	@%p6 bra 	$L__BB6_512;
	ld.global.u32 	%r2112, [%rd420+256];
$L__BB6_512:
	add.s32 	%r586, %r387, 96;
	setp.ge.s32 	%p7, %r586, %r246;
	@%p7 bra 	$L__BB6_514;
	ld.global.u32 	%r2113, [%rd420+384];
$L__BB6_514:
	add.s32 	%r588, %r387, 128;
	setp.ge.s32 	%p8, %r588, %r246;
	@%p8 bra 	$L__BB6_516;
	ld.global.u32 	%r2114, [%rd420+512];
$L__BB6_516:
	add.s32 	%r590, %r387, 160;
	setp.ge.s32 	%p9, %r590, %r246;
	@%p9 bra 	$L__BB6_518;
	ld.global.u32 	%r2115, [%rd420+640];
$L__BB6_518:
	add.s32 	%r592, %r387, 192;
	setp.ge.s32 	%p10, %r592, %r246;
	@%p10 bra 	$L__BB6_520;
	ld.global.u32 	%r2116, [%rd420+768];
$L__BB6_520:
	add.s32 	%r594, %r387, 224;
	setp.ge.s32 	%p11, %r594, %r246;
	@%p11 bra 	$L__BB6_522;
	ld.global.u32 	%r2117, [%rd420+896];
$L__BB6_522:
	add.s32 	%r596, %r387, 256;
	setp.ge.s32 	%p12, %r596, %r246;
	@%p12 bra 	$L__BB6_524;
	ld.global.u32 	%r2118, [%rd420+1024];
$L__BB6_524:
	add.s32 	%r598, %r387, 288;
	setp.ge.s32 	%p13, %r598, %r246;
	@%p13 bra 	$L__BB6_526;
	ld.global.u32 	%r2119, [%rd420+1152];
$L__BB6_526:
	add.s32 	%r600, %r387, 320;
	setp.ge.s32 	%p14, %r600, %r246;
	@%p14 bra 	$L__BB6_528;
	ld.global.u32 	%r2120, [%rd420+1280];
$L__BB6_528:
	add.s32 	%r602, %r387, 352;
	setp.ge.s32 	%p15, %r602, %r246;
	@%p15 bra 	$L__BB6_530;
	ld.global.u32 	%r2121, [%rd420+1408];
$L__BB6_530:
	add.s32 	%r604, %r387, 384;
	setp.ge.s32 	%p16, %r604, %r246;
	@%p16 bra 	$L__BB6_532;
	ld.global.u32 	%r2122, [%rd420+1536];
$L__BB6_532:
	add.s32 	%r606, %r387, 416;
	setp.ge.s32 	%p17, %r606, %r246;
	@%p17 bra 	$L__BB6_534;
	ld.global.u32 	%r2123, [%rd420+1664];
$L__BB6_534:
	add.s32 	%r608, %r387, 448;
	setp.ge.s32 	%p18, %r608, %r246;
	@%p18 bra 	$L__BB6_536;
	ld.global.u32 	%r2124, [%rd420+1792];
$L__BB6_536:
	add.s32 	%r610, %r387, 480;
	setp.ge.s32 	%p19, %r610, %r246;
	@%p19 bra 	$L__BB6_538;
	ld.global.u32 	%r2125, [%rd420+1920];
$L__BB6_538:
	add.s32 	%r612, %r387, 512;
	setp.ge.s32 	%p20, %r612, %r246;
	@%p20 bra 	$L__BB6_540;
	ld.global.u32 	%r2126, [%rd420+2048];
$L__BB6_540:
	add.s32 	%r614, %r387, 544;
	setp.ge.s32 	%p21, %r614, %r246;
	@%p21 bra 	$L__BB6_542;
	ld.global.u32 	%r2127, [%rd420+2176];
$L__BB6_542:
	add.s32 	%r616, %r387, 576;
	setp.ge.s32 	%p22, %r616, %r246;
	@%p22 bra 	$L__BB6_544;
	ld.global.u32 	%r2128, [%rd420+2304];
$L__BB6_544:
	// begin inline asm
	mov.u32 %r617, %laneid;
	// end inline asm
	shr.u32 	%r427, %r386, 5;
	mad.lo.s32 	%r648, %r427, 608, %r617;
	shl.b32 	%r649, %r648, 2;
	mov.u32 	%r650, _ZZN3cub18CUB_300001_SM_10006detail6select23DeviceSelectSweepKernelINS2_10policy_hubIiNS0_8NullTypeElLb0ELNS0_10SelectImplE2EE10Policy1000EPiPS5_N6thrust24THRUST_300001_SM_1000_NS6detail15normal_iteratorINSC_10device_ptrIiEEEEPlNS0_13ScanTileStateIiLb1EEE7is_evenS5_iNS2_19streaming_context_tIlLb1EEELS6_2EEEvT0_T1_T2_T3_T4_T5_T6_T7_iT8_NS1_7vsmem_tEE19static_temp_storage;
	add.s32 	%r651, %r650, %r649;
	st.shared.u32 	[%r651], %r2110;
	st.shared.u32 	[%r651+128], %r2111;
	st.shared.u32 	[%r651+256], %r2112;
	st.shared.u32 	[%r651+384], %r2113;
	st.shared.u32 	[%r651+512], %r2114;
	st.shared.u32 	[%r651+640], %r2115;
	st.shared.u32 	[%r651+768], %r2116;
	st.shared.u32 	[%r651+896], %r2117;
	st.shared.u32 	[%r651+1024], %r2118;
	st.shared.u32 	[%r651+1152], %r2119;
	st.shared.u32 	[%r651+1280], %r2120;
	st.shared.u32 	[%r651+1408], %r2121;
	st.shared.u32 	[%r651+1536], %r2122;
	st.shared.u32 	[%r651+1664], %r2123;
	st.shared.u32 	[%r651+1792], %r2124;
	st.shared.u32 	[%r651+1920], %r2125;
	st.shared.u32 	[%r651+2048], %r2126;
	st.shared.u32 	[%r651+2176], %r2127;
	st.shared.u32 	[%r651+2304], %r2128;
	bar.warp.sync 	-1;
	mad.lo.s32 	%r652, %r617, 72, %r651;
	ld.shared.u32 	%r428, [%r652];
	not.b32 	%r653, %r428;
	ld.shared.u32 	%r429, [%r652+4];
	not.b32 	%r654, %r429;
	ld.shared.u32 	%r430, [%r652+8];
	not.b32 	%r655, %r430;
	ld.shared.u32 	%r431, [%r652+12];
	not.b32 	%r656, %r431;
	ld.shared.u32 	%r432, [%r652+16];
	not.b32 	%r657, %r432;
	ld.shared.u32 	%r433, [%r652+20];
	not.b32 	%r658, %r433;
	ld.shared.u32 	%r434, [%r652+24];
	not.b32 	%r659, %r434;
	ld.shared.u32 	%r435, [%r652+28];
	not.b32 	%r660, %r435;
	ld.shared.u32 	%r436, [%r652+32];
	not.b32 	%r661, %r436;
	ld.shared.u32 	%r437, [%r652+36];
	not.b32 	%r662, %r437;
	ld.shared.u32 	%r438, [%r652+40];
	not.b32 	%r663, %r438;
	ld.shared.u32 	%r439, [%r652+44];
	not.b32 	%r664, %r439;
	ld.shared.u32 	%r440, [%r652+48];
	not.b32 	%r665, %r440;
	ld.shared.u32 	%r441, [%r652+52];
	not.b32 	%r666, %r441;
	ld.shared.u32 	%r442, [%r652+56];
	not.b32 	%r667, %r442;
	ld.shared.u32 	%r443, [%r652+60];
	not.b32 	%r668, %r443;
	ld.shared.u32 	%r444, [%r652+64];
	not.b32 	%r669, %r444;
	ld.shared.u32 	%r445, [%r652+68];
	not.b32 	%r670, %r445;
	ld.shared.u32 	%r446, [%r652+72];
	not.b32 	%r671, %r446;
	mul.lo.s32 	%r447, %r386, 19;
	setp.lt.s32 	%p23, %r447, %r246;
	and.b32  	%r672, %r653, 1;
	selp.b32 	%r448, %r672, 1, %p23;
	add.s32 	%r449, %r447, 1;
	setp.lt.s32 	%p24, %r449, %r246;
	and.b32  	%r673, %r654, 1;
	selp.b32 	%r450, %r673, 1, %p24;
	add.s32 	%r451, %r447, 2;
	setp.lt.s32 	%p25, %r451, %r246;
	and.b32  	%r674, %r655, 1;
	selp.b32 	%r452, %r674, 1, %p25;
	add.s32 	%r453, %r447, 3;
	setp.lt.s32 	%p26, %r453, %r246;
	and.b32  	%r675, %r656, 1;
	selp.b32 	%r454, %r675, 1, %p26;
	add.s32 	%r455, %r447, 4;
	setp.lt.s32 	%p27, %r455, %r246;
	and.b32  	%r676, %r657, 1;
	selp.b32 	%r456, %r676, 1, %p27;
	add.s32 	%r457, %r447, 5;
	setp.lt.s32 	%p28, %r457, %r246;
	and.b32  	%r677, %r658, 1;
	selp.b32 	%r458, %r677, 1, %p28;
	add.s32 	%r459, %r447, 6;
	setp.lt.s32 	%p29, %r459, %r246;
	and.b32  	%r678, %r659, 1;
	selp.b32 	%r460, %r678, 1, %p29;
	add.s32 	%r461, %r447, 7;
	setp.lt.s32 	%p30, %r461, %r246;
	and.b32  	%r679, %r660, 1;
	selp.b32 	%r462, %r679, 1, %p30;
	add.s32 	%r463, %r447, 8;
	setp.lt.s32 	%p31, %r463, %r246;
	and.b32  	%r680, %r661, 1;
	selp.b32 	%r464, %r680, 1, %p31;
	add.s32 	%r465, %r447, 9;
	setp.lt.s32 	%p32, %r465, %r246;
	and.b32  	%r681, %r662, 1;
	selp.b32 	%r466, %r681, 1, %p32;
	add.s32 	%r467, %r447, 10;
	setp.lt.s32 	%p33, %r467, %r246;
	and.b32  	%r682, %r663, 1;
	selp.b32 	%r468, %r682, 1, %p33;
	add.s32 	%r469, %r447, 11;
	setp.lt.s32 	%p34, %r469, %r246;
	and.b32  	%r683, %r664, 1;
	selp.b32 	%r470, %r683, 1, %p34;
	add.s32 	%r471, %r447, 12;
	setp.lt.s32 	%p35, %r471, %r246;
	and.b32  	%r684, %r665, 1;
	selp.b32 	%r472, %r684, 1, %p35;
	add.s32 	%r473, %r447, 13;
	setp.lt.s32 	%p36, %r473, %r246;
	and.b32  	%r685, %r666, 1;
	selp.b32 	%r474, %r685, 1, %p36;
	add.s32 	%r475, %r447, 14;
	setp.lt.s32 	%p37, %r475, %r246;
	and.b32  	%r686, %r667, 1;
	selp.b32 	%r476, %r686, 1, %p37;
	add.s32 	%r477, %r447, 15;
	setp.lt.s32 	%p38, %r477, %r246;
	and.b32  	%r687, %r668, 1;
	selp.b32 	%r478, %r687, 1, %p38;
	add.s32 	%r479, %r447, 16;
	setp.lt.s32 	%p39, %r479, %r246;
	and.b32  	%r688, %r669, 1;
	selp.b32 	%r480, %r688, 1, %p39;
	add.s32 	%r481, %r447, 17;
	setp.lt.s32 	%p40, %r481, %r246;
	and.b32  	%r689, %r670, 1;
	selp.b32 	%r482, %r689, 1, %p40;
	add.s32 	%r483, %r447, 18;
	setp.lt.s32 	%p41, %r483, %r246;
	and.b32  	%r690, %r671, 1;
	selp.b32 	%r484, %r690, 1, %p41;
	bar.sync 	0;
	add.s32 	%r485, %r450, %r448;
	add.s32 	%r486, %r452, %r485;
	add.s32 	%r487, %r454, %r486;
	add.s32 	%r488, %r456, %r487;
	add.s32 	%r489, %r458, %r488;
	add.s32 	%r490, %r460, %r489;
	add.s32 	%r491, %r462, %r490;
	add.s32 	%r492, %r464, %r491;
	add.s32 	%r493, %r466, %r492;
	add.s32 	%r494, %r468, %r493;
	add.s32 	%r495, %r470, %r494;
	add.s32 	%r496, %r472, %r495;
	add.s32 	%r497, %r474, %r496;
	add.s32 	%r498, %r476, %r497;
	add.s32 	%r499, %r478, %r498;
	add.s32 	%r500, %r480, %r499;
	add.s32 	%r501, %r482, %r500;
	add.s32 	%r622, %r484, %r501;
	mov.b32 	%r620, 1;
	mov.b32 	%r645, 0;
	mov.b32 	%r647, -1;
	// begin inline asm
	{  .reg .s32 r0;  .reg .pred p;  shfl.sync.up.b32 r0|p, %r622, %r620, %r645, %r647;  @p add.s32 r0, r0, %r622;  mov.s32 %r618, r0;}
	// end inline asm
	mov.b32 	%r626, 2;
	// begin inline asm
	{  .reg .s32 r0;  .reg .pred p;  shfl.sync.up.b32 r0|p, %r618, %r626, %r645, %r647;  @p add.s32 r0, r0, %r618;  mov.s32 %r624, r0;}
	// end inline asm
	mov.b32 	%r632, 4;
	// begin inline asm
	{  .reg .s32 r0;  .reg .pred p;  shfl.sync.up.b32 r0|p, %r624, %r632, %r645, %r647;  @p add.s32 r0, r0, %r624;  mov.s32 %r630, r0;}
	// end inline asm
	mov.b32 	%r638, 8;
	// begin inline asm
	{  .reg .s32 r0;  .reg .pred p;  shfl.sync.up.b32 r0|p, %r630, %r638, %r645, %r647;  @p add.s32 r0, r0, %r630;  mov.s32 %r636, r0;}
	// end inline asm
	mov.b32 	%r644, 16;
	// begin inline asm
	{  .reg .s32 r0;  .reg .pred p;  shfl.sync.up.b32 r0|p, %r636, %r644, %r645, %r647;  @p add.s32 r0, r0, %r636;  mov.s32 %r642, r0;}
	// end inline asm
	setp.ne.s32 	%p42, %r617, 31;
	@%p42 bra 	$L__BB6_546;
	shl.b32 	%r691, %r427, 2;
	mov.u32 	%r692, _ZZN3cub18CUB_300001_SM_10006detail6select23DeviceSelectSweepKernelINS2_10policy_hubIiNS0_8NullTypeElLb0ELNS0_10SelectImplE2EE10Policy1000EPiPS5_N6thrust24THRUST_300001_SM_1000_NS6detail15normal_iteratorINSC_10device_ptrIiEEEEPlNS0_13ScanTileStateIiLb1EEE7is_evenS5_iNS2_19streaming_context_tIlLb1EEELS6_2EEEvT0_T1_T2_T3_T4_T5_T6_T7_iT8_NS1_7vsmem_tEE19static_temp_storage;
	add.s32 	%r693, %r692, %r691;
	st.shared.u32 	[%r693], %r642;
$L__BB6_546:
	sub.s32 	%r694, %r642, %r622;
	bar.sync 	0;
	ld.shared.v4.u32 	{%r695, %r696, %r697, %r698}, [_ZZN3cub18CUB_300001_SM_10006detail6select23DeviceSelectSweepKernelINS2_10policy_hubIiNS0_8NullTypeElLb0ELNS0_10SelectImplE2EE10Policy1000EPiPS5_N6thrust24THRUST_300001_SM_1000_NS6detail15normal_iteratorINSC_10device_ptrIiEEEEPlNS0_13ScanTileStateIiLb1EEE7is_evenS5_iNS2_19streaming_context_tIlLb1EEELS6_2EEEvT0_T1_T2_T3_T4_T5_T6_T7_iT8_NS1_7vsmem_tEE19static_temp_storage];
	add.s32 	%r699, %r696, %r695;
	setp.eq.s32 	%p43, %r427, 2;
	selp.b32 	%r700, %r699, %r695, %p43;
	add.s32 	%r701, %r699, %r697;
	setp.eq.s32 	%p44, %r427, 3;
	selp.b32 	%r702, %r701, %r700, %p44;
	add.s32 	%r703, %r701, %r698;
	setp.eq.s32 	%p45, %r427, 4;
	selp.b32 	%r704, %r703, %r702, %p45;
	ld.shared.v4.u32 	{%r705, %r706, %r707, %r708}, [_ZZN3cub18CUB_300001_SM_10006detail6select23DeviceSelectSweepKernelINS2_10policy_hubIiNS0_8NullTypeElLb0ELNS0_10SelectImplE2EE10Policy1000EPiPS5_N6thrust24THRUST_300001_SM_1000_NS6detail15normal_iteratorINSC_10device_ptrIiEEEEPlNS0_13ScanTileStateIiLb1EEE7is_evenS5_iNS2_19streaming_context_tIlLb1EEELS6_2EEEvT0_T1_T2_T3_T4_T5_T6_T7_iT8_NS1_7vsmem_tEE19static_temp_storage+16];
	add.s32 	%r709, %r703, %r705;
	setp.eq.s32 	%p46, %r427, 5;
	selp.b32 	%r710, %r709, %r704, %p46;
	add.s32 	%r711, %r709, %r706;
	setp.eq.s32 	%p47, %r427, 6;
	selp.b32 	%r712, %r711, %r710, %p47;
	add.s32 	%r713, %r711, %r707;
	setp.eq.s32 	%p48, %r427, 7;
	selp.b32 	%r714, %r713, %r712, %p48;
	add.s32 	%r715, %r713, %r708;
	setp.eq.s32 	%p49, %r427, 8;
	selp.b32 	%r716, %r715, %r714, %p49;
	ld.shared.v4.u32 	{%r717, %r718, %r719, %r720}, [_ZZN3cub18CUB_300001_SM_10006detail6select23DeviceSelectSweepKernelINS2_10policy_hubIiNS0_8NullTypeElLb0ELNS0_10SelectImplE2EE10Policy1000EPiPS5_N6thrust24THRUST_300001_SM_1000_NS6detail15normal_iteratorINSC_10device_ptrIiEEEEPlNS0_13ScanTileStateIiLb1EEE7is_evenS5_iNS2_19streaming_context_tIlLb1EEELS6_2EEEvT0_T1_T2_T3_T4_T5_T6_T7_iT8_NS1_7vsmem_tEE19static_temp_storage+32];
	add.s32 	%r721, %r715, %r717;
	setp.eq.s32 	%p50, %r427, 9;
	selp.b32 	%r722, %r721, %r716, %p50;
	add.s32 	%r723, %r721, %r718;
	setp.eq.s32 	%p51, %r427, 10;
	selp.b32 	%r724, %r723, %r722, %p51;
	add.s32 	%r725, %r723, %r719;
	setp.eq.s32 	%p52, %r427, 11;
	selp.b32 	%r726, %r725, %r724, %p52;
	add.s32 	%r727, %r725, %r720;
	setp.eq.s32 	%p53, %r427, 12;
	selp.b32 	%r728, %r727, %r726, %p53;
	ld.shared.v4.u32 	{%r729, %r730, %r731, %r732}, [_ZZN3cub18CUB_300001_SM_10006detail6select23DeviceSelectSweepKernelINS2_10policy_hubIiNS0_8NullTypeElLb0ELNS0_10SelectImplE2EE10Policy1000EPiPS5_N6thrust24THRUST_300001_SM_1000_NS6detail15normal_iteratorINSC_10device_ptrIiEEEEPlNS0_13ScanTileStateIiLb1EEE7is_evenS5_iNS2_19streaming_context_tIlLb1EEELS6_2EEEvT0_T1_T2_T3_T4_T5_T6_T7_iT8_NS1_7vsmem_tEE19static_temp_storage+48];
	add.s32 	%r733, %r727, %r729;
	setp.eq.s32 	%p54, %r427, 13;
	selp.b32 	%r734, %r733, %r728, %p54;
	add.s32 	%r735, %r733, %r730;
	setp.eq.s32 	%p55, %r427, 14;
	selp.b32 	%r736, %r735, %r734, %p55;
	add.s32 	%r737, %r735, %r731;
	setp.eq.s32 	%p56, %r427, 15;
	selp.b32 	%r738, %r737, %r736, %p56;
	add.s32 	%r739, %r737, %r732;
	setp.eq.s32 	%p57, %r427, 16;
	selp.b32 	%r740, %r739, %r738, %p57;
	.pragma "used_bytes_mask 4095";
	ld.shared.v4.u32 	{%r741, %r742, %r743, %r744}, [_ZZN3cub18CUB_300001_SM_10006detail6select23DeviceSelectSweepKernelINS2_10policy_hubIiNS0_8NullTypeElLb0ELNS0_10SelectImplE2EE10Policy1000EPiPS5_N6thrust24THRUST_300001_SM_1000_NS6detail15normal_iteratorINSC_10device_ptrIiEEEEPlNS0_13ScanTileStateIiLb1EEE7is_evenS5_iNS2_19streaming_context_tIlLb1EEELS6_2EEEvT0_T1_T2_T3_T4_T5_T6_T7_iT8_NS1_7vsmem_tEE19static_temp_storage+64];
	add.s32 	%r745, %r739, %r741;
	setp.eq.s32 	%p58, %r427, 17;
	selp.b32 	%r746, %r745, %r740, %p58;
	add.s32 	%r747, %r745, %r742;
	setp.eq.s32 	%p59, %r427, 18;
	selp.b32 	%r748, %r747, %r746, %p59;
	add.s32 	%r504, %r747, %r743;
	setp.gt.u32 	%p60, %r386, 31;
	setp.lt.u32 	%p61, %r386, 32;
	setp.eq.s32 	%p62, %r617, 0;
	selp.b32 	%r749, 0, %r694, %p62;
	add.s32 	%r2142, %r748, %r749;
	selp.b32 	%r506, %r694, %r2142, %p61;
	@%p60 bra 	$L__BB6_562;
	setp.ne.s32 	%p63, %r386, 0;
	mul.wide.s32 	%rd578, %r2076, 8;
	add.s64 	%rd421, %rd3, %rd578;
	@%p63 bra 	$L__BB6_549;
	st.shared.u32 	[_ZZN3cub18CUB_300001_SM_10006detail6select23DeviceSelectSweepKernelINS2_10policy_hubIiNS0_8NullTypeElLb0ELNS0_10SelectImplE2EE10Policy1000EPiPS5_N6thrust24THRUST_300001_SM_1000_NS6detail15normal_iteratorINSC_10device_ptrIiEEEEPlNS0_13ScanTileStateIiLb1EEE7is_evenS5_iNS2_19streaming_context_tIlLb1EEELS6_2EEEvT0_T1_T2_T3_T4_T5_T6_T7_iT8_NS1_7vsmem_tEE19static_temp_storage+140], %r504;
	add.s64 	%rd579, %rd421, 256;
	mov.b32 	%r750, 100;
	// begin inline asm
	st.relaxed.gpu.v2.u32 [%rd579], {%r750, %r504};
	// end inline asm
$L__BB6_549:
	not.b32 	%r756, %r386;
	add.s32 	%r2137, %r2076, %r756;
	mov.b32 	%r752, 950;
	// begin inline asm
	nanosleep.u32 %r752;
	// end inline asm
	mul.wide.s32 	%rd581, %r2137, 8;
	add.s64 	%rd582, %rd3, %rd581;
	add.s64 	%rd580, %rd582, 256;
	// begin inline asm
	ld.relaxed.gpu.v2.u32 {%r2139, %r2131}, [%rd580];
	// end inline asm
	mov.b32 	%r2132, 942;
$L__BB6_550:
	setp.eq.s32 	%p64, %r2139, 99;
	mov.b32 	%r757, -1;
	vote.sync.any.pred 	%p65, %p64, %r757;
	not.pred 	%p66, %p65;
	@%p66 bra 	$L__BB6_552;
	mul.lo.s32 	%r1030, %r2076, 16807;
	and.b32  	%r2076, %r1030, 2147483647;
	add.s32 	%r1031, %r2132, 1;
	rem.u32 	%r1027, %r2076, %r1031;
	// begin inline asm
	nanosleep.u32 %r1027;
	// end inline asm
	shr.u32 	%r2132, %r2132, 1;
	// begin inline asm
	ld.relaxed.gpu.v2.u32 {%r2139, %r2131}, [%rd580];
	// end inline asm
	bra.uni 	$L__BB6_550;
$L__BB6_552:
	setp.eq.s32 	%p67, %r2139, 101;
	mov.b32 	%r784, -1;
	vote.sync.ballot.b32 	%r786, %p67, %r784;
	// begin inline asm
	mov.u32 %r759, %lanemask_ge;
	// end inline asm
	and.b32  	%r787, %r786, %r759;
	or.b32  	%r788, %r787, -2147483648;
	add.s32 	%r789, %r788, -1;
	not.b32 	%r790, %r788;
	and.b32  	%r791, %r790, %r789;
	popc.b32 	%r763, %r791;
	mov.b32 	%r762, 1;
	// begin inline asm
	shfl.sync.down.b32 %r760, %r2131, %r762, %r763, %r784;
	// end inline asm
	setp.lt.s32 	%p69, %r617, %r763;
	selp.b32 	%r792, %r760, 0, %p69;
	add.s32 	%r766, %r792, %r2131;
	mov.b32 	%r767, 2;
	// begin inline asm
	shfl.sync.down.b32 %r765, %r766, %r767, %r763, %r784;
	// end inline asm
	add.s32 	%r521, %r617, 2;
	setp.gt.s32 	%p70, %r521, %r763;
	selp.b32 	%r793, 0, %r765, %p70;
	add.s32 	%r771, %r766, %r793;
	mov.b32 	%r772, 4;
	// begin inline asm
	shfl.sync.down.b32 %r770, %r771, %r772, %r763, %r784;
	// end inline asm
	add.s32 	%r522, %r617, 4;
	setp.gt.s32 	%p71, %r522, %r763;
	selp.b32 	%r794, 0, %r770, %p71;
	add.s32 	%r776, %r771, %r794;
	mov.b32 	%r777, 8;
	// begin inline asm
	shfl.sync.down.b32 %r775, %r776, %r777, %r763, %r784;
	// end inline asm
	add.s32 	%r523, %r617, 8;
	setp.gt.s32 	%p72, %r523, %r763;
	selp.b32 	%r795, 0, %r775, %p72;
	add.s32 	%r781, %r776, %r795;
	mov.b32 	%r782, 16;
	// begin inline asm
	shfl.sync.down.b32 %r780, %r781, %r782, %r763, %r784;
	// end inline asm
	add.s32 	%r524, %r617, 16;
	setp.gt.s32 	%p73, %r524, %r763;
	selp.b32 	%r796, 0, %r780, %p73;
	add.s32 	%r2135, %r781, %r796;
	add.s64 	%rd423, %rd3, 256;
	mov.b32 	%r2133, 942;
$L__BB6_553:
	setp.ne.s32 	%p74, %r2139, 101;
	mov.b32 	%r797, -1;
	vote.sync.all.pred 	%p75, %p74, %r797;
	not.pred 	%p76, %p75;
	@%p76 bra 	$L__BB6_558;
	shr.u32 	%r2133, %r2133, 1;
	mul.wide.s32 	%rd795, %r2137, 8;
	add.s64 	%rd796, %rd423, %rd795;
	add.s64 	%rd794, %rd796, -256;
	// begin inline asm
	ld.relaxed.gpu.v2.u32 {%r2139, %r2140}, [%rd794];
	// end inline asm
	mov.u32 	%r2141, %r2133;
$L__BB6_555:
	setp.eq.s32 	%p175, %r2139, 99;
	mov.b32 	%r983, -1;
	vote.sync.any.pred 	%p176, %p175, %r983;
	not.pred 	%p177, %p176;
	@%p177 bra 	$L__BB6_557;
	mul.lo.s32 	%r1025, %r2076, 16807;
	and.b32  	%r2076, %r1025, 2147483647;
	add.s32 	%r1026, %r2141, 1;
	rem.u32 	%r1022, %r2076, %r1026;
	// begin inline asm
	nanosleep.u32 %r1022;
	// end inline asm
	shr.u32 	%r2141, %r2141, 1;
	// begin inline asm
	ld.relaxed.gpu.v2.u32 {%r2139, %r2140}, [%rd794];
	// end inline asm
	bra.uni 	$L__BB6_555;
$L__BB6_557:
	setp.eq.s32 	%p178, %r2139, 101;
	mov.b32 	%r1009, -1;
	vote.sync.ballot.b32 	%r1010, %p178, %r1009;
	and.b32  	%r1011, %r1010, %r759;
	or.b32  	%r1012, %r1011, -2147483648;
	add.s32 	%r1013, %r1012, -1;
	not.b32 	%r1014, %r1012;
	and.b32  	%r1015, %r1014, %r1013;
	popc.b32 	%r988, %r1015;
	mov.b32 	%r987, 1;
	// begin inline asm
	shfl.sync.down.b32 %r985, %r2140, %r987, %r988, %r1009;
	// end inline asm
	setp.lt.s32 	%p180, %r617, %r988;
	selp.b32 	%r1016, %r985, 0, %p180;
	add.s32 	%r991, %r1016, %r2140;
	mov.b32 	%r992, 2;
	// begin inline asm
	shfl.sync.down.b32 %r990, %r991, %r992, %r988, %r1009;
	// end inline asm
	setp.gt.s32 	%p181, %r521, %r988;
	selp.b32 	%r1017, 0, %r990, %p181;
	add.s32 	%r996, %r991, %r1017;
	mov.b32 	%r997, 4;
	// begin inline asm
	shfl.sync.down.b32 %r995, %r996, %r997, %r988, %r1009;
	// end inline asm
	setp.gt.s32 	%p182, %r522, %r988;
	selp.b32 	%r1018, 0, %r995, %p182;
	add.s32 	%r1001, %r996, %r1018;
	mov.b32 	%r1002, 8;
	// begin inline asm
	shfl.sync.down.b32 %r1000, %r1001, %r1002, %r988, %r1009;
	// end inline asm
	setp.gt.s32 	%p183, %r523, %r988;
	selp.b32 	%r1019, 0, %r1000, %p183;
	add.s32 	%r1006, %r1001, %r1019;
	mov.b32 	%r1007, 16;
	// begin inline asm
	shfl.sync.down.b32 %r1005, %r1006, %r1007, %r988, %r1009;
	// end inline asm
	setp.gt.s32 	%p184, %r524, %r988;
	selp.b32 	%r1020, 0, %r1005, %p184;
	add.s32 	%r1021, %r1020, %r2135;
	add.s32 	%r2135, %r1021, %r1006;
	add.s32 	%r2137, %r2137, -32;
	bra.uni 	$L__BB6_553;
$L__BB6_558:
	@%p63 bra 	$L__BB6_560;
	add.s32 	%r800, %r2135, %r504;
	add.s64 	%rd583, %rd421, 256;
	mov.b32 	%r799, 101;
	// begin inline asm
	st.relaxed.gpu.v2.u32 [%rd583], {%r799, %r800};
	// end inline asm
	st.shared.u32 	[_ZZN3cub18CUB_300001_SM_10006detail6select23DeviceSelectSweepKernelINS2_10policy_hubIiNS0_8NullTypeElLb0ELNS0_10SelectImplE2EE10Policy1000EPiPS5_N6thrust24THRUST_300001_SM_1000_NS6detail15normal_iteratorINSC_10device_ptrIiEEEEPlNS0_13ScanTileStateIiLb1EEE7is_evenS5_iNS2_19streaming_context_tIlLb1EEELS6_2EEEvT0_T1_T2_T3_T4_T5_T6_T7_iT8_NS1_7vsmem_tEE19static_temp_storage+132], %r2135;
	st.shared.u32 	[_ZZN3cub18CUB_300001_SM_10006detail6select23DeviceSelectSweepKernelINS2_10policy_hubIiNS0_8NullTypeElLb0ELNS0_10SelectImplE2EE10Policy1000EPiPS5_N6thrust24THRUST_300001_SM_1000_NS6detail15normal_iteratorINSC_10device_ptrIiEEEEPlNS0_13ScanTileStateIiLb1EEE7is_evenS5_iNS2_19streaming_context_tIlLb1EEELS6_2EEEvT0_T1_T2_T3_T4_T5_T6_T7_iT8_NS1_7vsmem_tEE19static_temp_storage+136], %r800;
$L__BB6_560:
	setp.ne.s32 	%p78, %r617, 0;
	mov.u32 	%r2142, %r506;
	@%p78 bra 	$L__BB6_562;
	st.shared.u32 	[_ZZN3cub18CUB_300001_SM_10006detail6select23DeviceSelectSweepKernelINS2_10policy_hubIiNS0_8NullTypeElLb0ELNS0_10SelectImplE2EE10Policy1000EPiPS5_N6thrust24THRUST_300001_SM_1000_NS6detail15normal_iteratorINSC_10device_ptrIiEEEEPlNS0_13ScanTileStateIiLb1EEE7is_evenS5_iNS2_19streaming_context_tIlLb1EEELS6_2EEEvT0_T1_T2_T3_T4_T5_T6_T7_iT8_NS1_7vsmem_tEE19static_temp_storage+96], %r2135;
	mov.u32 	%r2142, %r2135;
$L__BB6_562:
	bar.sync 	0;
	setp.eq.s32 	%p79, %r386, 0;
	@%p79 bra 	$L__BB6_564;
	ld.shared.u32 	%r801, [_ZZN3cub18CUB_300001_SM_10006detail6select23DeviceSelectSweepKernelINS2_10policy_hubIiNS0_8NullTypeElLb0ELNS0_10SelectImplE2EE10Policy1000EPiPS5_N6thrust24THRUST_300001_SM_1000_NS6detail15normal_iteratorINSC_10device_ptrIiEEEEPlNS0_13ScanTileStateIiLb1EEE7is_evenS5_iNS2_19streaming_context_tIlLb1EEELS6_2EEEvT0_T1_T2_T3_T4_T5_T6_T7_iT8_NS1_7vsmem_tEE19static_temp_storage+96];
	add.s32 	%r2142, %r801, %r2142;
$L__BB6_564:
	add.s32 	%r802, %r448, %r2142;
	add.s32 	%r803, %r485, %r2142;
	add.s32 	%r804, %r486, %r2142;
	add.s32 	%r805, %r487, %r2142;
	add.s32 	%r806, %r488, %r2142;
	add.s32 	%r807, %r489, %r2142;
	add.s32 	%r808, %r490, %r2142;
	add.s32 	%r809, %r491, %r2142;
	add.s32 	%r810, %r492, %r2142;
	add.s32 	%r811, %r493, %r2142;
	add.s32 	%r812, %r494, %r2142;
	add.s32 	%r813, %r495, %r2142;
	add.s32 	%r814, %r496, %r2142;
	add.s32 	%r815, %r497, %r2142;
	add.s32 	%r816, %r498, %r2142;
	add.s32 	%r817, %r499, %r2142;
	add.s32 	%r818, %r500, %r2142;
	add.s32 	%r819, %r501, %r2142;
	mov.u32 	%r820, _ZZN3cub18CUB_300001_SM_10006detail6select23DeviceSelectSweepKernelINS2_10policy_hubIiNS0_8NullTypeElLb0ELNS0_10SelectImplE2EE10Policy1000EPiPS5_N6thrust24THRUST_300001_SM_1000_NS6detail15normal_iteratorINSC_10device_ptrIiEEEEPlNS0_13ScanTileStateIiLb1EEE7is_evenS5_iNS2_19streaming_context_tIlLb1EEELS6_2EEEvT0_T1_T2_T3_T4_T5_T6_T7_iT8_NS1_7vsmem_tEE19static_temp_storage;
	ld.shared.v2.u32 	{%r821, %r822}, [_ZZN3cub18CUB_300001_SM_10006detail6select23DeviceSelectSweepKernelINS2_10policy_hubIiNS0_8NullTypeElLb0ELNS0_10SelectImplE2EE10Policy1000EPiPS5_N6thrust24THRUST_300001_SM_1000_NS6detail15normal_iteratorINSC_10device_ptrIiEEEEPlNS0_13ScanTileStateIiLb1EEE7is_evenS5_iNS2_19streaming_context_tIlLb1EEELS6_2EEEvT0_T1_T2_T3_T4_T5_T6_T7_iT8_NS1_7vsmem_tEE19static_temp_storage+136];
	ld.shared.u32 	%r823, [_ZZN3cub18CUB_300001_SM_10006detail6select23DeviceSelectSweepKernelINS2_10policy_hubIiNS0_8NullTypeElLb0ELNS0_10SelectImplE2EE10Policy1000EPiPS5_N6thrust24THRUST_300001_SM_1000_NS6detail15normal_iteratorINSC_10device_ptrIiEEEEPlNS0_13ScanTileStateIiLb1EEE7is_evenS5_iNS2_19streaming_context_tIlLb1EEELS6_2EEEvT0_T1_T2_T3_T4_T5_T6_T7_iT8_NS1_7vsmem_tEE19static_temp_storage+132];
	sub.s32 	%r824, %r2, %r823;
	sub.s32 	%r825, 11552, %r246;
	sub.s32 	%r2144, %r821, %r825;
	sub.s32 	%r826, %r825, %r822;
	bar.sync 	0;
	add.s32 	%r550, %r826, %r246;
	sub.s32 	%r827, %r2142, %r823;
	sub.s32 	%r828, %r447, %r827;
	setp.eq.s32 	%p80, %r448, 0;
	add.s32 	%r829, %r827, %r550;
	selp.b32 	%r830, %r828, %r829, %p80;
	shl.b32 	%r831, %r830, 2;
	add.s32 	%r832, %r820, %r831;
	st.shared.u32 	[%r832], %r428;
	sub.s32 	%r833, %r823, %r802;
	add.s32 	%r834, %r833, %r449;
	setp.eq.s32 	%p81, %r450, 0;
	add.s32 	%r835, %r829, %r448;
	selp.b32 	%r836, %r834, %r835, %p81;
	shl.b32 	%r837, %r836, 2;
	add.s32 	%r838, %r820, %r837;
	st.shared.u32 	[%r838], %r429;
	sub.s32 	%r839, %r823, %r803;
	add.s32 	%r840, %r839, %r451;
	setp.eq.s32 	%p82, %r452, 0;
	add.s32 	%r841, %r835, %r450;
	selp.b32 	%r842, %r840, %r841, %p82;
	shl.b32 	%r843, %r842, 2;
	add.s32 	%r844, %r820, %r843;
	st.shared.u32 	[%r844], %r430;
	sub.s32 	%r845, %r823, %r804;
	add.s32 	%r846, %r845, %r453;
	setp.eq.s32 	%p83, %r454, 0;
	add.s32 	%r847, %r841, %r452;
	selp.b32 	%r848, %r846, %r847, %p83;
	shl.b32 	%r849, %r848, 2;
	add.s32 	%r850, %r820, %r849;
	st.shared.u32 	[%r850], %r431;
	sub.s32 	%r851, %r823, %r805;
	add.s32 	%r852, %r851, %r455;
	setp.eq.s32 	%p84, %r456, 0;
	add.s32 	%r853, %r847, %r454;
	selp.b32 	%r854, %r852, %r853, %p84;
	shl.b32 	%r855, %r854, 2;
	add.s32 	%r856, %r820, %r855;
	st.shared.u32 	[%r856], %r432;
	sub.s32 	%r857, %r823, %r806;
	add.s32 	%r858, %r857, %r457;
	setp.eq.s32 	%p85, %r458, 0;
	add.s32 	%r859, %r853, %r456;
	selp.b32 	%r860, %r858, %r859, %p85;
	shl.b32 	%r861, %r860, 2;
	add.s32 	%r862, %r820, %r861;
	st.shared.u32 	[%r862], %r433;
	sub.s32 	%r863, %r823, %r807;
	add.s32 	%r864, %r863, %r459;
	setp.eq.s32 	%p86, %r460, 0;
	add.s32 	%r865, %r859, %r458;
	selp.b32 	%r866, %r864, %r865, %p86;
	shl.b32 	%r867, %r866, 2;
	add.s32 	%r868, %r820, %r867;
	st.shared.u32 	[%r868], %r434;
	sub.s32 	%r869, %r823, %r808;
	add.s32 	%r870, %r869, %r461;
	setp.eq.s32 	%p87, %r462, 0;
	add.s32 	%r871, %r865, %r460;
	selp.b32 	%r872, %r870, %r871, %p87;
	shl.b32 	%r873, %r872, 2;
	add.s32 	%r874, %r820, %r873;
	st.shared.u32 	[%r874], %r435;
	sub.s32 	%r875, %r823, %r809;
	add.s32 	%r876, %r875, %r463;
	setp.eq.s32 	%p88, %r464, 0;
	add.s32 	%r877, %r871, %r462;
	selp.b32 	%r878, %r876, %r877, %p88;
	shl.b32 	%r879, %r878, 2;
	add.s32 	%r880, %r820, %r879;
	st.shared.u32 	[%r880], %r436;
	sub.s32 	%r881, %r823, %r810;
	add.s32 	%r882, %r881, %r465;
	setp.eq.s32 	%p89, %r466, 0;
	add.s32 	%r883, %r877, %r464;
	selp.b32 	%r884, %r882, %r883, %p89;
	shl.b32 	%r885, %r884, 2;
	add.s32 	%r886, %r820, %r885;
	st.shared.u32 	[%r886], %r437;
	sub.s32 	%r887, %r823, %r811;
	add.s32 	%r888, %r887, %r467;
	setp.eq.s32 	%p90, %r468, 0;
	add.s32 	%r889, %r883, %r466;
	selp.b32 	%r890, %r888, %r889, %p90;
	shl.b32 	%r891, %r890, 2;
	add.s32 	%r892, %r820, %r891;
	st.shared.u32 	[%r892], %r438;
	sub.s32 	%r893, %r823, %r812;
	add.s32 	%r894, %r893, %r469;
	setp.eq.s32 	%p91, %r470, 0;
	add.s32 	%r895, %r889, %r468;
	selp.b32 	%r896, %r894, %r895, %p91;
	shl.b32 	%r897, %r896, 2;
	add.s32 	%r898, %r820, %r897;
	st.shared.u32 	[%r898], %r439;
	sub.s32 	%r899, %r823, %r813;
	add.s32 	%r900, %r899, %r471;
	setp.eq.s32 	%p92, %r472, 0;
	add.s32 	%r901, %r895, %r470;
	selp.b32 	%r902, %r900, %r901, %p92;
	shl.b32 	%r903, %r902, 2;
	add.s32 	%r904, %r820, %r903;
	st.shared.u32 	[%r904], %r440;
	sub.s32 	%r905, %r823, %r814;
	add.s32 	%r906, %r905, %r473;
	setp.eq.s32 	%p93, %r474, 0;
	add.s32 	%r907, %r901, %r472;
	selp.b32 	%r908, %r906, %r907, %p93;
	shl.b32 	%r909, %r908, 2;
	add.s32 	%r910, %r820, %r909;
	st.shared.u32 	[%r910], %r441;
	sub.s32 	%r911, %r823, %r815;
	add.s32 	%r912, %r911, %r475;
	setp.eq.s32 	%p94, %r476, 0;
	add.s32 	%r913, %r907, %r474;
	selp.b32 	%r914, %r912, %r913, %p94;
	shl.b32 	%r915, %r914, 2;
	add.s32 	%r916, %r820, %r915;
	st.shared.u32 	[%r916], %r442;
	sub.s32 	%r917, %r823, %r816;
	add.s32 	%r918, %r917, %r477;
	setp.eq.s32 	%p95, %r478, 0;
	add.s32 	%r919, %r913, %r476;
	selp.b32 	%r920, %r918, %r919, %p95;
	shl.b32 	%r921, %r920, 2;
	add.s32 	%r922, %r820, %r921;
	st.shared.u32 	[%r922], %r443;
	sub.s32 	%r923, %r823, %r817;
	add.s32 	%r924, %r923, %r479;
	setp.eq.s32 	%p96, %r480, 0;
	add.s32 	%r925, %r919, %r478;
	selp.b32 	%r926, %r924, %r925, %p96;
	shl.b32 	%r927, %r926, 2;
	add.s32 	%r928, %r820, %r927;
	st.shared.u32 	[%r928], %r444;
	sub.s32 	%r929, %r823, %r818;
	add.s32 	%r930, %r929, %r481;
	setp.eq.s32 	%p97, %r482, 0;
	add.s32 	%r931, %r925, %r480;
	selp.b32 	%r932, %r930, %r931, %p97;
	shl.b32 	%r933, %r932, 2;
	add.s32 	%r934, %r820, %r933;
	st.shared.u32 	[%r934], %r445;
	sub.s32 	%r935, %r823, %r819;
	add.s32 	%r936, %r935, %r483;
	setp.eq.s32 	%p98, %r484, 0;
	add.s32 	%r937, %r931, %r482;
	selp.b32 	%r938, %r936, %r937, %p98;
	shl.b32 	%r939, %r938, 2;
	add.s32 	%r940, %r820, %r939;
	st.shared.u32 	[%r940], %r446;
	bar.sync 	0;
	ld.param.u8 	%rs4, [%rd1];
	ld.param.u64 	%rd584, [%rd1+24];
	cvta.to.global.u64 	%rd425, %rd584;
	cvt.s64.s32 	%rd426, %r823;
	ld.param.u64 	%rd427, [%rd1+8];
	ld.param.u64 	%rd428, [%rd1+16];
	cvt.s64.s32 	%rd429, %r824;
	setp.ge.s32 	%p99, %r386, %r550;
	@%p99 bra 	$L__BB6_568;
	setp.ne.s16 	%p101, %rs4, 0;
	mov.b64 	%rd1573, 0;
	@%p101 bra 	$L__BB6_567;
	ld.global.u64 	%rd589, [%rd425];
	sub.s64 	%rd1573, %rd428, %rd589;
$L__BB6_567:
	cvt.u64.u32 	%rd590, %r386;
	add.s64 	%rd591, %rd590, %rd429;
	add.s64 	%rd592, %rd591, %rd1573;
	not.b64 	%rd593, %rd592;
	add.s64 	%rd1575, %rd427, %rd593;
	bra.uni 	$L__BB6_571;
$L__BB6_568:
	setp.ne.s16 	%p100, %rs4, 0;
	mov.b64 	%rd1574, 0;
	@%p100 bra 	$L__BB6_570;
	ld.global.u64 	%rd1574, [%rd425];
$L__BB6_570:
	sub.s32 	%r941, %r386, %r550;
	cvt.s64.s32 	%rd586, %r941;
	add.s64 	%rd587, %rd586, %rd426;
	add.s64 	%rd1575, %rd587, %rd1574;
$L__BB6_571:
	setp.ge.s32 	%p102, %r386, %r246;
	shl.b32 	%r942, %r386, 2;
	add.s32 	%r551, %r820, %r942;
	@%p102 bra 	$L__BB6_573;
	ld.shared.u32 	%r944, [%r551];
	shl.b64 	%rd594, %rd1575, 2;
	add.s64 	%rd595, %rd4, %rd594;
	st.global.u32 	[%rd595], %r944;
$L__BB6_573:
	add.s32 	%r552, %r386, 608;
	setp.lt.s32 	%p103, %r552, %r550;
	@%p103 bra 	$L__BB6_577;
	setp.ne.s16 	%p104, %rs4, 0;
	mov.b64 	%rd1576, 0;
	@%p104 bra 	$L__BB6_576;
	ld.global.u64 	%rd1576, [%rd425];
$L__BB6_576:
	sub.s32 	%r945, %r552, %r550;
	cvt.s64.s32 	%rd597, %r945;
	add.s64 	%rd598, %rd597, %rd426;
	add.s64 	%rd1578, %rd598, %rd1576;
	bra.uni 	$L__BB6_580;
$L__BB6_577:
	setp.ne.s16 	%p105, %rs4, 0;
	mov.b64 	%rd1577, 0;
	@%p105 bra 	$L__BB6_579;
	ld.global.u64 	%rd600, [%rd425];
	sub.s64 	%rd1577, %rd428, %rd600;
$L__BB6_579:
	cvt.u64.u32 	%rd601, %r552;
	add.s64 	%rd602, %rd601, %rd429;
	add.s64 	%rd603, %rd602, %rd1577;
	not.b64 	%rd604, %rd603;
	add.s64 	%rd1578, %rd427, %rd604;
$L__BB6_580:
	setp.ge.s32 	%p106, %r552, %r246;
	@%p106 bra 	$L__BB6_582;
	ld.shared.u32 	%r946, [%r551+2432];
	shl.b64 	%rd605, %rd1578, 2;
	add.s64 	%rd606, %rd4, %rd605;
	st.global.u32 	[%rd606], %r946;
$L__BB6_582:
	add.s32 	%r553, %r386, 1216;
	setp.lt.s32 	%p107, %r553, %r550;
	@%p107 bra 	$L__BB6_586;
	setp.ne.s16 	%p108, %rs4, 0;
	mov.b64 	%rd1579, 0;
	@%p108 bra 	$L__BB6_585;
	ld.global.u64 	%rd1579, [%rd425];
$L__BB6_585:
	sub.s32 	%r947, %r553, %r550;
	cvt.s64.s32 	%rd608, %r947;
	add.s64 	%rd609, %rd608, %rd426;
	add.s64 	%rd1581, %rd609, %rd1579;
	bra.uni 	$L__BB6_589;
$L__BB6_586:
	setp.ne.s16 	%p109, %rs4, 0;
	mov.b64 	%rd1580, 0;
	@%p109 bra 	$L__BB6_588;
	ld.global.u64 	%rd611, [%rd425];
	sub.s64 	%rd1580, %rd428, %rd611;
$L__BB6_588:
	cvt.u64.u32 	%rd612, %r553;
	add.s64 	%rd613, %rd612, %rd429;
	add.s64 	%rd614, %rd613, %rd1580;
	not.b64 	%rd615, %rd614;
	add.s64 	%rd1581, %rd427, %rd615;
$L__BB6_589:
	setp.ge.s32 	%p110, %r553, %r246;
	@%p110 bra 	$L__BB6_591;
	ld.shared.u32 	%r948, [%r551+4864];
	shl.b64 	%rd616, %rd1581, 2;
	add.s64 	%rd617, %rd4, %rd616;
	st.global.u32 	[%rd617], %r948;
$L__BB6_591:
	add.s32 	%r554, %r386, 1824;
	setp.lt.s32 	%p111, %r554, %r550;
	@%p111 bra 	$L__BB6_595;
	setp.ne.s16 	%p112, %rs4, 0;
	mov.b64 	%rd1582, 0;
	@%p112 bra 	$L__BB6_594;
	ld.global.u64 	%rd1582, [%rd425];
$L__BB6_594:
	sub.s32 	%r949, %r554, %r550;
	cvt.s64.s32 	%rd619, %r949;
	add.s64 	%rd620, %rd619, %rd426;
	add.s64 	%rd1584, %rd620, %rd1582;
	bra.uni 	$L__BB6_598;
$L__BB6_595:
	setp.ne.s16 	%p113, %rs4, 0;
	mov.b64 	%rd1583, 0;
	@%p113 bra 	$L__BB6_597;
	ld.global.u64 	%rd622, [%rd425];
	sub.s64 	%rd1583, %rd428, %rd622;
$L__BB6_597:
	cvt.u64.u32 	%rd623, %r554;
	add.s64 	%rd624, %rd623, %rd429;
	add.s64 	%rd625, %rd624, %rd1583;
	not.b64 	%rd626, %rd625;
	add.s64 	%rd1584, %rd427, %rd626;
$L__BB6_598:
	setp.ge.s32 	%p114, %r554, %r246;
	@%p114 bra 	$L__BB6_600;
	ld.shared.u32 	%r950, [%r551+7296];
	shl.b64 	%rd627, %rd1584, 2;
	add.s64 	%rd628, %rd4, %rd627;
	st.global.u32 	[%rd628], %r950;
$L__BB6_600:
	add.s32 	%r555, %r386, 2432;
	setp.lt.s32 	%p115, %r555, %r550;
	@%p115 bra 	$L__BB6_604;
	setp.ne.s16 	%p116, %rs4, 0;
	mov.b64 	%rd1585, 0;
	@%p116 bra 	$L__BB6_603;
	ld.global.u64 	%rd1585, [%rd425];
$L__BB6_603:
	sub.s32 	%r951, %r555, %r550;
	cvt.s64.s32 	%rd630, %r951;
	add.s64 	%rd631, %rd630, %rd426;
	add.s64 	%rd1587, %rd631, %rd1585;
	bra.uni 	$L__BB6_607;
$L__BB6_604:
	setp.ne.s16 	%p117, %rs4, 0;
	mov.b64 	%rd1586, 0;
	@%p117 bra 	$L__BB6_606;
	ld.global.u64 	%rd633, [%rd425];
	sub.s64 	%rd1586, %rd428, %rd633;
$L__BB6_606:
	cvt.u64.u32 	%rd634, %r555;
	add.s64 	%rd635, %rd634, %rd429;
	add.s64 	%rd636, %rd635, %rd1586;
	not.b64 	%rd637, %rd636;
	add.s64 	%rd1587, %rd427, %rd637;
$L__BB6_607:
	setp.ge.s32 	%p118, %r555, %r246;
	@%p118 bra 	$L__BB6_609;
	ld.shared.u32 	%r952, [%r551+9728];
	shl.b64 	%rd638, %rd1587, 2;
	add.s64 	%rd639, %rd4, %rd638;
	st.global.u32 	[%rd639], %r952;
$L__BB6_609:
	add.s32 	%r556, %r386, 3040;
	setp.lt.s32 	%p119, %r556, %r550;
	@%p119 bra 	$L__BB6_613;
	setp.ne.s16 	%p120, %rs4, 0;
	mov.b64 	%rd1588, 0;
	@%p120 bra 	$L__BB6_612;
	ld.global.u64 	%rd1588, [%rd425];
$L__BB6_612:
	sub.s32 	%r953, %r556, %r550;
	cvt.s64.s32 	%rd641, %r953;
	add.s64 	%rd642, %rd641, %rd426;
	add.s64 	%rd1590, %rd642, %rd1588;
	bra.uni 	$L__BB6_616;
$L__BB6_613:
	setp.ne.s16 	%p121, %rs4, 0;
	mov.b64 	%rd1589, 0;
	@%p121 bra 	$L__BB6_615;
	ld.global.u64 	%rd644, [%rd425];
	sub.s64 	%rd1589, %rd428, %rd644;
$L__BB6_615:
	cvt.u64.u32 	%rd645, %r556;
	add.s64 	%rd646, %rd645, %rd429;
	add.s64 	%rd647, %rd646, %rd1589;
	not.b64 	%rd648, %rd647;
	add.s64 	%rd1590, %rd427, %rd648;
$L__BB6_616:
	setp.ge.s32 	%p122, %r556, %r246;
	@%p122 bra 	$L__BB6_618;
	ld.shared.u32 	%r954, [%r551+12160];
	shl.b64 	%rd649, %rd1590, 2;
	add.s64 	%rd650, %rd4, %rd649;
	st.global.u32 	[%rd650], %r954;
$L__BB6_618:
	add.s32 	%r557, %r386, 3648;
	setp.lt.s32 	%p123, %r557, %r550;
	@%p123 bra 	$L__BB6_622;
	setp.ne.s16 	%p124, %rs4, 0;
	mov.b64 	%rd1591, 0;
	@%p124 bra 	$L__BB6_621;
	ld.global.u64 	%rd1591, [%rd425];
$L__BB6_621:
	sub.s32 	%r955, %r557, %r550;
	cvt.s64.s32 	%rd652, %r955;
	add.s64 	%rd653, %rd652, %rd426;
	add.s64 	%rd1593, %rd653, %rd1591;
	bra.uni 	$L__BB6_625;
$L__BB6_622:
	setp.ne.s16 	%p125, %rs4, 0;
	mov.b64 	%rd1592, 0;
	@%p125 bra 	$L__BB6_624;
	ld.global.u64 	%rd655, [%rd425];
	sub.s64 	%rd1592, %rd428, %rd655;
$L__BB6_624:
	cvt.u64.u32 	%rd656, %r557;
	add.s64 	%rd657, %rd656, %rd429;
	add.s64 	%rd658, %rd657, %rd1592;
	not.b64 	%rd659, %rd658;
	add.s64 	%rd1593, %rd427, %rd659;
$L__BB6_625:
	setp.ge.s32 	%p126, %r557, %r246;
	@%p126 bra 	$L__BB6_627;
	ld.shared.u32 	%r956, [%r551+14592];
	shl.b64 	%rd660, %rd1593, 2;
	add.s64 	%rd661, %rd4, %rd660;
	st.global.u32 	[%rd661], %r956;
$L__BB6_627:
	add.s32 	%r558, %r386, 4256;
	setp.lt.s32 	%p127, %r558, %r550;
	@%p127 bra 	$L__BB6_631;
	setp.ne.s16 	%p128, %rs4, 0;
	mov.b64 	%rd1594, 0;
	@%p128 bra 	$L__BB6_630;
	ld.global.u64 	%rd1594, [%rd425];
$L__BB6_630:
	sub.s32 	%r957, %r558, %r550;
	cvt.s64.s32 	%rd663, %r957;
	add.s64 	%rd664, %rd663, %rd426;
	add.s64 	%rd1596, %rd664, %rd1594;
	bra.uni 	$L__BB6_634;
$L__BB6_631:
	setp.ne.s16 	%p129, %rs4, 0;
	mov.b64 	%rd1595, 0;
	@%p129 bra 	$L__BB6_633;
	ld.global.u64 	%rd666, [%rd425];
	sub.s64 	%rd1595, %rd428, %rd666;
$L__BB6_633:
	cvt.u64.u32 	%rd667, %r558;
	add.s64 	%rd668, %rd667, %rd429;
	add.s64 	%rd669, %rd668, %rd1595;
	not.b64 	%rd670, %rd669;
	add.s64 	%rd1596, %rd427, %rd670;
$L__BB6_634:
	setp.ge.s32 	%p130, %r558, %r246;
	@%p130 bra 	$L__BB6_636;
	ld.shared.u32 	%r958, [%r551+17024];
	shl.b64 	%rd671, %rd1596, 2;
	add.s64 	%rd672, %rd4, %rd671;
	st.global.u32 	[%rd672], %r958;
$L__BB6_636:
	add.s32 	%r559, %r386, 4864;
	setp.lt.s32 	%p131, %r559, %r550;
	@%p131 bra 	$L__BB6_640;
	setp.ne.s16 	%p132, %rs4, 0;
	mov.b64 	%rd1597, 0;
	@%p132 bra 	$L__BB6_639;
	ld.global.u64 	%rd1597, [%rd425];
$L__BB6_639:
	sub.s32 	%r959, %r559, %r550;
	cvt.s64.s32 	%rd674, %r959;
	add.s64 	%rd675, %rd674, %rd426;
	add.s64 	%rd1599, %rd675, %rd1597;
	bra.uni 	$L__BB6_643;
$L__BB6_640:
	setp.ne.s16 	%p133, %rs4, 0;
	mov.b64 	%rd1598, 0;
	@%p133 bra 	$L__BB6_642;
	ld.global.u64 	%rd677, [%rd425];
	sub.s64 	%rd1598, %rd428, %rd677;
$L__BB6_642:
	cvt.u64.u32 	%rd678, %r559;
	add.s64 	%rd679, %rd678, %rd429;
	add.s64 	%rd680, %rd679, %rd1598;
	not.b64 	%rd681, %rd680;
	add.s64 	%rd1599, %rd427, %rd681;
$L__BB6_643:
	setp.ge.s32 	%p134, %r559, %r246;
	@%p134 bra 	$L__BB6_645;
	ld.shared.u32 	%r960, [%r551+19456];
	shl.b64 	%rd682, %rd1599, 2;
	add.s64 	%rd683, %rd4, %rd682;
	st.global.u32 	[%rd683], %r960;
$L__BB6_645:
	add.s32 	%r560, %r386, 5472;
	setp.lt.s32 	%p135, %r560, %r550;
	@%p135 bra 	$L__BB6_649;
	setp.ne.s16 	%p136, %rs4, 0;
	mov.b64 	%rd1600, 0;
	@%p136 bra 	$L__BB6_648;
	ld.global.u64 	%rd1600, [%rd425];
$L__BB6_648:
	sub.s32 	%r961, %r560, %r550;
	cvt.s64.s32 	%rd685, %r961;
	add.s64 	%rd686, %rd685, %rd426;
	add.s64 	%rd1602, %rd686, %rd1600;
	bra.uni 	$L__BB6_652;
$L__BB6_649:
	setp.ne.s16 	%p137, %rs4, 0;
	mov.b64 	%rd1601, 0;
	@%p137 bra 	$L__BB6_651;
	ld.global.u64 	%rd688, [%rd425];
	sub.s64 	%rd1601, %rd428, %rd688;
$L__BB6_651:
	cvt.u64.u32 	%rd689, %r560;
	add.s64 	%rd690, %rd689, %rd429;
	add.s64 	%rd691, %rd690, %rd1601;
	not.b64 	%rd692, %rd691;
	add.s64 	%rd1602, %rd427, %rd692;
$L__BB6_652:
	setp.ge.s32 	%p138, %r560, %r246;
	@%p138 bra 	$L__BB6_654;
	ld.shared.u32 	%r962, [%r551+21888];
	shl.b64 	%rd693, %rd1602, 2;
	add.s64 	%rd694, %rd4, %rd693;
	st.global.u32 	[%rd694], %r962;
$L__BB6_654:
	add.s32 	%r561, %r386, 6080;
	setp.lt.s32 	%p139, %r561, %r550;
	@%p139 bra 	$L__BB6_658;
	setp.ne.s16 	%p140, %rs4, 0;
	mov.b64 	%rd1603, 0;
	@%p140 bra 	$L__BB6_657;
	ld.global.u64 	%rd1603, [%rd425];
$L__BB6_657:
	sub.s32 	%r963, %r561, %r550;
	cvt.s64.s32 	%rd696, %r963;
	add.s64 	%rd697, %rd696, %rd426;
	add.s64 	%rd1605, %rd697, %rd1603;
	bra.uni 	$L__BB6_661;
$L__BB6_658:
	setp.ne.s16 	%p141, %rs4, 0;
	mov.b64 	%rd1604, 0;
	@%p141 bra 	$L__BB6_660;
	ld.global.u64 	%rd699, [%rd425];
	sub.s64 	%rd1604, %rd428, %rd699;
$L__BB6_660:
	cvt.u64.u32 	%rd700, %r561;
	add.s64 	%rd701, %rd700, %rd429;
	add.s64 	%rd702, %rd701, %rd1604;
	not.b64 	%rd703, %rd702;
	add.s64 	%rd1605, %rd427, %rd703;
$L__BB6_661:
	setp.ge.s32 	%p142, %r561, %r246;
	@%p142 bra 	$L__BB6_663;
	ld.shared.u32 	%r964, [%r551+24320];
	shl.b64 	%rd704, %rd1605, 2;
	add.s64 	%rd705, %rd4, %rd704;
	st.global.u32 	[%rd705], %r964;
$L__BB6_663:
	add.s32 	%r562, %r386, 6688;
	setp.lt.s32 	%p143, %r562, %r550;
	@%p143 bra 	$L__BB6_667;
	setp.ne.s16 	%p144, %rs4, 0;
	mov.b64 	%rd1606, 0;
	@%p144 bra 	$L__BB6_666;
	ld.global.u64 	%rd1606, [%rd425];
$L__BB6_666:
	sub.s32 	%r965, %r562, %r550;
	cvt.s64.s32 	%rd707, %r965;
	add.s64 	%rd708, %rd707, %rd426;
	add.s64 	%rd1608, %rd708, %rd1606;
	bra.uni 	$L__BB6_670;
$L__BB6_667:
	setp.ne.s16 	%p145, %rs4, 0;
	mov.b64 	%rd1607, 0;
	@%p145 bra 	$L__BB6_669;
	ld.global.u64 	%rd710, [%rd425];
	sub.s64 	%rd1607, %rd428, %rd710;
$L__BB6_669:
	cvt.u64.u32 	%rd711, %r562;
	add.s64 	%rd712, %rd711, %rd429;
	add.s64 	%rd713, %rd712, %rd1607;
	not.b64 	%rd714, %rd713;
	add.s64 	%rd1608, %rd427, %rd714;
$L__BB6_670:
	setp.ge.s32 	%p146, %r562, %r246;
	@%p146 bra 	$L__BB6_672;
	ld.shared.u32 	%r966, [%r551+26752];
	shl.b64 	%rd715, %rd1608, 2;
	add.s64 	%rd716, %rd4, %rd715;
	st.global.u32 	[%rd716], %r966;
$L__BB6_672:
	add.s32 	%r563, %r386, 7296;
	setp.lt.s32 	%p147, %r563, %r550;
	@%p147 bra 	$L__BB6_676;
	setp.ne.s16 	%p148, %rs4, 0;
	mov.b64 	%rd1609, 0;
	@%p148 bra 	$L__BB6_675;
	ld.global.u64 	%rd1609, [%rd425];
$L__BB6_675:
	sub.s32 	%r967, %r563, %r550;
	cvt.s64.s32 	%rd718, %r967;
	add.s64 	%rd719, %rd718, %rd426;
	add.s64 	%rd1611, %rd719, %rd1609;
	bra.uni 	$L__BB6_679;
$L__BB6_676:
	setp.ne.s16 	%p149, %rs4, 0;
	mov.b64 	%rd1610, 0;
	@%p149 bra 	$L__BB6_678;
	ld.global.u64 	%rd721, [%rd425];
	sub.s64 	%rd1610, %rd428, %rd721;
$L__BB6_678:
	cvt.u64.u32 	%rd722, %r563;
	add.s64 	%rd723, %rd722, %rd429;
	add.s64 	%rd724, %rd723, %rd1610;
	not.b64 	%rd725, %rd724;
	add.s64 	%rd1611, %rd427, %rd725;
$L__BB6_679:
	setp.ge.s32 	%p150, %r563, %r246;
	@%p150 bra 	$L__BB6_681;
	ld.shared.u32 	%r968, [%r551+29184];
	shl.b64 	%rd726, %rd1611, 2;
	add.s64 	%rd727, %rd4, %rd726;
	st.global.u32 	[%rd727], %r968;
$L__BB6_681:
	add.s32 	%r564, %r386, 7904;
	setp.lt.s32 	%p151, %r564, %r550;
	@%p151 bra 	$L__BB6_685;
	setp.ne.s16 	%p152, %rs4, 0;
	mov.b64 	%rd1612, 0;
	@%p152 bra 	$L__BB6_684;
	ld.global.u64 	%rd1612, [%rd425];
$L__BB6_684:
	sub.s32 	%r969, %r564, %r550;
	cvt.s64.s32 	%rd729, %r969;
	add.s64 	%rd730, %rd729, %rd426;
	add.s64 	%rd1614, %rd730, %rd1612;
	bra.uni 	$L__BB6_688;
$L__BB6_685:
	setp.ne.s16 	%p153, %rs4, 0;
	mov.b64 	%rd1613, 0;
	@%p153 bra 	$L__BB6_687;
	ld.global.u64 	%rd732, [%rd425];
	sub.s64 	%rd1613, %rd428, %rd732;
$L__BB6_687:
	cvt.u64.u32 	%rd733, %r564;
	add.s64 	%rd734, %rd733, %rd429;
	add.s64 	%rd735, %rd734, %rd1613;
	not.b64 	%rd736, %rd735;
	add.s64 	%rd1614, %rd427, %rd736;
$L__BB6_688:
	setp.ge.s32 	%p154, %r564, %r246;
	@%p154 bra 	$L__BB6_690;
	ld.shared.u32 	%r970, [%r551+31616];
	shl.b64 	%rd737, %rd1614, 2;
	add.s64 	%rd738, %rd4, %rd737;
	st.global.u32 	[%rd738], %r970;
$L__BB6_690:
	add.s32 	%r565, %r386, 8512;
	setp.lt.s32 	%p155, %r565, %r550;
	@%p155 bra 	$L__BB6_694;
	setp.ne.s16 	%p156, %rs4, 0;
	mov.b64 	%rd1615, 0;
	@%p156 bra 	$L__BB6_693;
	ld.global.u64 	%rd1615, [%rd425];
$L__BB6_693:
	sub.s32 	%r971, %r565, %r550;
	cvt.s64.s32 	%rd740, %r971;
	add.s64 	%rd741, %rd740, %rd426;
	add.s64 	%rd1617, %rd741, %rd1615;
	bra.uni 	$L__BB6_697;
$L__BB6_694:
	setp.ne.s16 	%p157, %rs4, 0;
	mov.b64 	%rd1616, 0;
	@%p157 bra 	$L__BB6_696;
	ld.global.u64 	%rd743, [%rd425];
	sub.s64 	%rd1616, %rd428, %rd743;
$L__BB6_696:
	cvt.u64.u32 	%rd744, %r565;
	add.s64 	%rd745, %rd744, %rd429;
	add.s64 	%rd746, %rd745, %rd1616;
	not.b64 	%rd747, %rd746;
	add.s64 	%rd1617, %rd427, %rd747;
$L__BB6_697:
	setp.ge.s32 	%p158, %r565, %r246;
	@%p158 bra 	$L__BB6_699;
	ld.shared.u32 	%r972, [%r551+34048];
	shl.b64 	%rd748, %rd1617, 2;
	add.s64 	%rd749, %rd4, %rd748;
	st.global.u32 	[%rd749], %r972;
$L__BB6_699:
	add.s32 	%r566, %r386, 9120;
	setp.lt.s32 	%p159, %r566, %r550;
	@%p159 bra 	$L__BB6_703;
	setp.ne.s16 	%p160, %rs4, 0;
	mov.b64 	%rd1618, 0;
	@%p160 bra 	$L__BB6_702;
	ld.global.u64 	%rd1618, [%rd425];
$L__BB6_702:
	sub.s32 	%r973, %r566, %r550;
	cvt.s64.s32 	%rd751, %r973;
	add.s64 	%rd752, %rd751, %rd426;
	add.s64 	%rd1620, %rd752, %rd1618;
	bra.uni 	$L__BB6_706;
$L__BB6_703:
	setp.ne.s16 	%p161, %rs4, 0;
	mov.b64 	%rd1619, 0;
	@%p161 bra 	$L__BB6_705;
	ld.global.u64 	%rd754, [%rd425];
	sub.s64 	%rd1619, %rd428, %rd754;
$L__BB6_705:
	cvt.u64.u32 	%rd755, %r566;
	add.s64 	%rd756, %rd755, %rd429;
	add.s64 	%rd757, %rd756, %rd1619;
	not.b64 	%rd758, %rd757;
	add.s64 	%rd1620, %rd427, %rd758;
$L__BB6_706:
	setp.ge.s32 	%p162, %r566, %r246;
	@%p162 bra 	$L__BB6_708;
	ld.shared.u32 	%r974, [%r551+36480];
	shl.b64 	%rd759, %rd1620, 2;
	add.s64 	%rd760, %rd4, %rd759;
	st.global.u32 	[%rd760], %r974;
$L__BB6_708:
	add.s32 	%r567, %r386, 9728;
	setp.lt.s32 	%p163, %r567, %r550;
	@%p163 bra 	$L__BB6_712;
	setp.ne.s16 	%p164, %rs4, 0;
	mov.b64 	%rd1621, 0;
	@%p164 bra 	$L__BB6_711;
	ld.global.u64 	%rd1621, [%rd425];
$L__BB6_711:
	sub.s32 	%r975, %r567, %r550;
	cvt.s64.s32 	%rd762, %r975;
	add.s64 	%rd763, %rd762, %rd426;
	add.s64 	%rd1623, %rd763, %rd1621;
	bra.uni 	$L__BB6_715;
$L__BB6_712:
	setp.ne.s16 	%p165, %rs4, 0;
	mov.b64 	%rd1622, 0;
	@%p165 bra 	$L__BB6_714;
	ld.global.u64 	%rd765, [%rd425];
	sub.s64 	%rd1622, %rd428, %rd765;
$L__BB6_714:
	cvt.u64.u32 	%rd766, %r567;
	add.s64 	%rd767, %rd766, %rd429;
	add.s64 	%rd768, %rd767, %rd1622;
	not.b64 	%rd769, %rd768;
	add.s64 	%rd1623, %rd427, %rd769;
$L__BB6_715:
	setp.ge.s32 	%p166, %r567, %r246;
	@%p166 bra 	$L__BB6_717;
	ld.shared.u32 	%r976, [%r551+38912];
	shl.b64 	%rd770, %rd1623, 2;
	add.s64 	%rd771, %rd4, %rd770;
	st.global.u32 	[%rd771], %r976;
$L__BB6_717:
	add.s32 	%r568, %r386, 10336;
	setp.lt.s32 	%p167, %r568, %r550;
	@%p167 bra 	$L__BB6_721;
	setp.ne.s16 	%p168, %rs4, 0;
	mov.b64 	%rd1624, 0;
	@%p168 bra 	$L__BB6_720;
	ld.global.u64 	%rd1624, [%rd425];
$L__BB6_720:
	sub.s32 	%r977, %r568, %r550;
	cvt.s64.s32 	%rd773, %r977;
	add.s64 	%rd774, %rd773, %rd426;
	add.s64 	%rd1626, %rd774, %rd1624;
	bra.uni 	$L__BB6_724;
$L__BB6_721:
	setp.ne.s16 	%p169, %rs4, 0;
	mov.b64 	%rd1625, 0;
	@%p169 bra 	$L__BB6_723;
	ld.global.u64 	%rd776, [%rd425];
	sub.s64 	%rd1625, %rd428, %rd776;
$L__BB6_723:
	cvt.u64.u32 	%rd777, %r568;
	add.s64 	%rd778, %rd777, %rd429;
	add.s64 	%rd779, %rd778, %rd1625;
	not.b64 	%rd780, %rd779;
	add.s64 	%rd1626, %rd427, %rd780;
$L__BB6_724:
	setp.ge.s32 	%p170, %r568, %r246;
	@%p170 bra 	$L__BB6_726;
	ld.shared.u32 	%r978, [%r551+41344];
	shl.b64 	%rd781, %rd1626, 2;
	add.s64 	%rd782, %rd4, %rd781;
	st.global.u32 	[%rd782], %r978;
$L__BB6_726:
	add.s32 	%r569, %r386, 10944;
	setp.lt.s32 	%p171, %r569, %r550;
	@%p171 bra 	$L__BB6_730;
	setp.ne.s16 	%p172, %rs4, 0;
	mov.b64 	%rd1627, 0;
	@%p172 bra 	$L__BB6_729;
	ld.global.u64 	%rd1627, [%rd425];
$L__BB6_729:
	sub.s32 	%r979, %r569, %r550;
	cvt.s64.s32 	%rd784, %r979;
	add.s64 	%rd785, %rd784, %rd426;
	add.s64 	%rd1629, %rd785, %rd1627;
	bra.uni 	$L__BB6_733;
$L__BB6_730:
	setp.ne.s16 	%p173, %rs4, 0;
	mov.b64 	%rd1628, 0;
	@%p173 bra 	$L__BB6_732;
	ld.global.u64 	%rd787, [%rd425];
	sub.s64 	%rd1628, %rd428, %rd787;
$L__BB6_732:
	cvt.u64.u32 	%rd788, %r569;
	add.s64 	%rd789, %rd788, %rd429;
	add.s64 	%rd790, %rd789, %rd1628;
	not.b64 	%rd791, %rd790;
	add.s64 	%rd1629, %rd427, %rd791;
$L__BB6_733:
	setp.ge.s32 	%p174, %r569, %r246;
	@%p174 bra 	$L__BB6_735;
	ld.shared.u32 	%r980, [%r551+43776];
	shl.b64 	%rd792, %rd1629, 2;
	add.s64 	%rd793, %rd4, %rd792;
	st.global.u32 	[%rd793], %r980;
$L__BB6_735:
	mov.u32 	%r1363, %tid.x;
	setp.ne.s32 	%p339, %r1363, 0;
	@%p339 bra 	$L__BB6_743;
	ld.param.u8 	%rs83, [%rd1+1];
	setp.eq.s16 	%p340, %rs83, 0;
	@%p340 bra 	$L__BB6_740;
	ld.param.u8 	%rs84, [%rd1];
	setp.ne.s16 	%p341, %rs84, 0;
	mov.b64 	%rd1630, 0;
	@%p341 bra 	$L__BB6_739;
	ld.param.u64 	%rd979, [%rd1+24];
	cvta.to.global.u64 	%rd980, %rd979;
	ld.global.u64 	%rd1630, [%rd980];
$L__BB6_739:
	ld.param.u64 	%rd1401, [_ZN3cub18CUB_300001_SM_10006detail6select23DeviceSelectSweepKernelINS2_10policy_hubIiNS0_8NullTypeElLb0ELNS0_10SelectImplE2EE10Policy1000EPiPS5_N6thrust24THRUST_300001_SM_1000_NS6detail15normal_iteratorINSC_10device_ptrIiEEEEPlNS0_13ScanTileStateIiLb1EEE7is_evenS5_iNS2_19streaming_context_tIlLb1EEELS6_2EEEvT0_T1_T2_T3_T4_T5_T6_T7_iT8_NS1_7vsmem_tE_param_3];
	cvt.s64.s32 	%rd981, %r2144;
	add.s64 	%rd982, %rd1630, %rd981;
	cvta.to.global.u64 	%rd983, %rd1401;
	st.global.u64 	[%rd983], %rd982;
	bra.uni 	$L__BB6_743;
$L__BB6_740:
	ld.param.u8 	%rs85, [%rd1];
	setp.ne.s16 	%p342, %rs85, 0;
	mov.b64 	%rd1631, 0;
	@%p342 bra 	$L__BB6_742;
	ld.param.u64 	%rd985, [%rd1+24];
	cvta.to.global.u64 	%rd986, %rd985;
	ld.global.u64 	%rd1631, [%rd986];
$L__BB6_742:
	cvt.s64.s32 	%rd987, %r2144;
	add.s64 	%rd988, %rd1631, %rd987;
	ld.param.u64 	%rd989, [%rd1+32];
	cvta.to.global.u64 	%rd990, %rd989;
	st.global.u64 	[%rd990], %rd988;
$L__BB6_743:
	ret;

}
	// .globl	_ZN3cub18CUB_300001_SM_10006detail6select23DeviceSelectSweepKernelINS2_10policy_hubIiiiLb0ELNS0_10SelectImplE2EE10Policy1000EPiN6thrust24THRUST_300001_SM_1000_NS6detail15normal_iteratorINSA_10device_ptrIiEEEESF_S8_NS0_13ScanTileStateIiLb1EEE7is_evenNS0_8NullTypeEiNS2_19streaming_context_tIiLb0EEELS5_2EEEvT0_T1_T2_T3_T4_T5_T6_T7_iT8_NS1_7vsmem_tE
.visible .entry _ZN3cub18CUB_300001_SM_10006detail6select23DeviceSelectSweepKernelINS2_10policy_hubIiiiLb0ELNS0_10SelectImplE2EE10Policy1000EPiN6thrust24THRUST_300001_SM_1000_NS6detail15normal_iteratorINSA_10device_ptrIiEEEESF_S8_NS0_13ScanTileStateIiLb1EEE7is_evenNS0_8NullTypeEiNS2_19streaming_context_tIiLb0EEELS5_2EEEvT0_T1_T2_T3_T4_T5_T6_T7_iT8_NS1_7vsmem_tE(
	.param .u64 .ptr .align 1 _ZN3cub18CUB_300001_SM_10006detail6select23DeviceSelectSweepKernelINS2_10policy_hubIiiiLb0ELNS0_10SelectImplE2EE10Policy1000EPiN6thrust24THRUST_300001_SM_1000_NS6detail15normal_iteratorINSA_10device_ptrIiEEEESF_S8_NS0_13ScanTileStateIiLb1EEE7is_evenNS0_8NullTypeEiNS2_19streaming_context_tIiLb0EEELS5_2EEEvT0_T1_T2_T3_T4_T5_T6_T7_iT8_NS1_7vsmem_tE_param_0,
	.param .align 8 .b8 _ZN3cub18CUB_300001_SM_10006detail6select23DeviceSelectSweepKernelINS2_10policy_hubIiiiLb0ELNS0_10SelectImplE2EE10Policy1000EPiN6thrust24THRUST_300001_SM_1000_NS6detail15normal_iteratorINSA_10device_ptrIiEEEESF_S8_NS0_13ScanTileStateIiLb1EEE7is_evenNS0_8NullTypeEiNS2_19streaming_context_tIiLb0EEELS5_2EEEvT0_T1_T2_T3_T4_T5_T6_T7_iT8_NS1_7vsmem_tE_param_1[8],
	.param .align 8 .b8 _ZN3cub18CUB_300001_SM_10006detail6select23DeviceSelectSweepKernelINS2_10policy_hubIiiiLb0ELNS0_10SelectImplE2EE10Policy1000EPiN6thrust24THRUST_300001_SM_1000_NS6detail15normal_iteratorINSA_10device_ptrIiEEEESF_S8_NS0_13ScanTileStateIiLb1EEE7is_evenNS0_8NullTypeEiNS2_19streaming_context_tIiLb0EEELS5_2EEEvT0_T1_T2_T3_T4_T5_T6_T7_iT8_NS1_7vsmem_tE_param_2[8],
	.param .u64 .ptr .align 1 _ZN3cub18CUB_300001_SM_10006detail6select23DeviceSelectSweepKernelINS2_10policy_hubIiiiLb0ELNS0_10SelectImplE2EE10Policy1000EPiN6thrust24THRUST_300001_SM_1000_NS6detail15normal_iteratorINSA_10device_ptrIiEEEESF_S8_NS0_13ScanTileStateIiLb1EEE7is_evenNS0_8NullTypeEiNS2_19streaming_context_tIiLb0EEELS5_2EEEvT0_T1_T2_T3_T4_T5_T6_T7_iT8_NS1_7vsmem_tE_param_3,
	.param .align 8 .b8 _ZN3cub18CUB_300001_SM_10006detail6select23DeviceSelectSweepKernelINS2_10policy_hubIiiiLb0ELNS0_10SelectImplE2EE10Policy1000EPiN6thrust24THRUST_300001_SM_1000_NS6detail15normal_iteratorINSA_10device_ptrIiEEEESF_S8_NS0_13ScanTileStateIiLb1EEE7is_evenNS0_8NullTypeEiNS2_19streaming_context_tIiLb0EEELS5_2EEEvT0_T1_T2_T3_T4_T5_T6_T7_iT8_NS1_7vsmem_tE_param_4[8],
	.param .align 1 .b8 _ZN3cub18CUB_300001_SM_10006detail6select23DeviceSelectSweepKernelINS2_10policy_hubIiiiLb0ELNS0_10SelectImplE2EE10Policy1000EPiN6thrust24THRUST_300001_SM_1000_NS6detail15normal_iteratorINSA_10device_ptrIiEEEESF_S8_NS0_13ScanTileStateIiLb1EEE7is_evenNS0_8NullTypeEiNS2_19streaming_context_tIiLb0EEELS5_2EEEvT0_T1_T2_T3_T4_T5_T6_T7_iT8_NS1_7vsmem_tE_param_5[1],
	.param .align 1 .b8 _ZN3cub18CUB_300001_SM_10006detail6select23DeviceSelectSweepKernelINS2_10policy_hubIiiiLb0ELNS0_10SelectImplE2EE10Policy1000EPiN6thrust24THRUST_300001_SM_1000_NS6detail15normal_iteratorINSA_10device_ptrIiEEEESF_S8_NS0_13ScanTileStateIiLb1EEE7is_evenNS0_8NullTypeEiNS2_19streaming_context_tIiLb0EEELS5_2EEEvT0_T1_T2_T3_T4_T5_T6_T7_iT8_NS1_7vsmem_tE_param_6[1],
	.param .u32 _ZN3cub18CUB_300001_SM_10006detail6select23DeviceSelectSweepKernelINS2_10policy_hubIiiiLb0ELNS0_10SelectImplE2EE10Policy1000EPiN6thrust24THRUST_300001_SM_1000_NS6detail15normal_iteratorINSA_10device_ptrIiEEEESF_S8_NS0_13ScanTileStateIiLb1EEE7is_evenNS0_8NullTypeEiNS2_19streaming_context_tIiLb0EEELS5_2EEEvT0_T1_T2_T3_T4_T5_T6_T7_iT8_NS1_7vsmem_tE_param_7,
	.param .u32 _ZN3cub18CUB_300001_SM_10006detail6select23DeviceSelectSweepKernelINS2_10policy_hubIiiiLb0ELNS0_10SelectImplE2EE10Policy1000EPiN6thrust24THRUST_300001_SM_1000_NS6detail15normal_iteratorINSA_10device_ptrIiEEEESF_S8_NS0_13ScanTileStateIiLb1EEE7is_evenNS0_8NullTypeEiNS2_19streaming_context_tIiLb0EEELS5_2EEEvT0_T1_T2_T3_T4_T5_T6_T7_iT8_NS1_7vsmem_tE_param_8,
	.param .align 1 .b8 _ZN3cub18CUB_300001_SM_10006detail6select23DeviceSelectSweepKernelINS2_10policy_hubIiiiLb0ELNS0_10SelectImplE2EE10Policy1000EPiN6thrust24THRUST_300001_SM_1000_NS6detail15normal_iteratorINSA_10device_ptrIiEEEESF_S8_NS0_13ScanTileStateIiLb1EEE7is_evenNS0_8NullTypeEiNS2_19streaming_context_tIiLb0EEELS5_2EEEvT0_T1_T2_T3_T4_T5_T6_T7_iT8_NS1_7vsmem_tE_param_9[1],
	.param .align 8 .b8 _ZN3cub18CUB_300001_SM_10006detail6select23DeviceSelectSweepKernelINS2_10policy_hubIiiiLb0ELNS0_10SelectImplE2EE10Policy1000EPiN6thrust24THRUST_300001_SM_1000_NS6detail15normal_iteratorINSA_10device_ptrIiEEEESF_S8_NS0_13ScanTileStateIiLb1EEE7is_evenNS0_8NullTypeEiNS2_19streaming_context_tIiLb0EEELS5_2EEEvT0_T1_T2_T3_T4_T5_T6_T7_iT8_NS1_7vsmem_tE_param_10[8]
)
.maxntid 448
{
	.reg .pred 	%p<276>;
	.reg .b32 	%r<1646>;
	.reg .b64 	%rd<160>;
	// demoted variable
	.shared .align 16 .b8 _ZZN3cub18CUB_300001_SM_10006detail6select23DeviceSelectSweepKernelINS2_10policy_hubIiiiLb0ELNS0_10SelectImplE2EE10Policy1000EPiN6thrust24THRUST_300001_SM_1000_NS6detail15normal_iteratorINSA_10device_ptrIiEEEESF_S8_NS0_13ScanTileStateIiLb1EEE7is_evenNS0_8NullTypeEiNS2_19streaming_context_tIiLb0EEELS5_2EEEvT0_T1_T2_T3_T4_T5_T6_T7_iT8_NS1_7vsmem_tEE19static_temp_storage[19712];
	ld.param.u64 	%rd2, [_ZN3cub18CUB_300001_SM_10006detail6select23DeviceSelectSweepKernelINS2_10policy_hubIiiiLb0ELNS0_10SelectImplE2EE10Policy1000EPiN6thrust24THRUST_300001_SM_1000_NS6detail15normal_iteratorINSA_10device_ptrIiEEEESF_S8_NS0_13ScanTileStateIiLb1EEE7is_evenNS0_8NullTypeEiNS2_19streaming_context_tIiLb0EEELS5_2EEEvT0_T1_T2_T3_T4_T5_T6_T7_iT8_NS1_7vsmem_tE_param_4];
	ld.param.u64 	%rd18, [_ZN3cub18CUB_300001_SM_10006detail6select23DeviceSelectSweepKernelINS2_10policy_hubIiiiLb0ELNS0_10SelectImplE2EE10Policy1000EPiN6thrust24THRUST_300001_SM_1000_NS6detail15normal_iteratorINSA_10device_ptrIiEEEESF_S8_NS0_13ScanTileStateIiLb1EEE7is_evenNS0_8NullTypeEiNS2_19streaming_context_tIiLb0EEELS5_2EEEvT0_T1_T2_T3_T4_T5_T6_T7_iT8_NS1_7vsmem_tE_param_1];
	ld.param.u64 	%rd19, [_ZN3cub18CUB_300001_SM_10006detail6select23DeviceSelectSweepKernelINS2_10policy_hubIiiiLb0ELNS0_10SelectImplE2EE10Policy1000EPiN6thrust24THRUST_300001_SM_1000_NS6detail15normal_iteratorINSA_10device_ptrIiEEEESF_S8_NS0_13ScanTileStateIiLb1EEE7is_evenNS0_8NullTypeEiNS2_19streaming_context_tIiLb0EEELS5_2EEEvT0_T1_T2_T3_T4_T5_T6_T7_iT8_NS1_7vsmem_tE_param_2];
	ld.param.u64 	%rd16, [_ZN3cub18CUB_300001_SM_10006detail6select23DeviceSelectSweepKernelINS2_10policy_hubIiiiLb0ELNS0_10SelectImplE2EE10Policy1000EPiN6thrust24THRUST_300001_SM_1000_NS6detail15normal_iteratorINSA_10device_ptrIiEEEESF_S8_NS0_13ScanTileStateIiLb1EEE7is_evenNS0_8NullTypeEiNS2_19streaming_context_tIiLb0EEELS5_2EEEvT0_T1_T2_T3_T4_T5_T6_T7_iT8_NS1_7vsmem_tE_param_0];
	ld.param.u32 	%r283, [_ZN3cub18CUB_300001_SM_10006detail6select23DeviceSelectSweepKernelINS2_10policy_hubIiiiLb0ELNS0_10SelectImplE2EE10Policy1000EPiN6thrust24THRUST_300001_SM_1000_NS6detail15normal_iteratorINSA_10device_ptrIiEEEESF_S8_NS0_13ScanTileStateIiLb1EEE7is_evenNS0_8NullTypeEiNS2_19streaming_context_tIiLb0EEELS5_2EEEvT0_T1_T2_T3_T4_T5_T6_T7_iT8_NS1_7vsmem_tE_param_8];
	cvta.to.global.u64 	%rd1, %rd16;
	cvta.to.global.u64 	%rd3, %rd19;
	cvta.to.global.u64 	%rd4, %rd18;
	mov.u32 	%r284, %ctaid.x;
	mov.u32 	%r285, %nctaid.y;
	mov.u32 	%r286, %ctaid.y;
	mad.lo.s32 	%r1, %r284, %r285, %r286;
	mul.lo.s32 	%r2, %r1, 4928;
	add.s32 	%r287, %r283, -1;
	setp.ge.s32 	%p1, %r1, %r287;
	@%p1 bra 	$L__BB7_26;
	setp.ne.s32 	%p172, %r1, 0;
	@%p172 bra 	$L__BB7_7;
	ld.param.u64 	%rd158, [_ZN3cub18CUB_300001_SM_10006detail6select23DeviceSelectSweepKernelINS2_10policy_hubIiiiLb0ELNS0_10SelectImplE2EE10Policy1000EPiN6thrust24THRUST_300001_SM_1000_NS6detail15normal_iteratorINSA_10device_ptrIiEEEESF_S8_NS0_13ScanTileStateIiLb1EEE7is_evenNS0_8NullTypeEiNS2_19streaming_context_tIiLb0EEELS5_2EEEvT0_T1_T2_T3_T4_T5_T6_T7_iT8_NS1_7vsmem_tE_param_0];
	mov.u32 	%r3, %tid.x;
	mul.lo.s32 	%r1351, %r3, 11;
	mad.lo.s32 	%r1356, %r1, 4928, %r1351;
	cvta.to.global.u64 	%rd130, %rd158;
	mul.wide.u32 	%rd131, %r1356, 4;
	add.s64 	%rd132, %rd130, %rd131;
	ld.global.u32 	%r4, [%rd132];
	ld.global.u32 	%r5, [%rd132+4];
	ld.global.u32 	%r6, [%rd132+8];
	ld.global.u32 	%r7, [%rd132+12];
	ld.global.u32 	%r8, [%rd132+16];
	ld.global.u32 	%r9, [%rd132+20];
	ld.global.u32 	%r10, [%rd132+24];
	ld.global.u32 	%r11, [%rd132+28];
	ld.global.u32 	%r12, [%rd132+32];
	ld.global.u32 	%r13, [%rd132+36];
	ld.global.u32 	%r14, [%rd132+40];
	bar.sync 	0;
	add.s64 	%rd133, %rd4, %rd131;
	ld.global.u32 	%r1357, [%rd133];
	ld.global.u32 	%r1358, [%rd133+4];
	ld.global.u32 	%r1359, [%rd133+8];
	ld.global.u32 	%r1360, [%rd133+12];
	ld.global.u32 	%r1361, [%rd133+16];
	ld.global.u32 	%r1362, [%rd133+20];
	ld.global.u32 	%r1363, [%rd133+24];
	ld.global.u32 	%r1364, [%rd133+28];
	ld.global.u32 	%r1365, [%rd133+32];
	ld.global.u32 	%r1366, [%rd133+36];
	ld.global.u32 	%r1367, [%rd133+40];
	and.b32  	%r15, %r1357, 1;
	xor.b32  	%r1368, %r15, 1;
	and.b32  	%r16, %r1358, 1;
	xor.b32  	%r17, %r16, 1;
	and.b32  	%r18, %r1359, 1;
	xor.b32  	%r1369, %r18, 1;
	and.b32  	%r19, %r1360, 1;
	xor.b32  	%r1370, %r19, 1;
	and.b32  	%r20, %r1361, 1;
	xor.b32  	%r1371, %r20, 1;
	and.b32  	%r21, %r1362, 1;
	xor.b32  	%r1372, %r21, 1;
	and.b32  	%r22, %r1363, 1;
	xor.b32  	%r23, %r22, 1;
	and.b32  	%r24, %r1364, 1;
	xor.b32  	%r25, %r24, 1;
	and.b32  	%r26, %r1365, 1;
	xor.b32  	%r27, %r26, 1;
	and.b32  	%r28, %r1366, 1;
	xor.b32  	%r1373, %r28, 1;
	and.b32  	%r29, %r1367, 1;
	xor.b32  	%r1374, %r29, 1;
	bar.sync 	0;
	add.s32 	%r1375, %r17, %r1368;
	add.s32 	%r30, %r1369, %r1375;
	add.s32 	%r1376, %r1370, %r30;
	add.s32 	%r1377, %r1371, %r1376;
	add.s32 	%r1378, %r1372, %r1377;
	add.s32 	%r1379, %r23, %r1378;
	add.s32 	%r1380, %r25, %r1379;
	add.s32 	%r31, %r27, %r1380;
	add.s32 	%r1381, %r1373, %r31;
	add.s32 	%r1325, %r1374, %r1381;
	// begin inline asm
	mov.u32 %r1320, %laneid;
	// end inline asm
	mov.b32 	%r1323, 1;
	mov.b32 	%r1348, 0;
	mov.b32 	%r1350, -1;
	// begin inline asm
	{  .reg .s32 r0;  .reg .pred p;  shfl.sync.up.b32 r0|p, %r1325, %r1323, %r1348, %r1350;  @p add.s32 r0, r0, %r1325;  mov.s32 %r1321, r0;}
	// end inline asm
	mov.b32 	%r1329, 2;
	// begin inline asm
	{  .reg .s32 r0;  .reg .pred p;  shfl.sync.up.b32 r0|p, %r1321, %r1329, %r1348, %r1350;  @p add.s32 r0, r0, %r1321;  mov.s32 %r1327, r0;}
	// end inline asm
	mov.b32 	%r1335, 4;
	// begin inline asm
	{  .reg .s32 r0;  .reg .pred p;  shfl.sync.up.b32 r0|p, %r1327, %r1335, %r1348, %r1350;  @p add.s32 r0, r0, %r1327;  mov.s32 %r1333, r0;}
	// end inline asm
	mov.b32 	%r1341, 8;
	// begin inline asm
	{  .reg .s32 r0;  .reg .pred p;  shfl.sync.up.b32 r0|p, %r1333, %r1341, %r1348, %r1350;  @p add.s32 r0, r0, %r1333;  mov.s32 %r1339, r0;}
	// end inline asm
	mov.b32 	%r1347, 16;
	// begin inline asm
	{  .reg .s32 r0;  .reg .pred p;  shfl.sync.up.b32 r0|p, %r1339, %r1347, %r1348, %r1350;  @p add.s32 r0, r0, %r1339;  mov.s32 %r1345, r0;}
	// end inline asm
	setp.ne.s32 	%p238, %r1320, 31;
	@%p238 bra 	$L__BB7_4;
	shr.u32 	%r1382, %r3, 3;
	and.b32  	%r1383, %r1382, 124;
	mov.u32 	%r1384, _ZZN3cub18CUB_300001_SM_10006detail6select23DeviceSelectSweepKernelINS2_10policy_hubIiiiLb0ELNS0_10SelectImplE2EE10Policy1000EPiN6thrust24THRUST_300001_SM_1000_NS6detail15normal_iteratorINSA_10device_ptrIiEEEESF_S8_NS0_13ScanTileStateIiLb1EEE7is_evenNS0_8NullTypeEiNS2_19streaming_context_tIiLb0EEELS5_2EEEvT0_T1_T2_T3_T4_T5_T6_T7_iT8_NS1_7vsmem_tEE19static_temp_storage;
	add.s32 	%r1385, %r1384, %r1383;
	st.shared.u32 	[%r1385], %r1345;
$L__BB7_4:
	bar.sync 	0;
	ld.shared.v4.u32 	{%r1386, %r1387, %r1388, %r1389}, [_ZZN3cub18CUB_300001_SM_10006detail6select23DeviceSelectSweepKernelINS2_10policy_hubIiiiLb0ELNS0_10SelectImplE2EE10Policy1000EPiN6thrust24THRUST_300001_SM_1000_NS6detail15normal_iteratorINSA_10device_ptrIiEEEESF_S8_NS0_13ScanTileStateIiLb1EEE7is_evenNS0_8NullTypeEiNS2_19streaming_context_tIiLb0EEELS5_2EEEvT0_T1_T2_T3_T4_T5_T6_T7_iT8_NS1_7vsmem_tEE19static_temp_storage];
	shr.u32 	%r1390, %r3, 5;
	add.s32 	%r1391, %r1387, %r1386;
	setp.eq.s32 	%p239, %r1390, 2;
	selp.b32 	%r1392, %r1391, %r1386, %p239;
	add.s32 	%r1393, %r1391, %r1388;
	setp.eq.s32 	%p240, %r1390, 3;
	selp.b32 	%r1394, %r1393, %r1392, %p240;
	add.s32 	%r1395, %r1393, %r1389;
	setp.eq.s32 	%p241, %r1390, 4;
	selp.b32 	%r1396, %r1395, %r1394, %p241;
	ld.shared.v4.u32 	{%r1397, %r1398, %r1399, %r1400}, [_ZZN3cub18CUB_300001_SM_10006detail6select23DeviceSelectSweepKernelINS2_10policy_hubIiiiLb0ELNS0_10SelectImplE2EE10Policy1000EPiN6thrust24THRUST_300001_SM_1000_NS6detail15normal_iteratorINSA_10device_ptrIiEEEESF_S8_NS0_13ScanTileStateIiLb1EEE7is_evenNS0_8NullTypeEiNS2_19streaming_context_tIiLb0EEELS5_2EEEvT0_T1_T2_T3_T4_T5_T6_T7_iT8_NS1_7vsmem_tEE19static_temp_storage+16];
	add.s32 	%r1401, %r1395, %r1397;
	setp.eq.s32 	%p242, %r1390, 5;
	selp.b32 	%r1402, %r1401, %r1396, %p242;
	add.s32 	%r1403, %r1401, %r1398;
	setp.eq.s32 	%p243, %r1390, 6;
	selp.b32 	%r1404, %r1403, %r1402, %p243;
	add.s32 	%r1405, %r1403, %r1399;
	setp.eq.s32 	%p244, %r1390, 7;
	selp.b32 	%r1406, %r1405, %r1404, %p244;
	add.s32 	%r1407, %r1405, %r1400;
	setp.eq.s32 	%p245, %r1390, 8;
	selp.b32 	%r1408, %r1407, %r1406, %p245;
	ld.shared.v4.u32 	{%r1409, %r1410, %r1411, %r1412}, [_ZZN3cub18CUB_300001_SM_10006detail6select23DeviceSelectSweepKernelINS2_10policy_hubIiiiLb0ELNS0_10SelectImplE2EE10Policy1000EPiN6thrust24THRUST_300001_SM_1000_NS6detail15normal_iteratorINSA_10device_ptrIiEEEESF_S8_NS0_13ScanTileStateIiLb1EEE7is_evenNS0_8NullTypeEiNS2_19streaming_context_tIiLb0EEELS5_2EEEvT0_T1_T2_T3_T4_T5_T6_T7_iT8_NS1_7vsmem_tEE19static_temp_storage+32];
	add.s32 	%r1413, %r1407, %r1409;
	setp.eq.s32 	%p246, %r1390, 9;
	selp.b32 	%r1414, %r1413, %r1408, %p246;
	add.s32 	%r1415, %r1413, %r1410;
	setp.eq.s32 	%p247, %r1390, 10;
	selp.b32 	%r1416, %r1415, %r1414, %p247;
	add.s32 	%r1417, %r1415, %r1411;
	setp.eq.s32 	%p248, %r1390, 11;
	selp.b32 	%r1418, %r1417, %r1416, %p248;
	add.s32 	%r1419, %r1417, %r1412;
	setp.eq.s32 	%p249, %r1390, 12;
	selp.b32 	%r1420, %r1419, %r1418, %p249;
	ld.shared.v2.u32 	{%r1421, %r1422}, [_ZZN3cub18CUB_300001_SM_10006detail6select23DeviceSelectSweepKernelINS2_10policy_hubIiiiLb0ELNS0_10SelectImplE2EE10Policy1000EPiN6thrust24THRUST_300001_SM_1000_NS6detail15normal_iteratorINSA_10device_ptrIiEEEESF_S8_NS0_13ScanTileStateIiLb1EEE7is_evenNS0_8NullTypeEiNS2_19streaming_context_tIiLb0EEELS5_2EEEvT0_T1_T2_T3_T4_T5_T6_T7_iT8_NS1_7vsmem_tEE19static_temp_storage+48];
	add.s32 	%r1423, %r1419, %r1421;
	setp.eq.s32 	%p250, %r1390, 13;
	selp.b32 	%r1424, %r1423, %r1420, %p250;
	add.s32 	%r35, %r1423, %r1422;
	setp.lt.u32 	%p251, %r3, 32;
	selp.b32 	%r1425, 0, %r1424, %p251;
	setp.eq.s32 	%p252, %r1320, 0;
	sub.s32 	%r1426, %r1345, %r1325;
	selp.b32 	%r1427, 0, %r1426, %p252;
	add.s32 	%r36, %r1425, %r1427;
	setp.ne.s32 	%p253, %r3, 0;
	@%p253 bra 	$L__BB7_6;
	add.s64 	%rd134, %rd2, 256;
	mov.b32 	%r1428, 101;
	// begin inline asm
	st.relaxed.gpu.v2.u32 [%rd134], {%r1428, %r35};
	// end inline asm
$L__BB7_6:
	ld.param.u32 	%r1578, [_ZN3cub18CUB_300001_SM_10006detail6select23DeviceSelectSweepKernelINS2_10policy_hubIiiiLb0ELNS0_10SelectImplE2EE10Policy1000EPiN6thrust24THRUST_300001_SM_1000_NS6detail15normal_iteratorINSA_10device_ptrIiEEEESF_S8_NS0_13ScanTileStateIiLb1EEE7is_evenNS0_8NullTypeEiNS2_19streaming_context_tIiLb0EEELS5_2EEEvT0_T1_T2_T3_T4_T5_T6_T7_iT8_NS1_7vsmem_tE_param_7];
	bar.sync 	0;
	sub.s32 	%r1430, 4928, %r35;
	sub.s32 	%r1432, %r1351, %r36;
	setp.eq.s32 	%p254, %r15, 0;
	add.s32 	%r1433, %r36, %r1430;
	selp.b32 	%r1434, %r1433, %r1432, %p254;
	shl.b32 	%r1435, %r1434, 2;
	mov.u32 	%r1436, _ZZN3cub18CUB_300001_SM_10006detail6select23DeviceSelectSweepKernelINS2_10policy_hubIiiiLb0ELNS0_10SelectImplE2EE10Policy1000EPiN6thrust24THRUST_300001_SM_1000_NS6detail15normal_iteratorINSA_10device_ptrIiEEEESF_S8_NS0_13ScanTileStateIiLb1EEE7is_evenNS0_8NullTypeEiNS2_19streaming_context_tIiLb0EEELS5_2EEEvT0_T1_T2_T3_T4_T5_T6_T7_iT8_NS1_7vsmem_tEE19static_temp_storage;
	add.s32 	%r1437, %r1436, %r1435;
	st.shared.u32 	[%r1437], %r4;
	add.s32 	%r1439, %r36, %r1368;
	sub.s32 	%r1440, %r1351, %r1439;
	add.s32 	%r1441, %r1440, 1;
	setp.eq.s32 	%p255, %r16, 0;
	add.s32 	%r1442, %r1433, %r1368;
	selp.b32 	%r1443, %r1442, %r1441, %p255;
	shl.b32 	%r1444, %r1443, 2;
	add.s32 	%r1445, %r1436, %r1444;
	st.shared.u32 	[%r1445], %r5;
	add.s32 	%r1447, %r1375, %r36;
	sub.s32 	%r1448, %r1351, %r1447;
	add.s32 	%r1449, %r1448, 2;
	setp.eq.s32 	%p256, %r18, 0;
	add.s32 	%r1450, %r1442, %r17;
	selp.b32 	%r1451, %r1450, %r1449, %p256;
	shl.b32 	%r1452, %r1451, 2;
	add.s32 	%r1453, %r1436, %r1452;
	st.shared.u32 	[%r1453], %r6;
	add.s32 	%r1454, %r30, %r36;
	sub.s32 	%r1455, %r1351, %r1454;
	add.s32 	%r1456, %r1455, 3;
	setp.eq.s32 	%p257, %r19, 0;
	add.s32 	%r1458, %r1450, %r1369;
	selp.b32 	%r1459, %r1458, %r1456, %p257;
	shl.b32 	%r1460, %r1459, 2;
	add.s32 	%r1461, %r1436, %r1460;
	st.shared.u32 	[%r1461], %r7;
	xor.b32  	%r1462, %r19, 1;
	add.s32 	%r1463, %r1454, %r1462;
	sub.s32 	%r1464, %r1351, %r1463;
	add.s32 	%r1465, %r1464, 4;
	setp.eq.s32 	%p258, %r20, 0;
	add.s32 	%r1466, %r1458, %r1462;
	selp.b32 	%r1467, %r1466, %r1465, %p258;
	shl.b32 	%r1468, %r1467, 2;
	add.s32 	%r1469, %r1436, %r1468;
	st.shared.u32 	[%r1469], %r8;
	xor.b32  	%r1470, %r20, 1;
	add.s32 	%r1471, %r1463, %r1470;
	sub.s32 	%r1472, %r1351, %r1471;
	add.s32 	%r1473, %r1472, 5;
	setp.eq.s32 	%p259, %r21, 0;
	add.s32 	%r1474, %r1466, %r1470;
	selp.b32 	%r1475, %r1474, %r1473, %p259;
	shl.b32 	%r1476, %r1475, 2;
	add.s32 	%r1477, %r1436, %r1476;
	st.shared.u32 	[%r1477], %r9;
	xor.b32  	%r1478, %r21, 1;
	add.s32 	%r1479, %r1471, %r1478;
	sub.s32 	%r1480, %r1351, %r1479;
	add.s32 	%r1481, %r1480, 6;
	setp.eq.s32 	%p260, %r22, 0;
	add.s32 	%r1482, %r1474, %r1478;
	selp.b32 	%r1483, %r1482, %r1481, %p260;
	shl.b32 	%r1484, %r1483, 2;
	add.s32 	%r1485, %r1436, %r1484;
	st.shared.u32 	[%r1485], %r10;
	add.s32 	%r1486, %r1479, %r23;
	sub.s32 	%r1487, %r1351, %r1486;
	add.s32 	%r1488, %r1487, 7;
	setp.eq.s32 	%p261, %r24, 0;
	add.s32 	%r1489, %r1482, %r23;
	selp.b32 	%r1490, %r1489, %r1488, %p261;
	shl.b32 	%r1491, %r1490, 2;
	add.s32 	%r1492, %r1436, %r1491;
	st.shared.u32 	[%r1492], %r11;
	add.s32 	%r1493, %r1486, %r25;
	sub.s32 	%r1494, %r1351, %r1493;
	add.s32 	%r1495, %r1494, 8;
	setp.eq.s32 	%p262, %r26, 0;
	add.s32 	%r1496, %r1489, %r25;
	selp.b32 	%r1497, %r1496, %r1495, %p262;
	shl.b32 	%r1498, %r1497, 2;
	add.s32 	%r1499, %r1436, %r1498;
	st.shared.u32 	[%r1499], %r12;
	add.s32 	%r1500, %r31, %r36;
	sub.s32 	%r1501, %r1351, %r1500;
	add.s32 	%r1502, %r1501, 9;
	setp.eq.s32 	%p263, %r28, 0;
	add.s32 	%r1503, %r1496, %r27;
	selp.b32 	%r1504, %r1503, %r1502, %p263;
	shl.b32 	%r1505, %r1504, 2;
	add.s32 	%r1506, %r1436, %r1505;
	st.shared.u32 	[%r1506], %r13;
	xor.b32  	%r1507, %r28, 1;
	add.s32 	%r1508, %r1500, %r1507;
	sub.s32 	%r1509, %r1351, %r1508;
	add.s32 	%r1510, %r1509, 10;
	setp.eq.s32 	%p264, %r29, 0;
	add.s32 	%r1511, %r1503, %r1507;
	selp.b32 	%r1512, %r1511, %r1510, %p264;
	shl.b32 	%r1513, %r1512, 2;
	add.s32 	%r1514, %r1436, %r1513;
	st.shared.u32 	[%r1514], %r14;
	bar.sync 	0;
	sub.s32 	%r1515, %r3, %r1430;
	setp.lt.s32 	%p265, %r3, %r1430;
	not.b32 	%r1516, %r3;
	add.s32 	%r1517, %r1578, %r1516;
	selp.b32 	%r1518, %r1517, %r1515, %p265;
	shl.b32 	%r1519, %r3, 2;
	add.s32 	%r1520, %r1436, %r1519;
	ld.shared.u32 	%r1521, [%r1520];
	mul.wide.s32 	%rd135, %r1518, 4;
	add.s64 	%rd136, %rd3, %rd135;
	st.global.u32 	[%rd136], %r1521;
	add.s32 	%r1522, %r3, 448;
	sub.s32 	%r1523, %r1522, %r1430;
	setp.lt.s32 	%p266, %r1522, %r1430;
	sub.s32 	%r1524, %r1578, %r3;
	add.s32 	%r1525, %r1524, -449;
	selp.b32 	%r1526, %r1525, %r1523, %p266;
	ld.shared.u32 	%r1527, [%r1520+1792];
	mul.wide.s32 	%rd137, %r1526, 4;
	add.s64 	%rd138, %rd3, %rd137;
	st.global.u32 	[%rd138], %r1527;
	add.s32 	%r1528, %r3, 896;
	sub.s32 	%r1529, %r1528, %r1430;
	setp.lt.s32 	%p267, %r1528, %r1430;
	add.s32 	%r1530, %r1524, -897;
	selp.b32 	%r1531, %r1530, %r1529, %p267;
	ld.shared.u32 	%r1532, [%r1520+3584];
	mul.wide.s32 	%rd139, %r1531, 4;
	add.s64 	%rd140, %rd3, %rd139;
	st.global.u32 	[%rd140], %r1532;
	add.s32 	%r1533, %r3, 1344;
	sub.s32 	%r1534, %r1533, %r1430;
	setp.lt.s32 	%p268, %r1533, %r1430;
	add.s32 	%r1535, %r1524, -1345;
	selp.b32 	%r1536, %r1535, %r1534, %p268;
	ld.shared.u32 	%r1537, [%r1520+5376];
	mul.wide.s32 	%rd141, %r1536, 4;
	add.s64 	%rd142, %rd3, %rd141;
	st.global.u32 	[%rd142], %r1537;
	add.s32 	%r1538, %r3, 1792;
	sub.s32 	%r1539, %r1538, %r1430;
	setp.lt.s32 	%p269, %r1538, %r1430;
	add.s32 	%r1540, %r1524, -1793;
	selp.b32 	%r1541, %r1540, %r1539, %p269;
	ld.shared.u32 	%r1542, [%r1520+7168];
	mul.wide.s32 	%rd143, %r1541, 4;
	add.s64 	%rd144, %rd3, %rd143;
	st.global.u32 	[%rd144], %r1542;
	add.s32 	%r1543, %r3, 2240;
	sub.s32 	%r1544, %r1543, %r1430;
	setp.lt.s32 	%p270, %r1543, %r1430;
	add.s32 	%r1545, %r1524, -2241;
	selp.b32 	%r1546, %r1545, %r1544, %p270;
	ld.shared.u32 	%r1547, [%r1520+8960];
	mul.wide.s32 	%rd145, %r1546, 4;
	add.s64 	%rd146, %rd3, %rd145;
	st.global.u32 	[%rd146], %r1547;
	add.s32 	%r1548, %r3, 2688;
	sub.s32 	%r1549, %r1548, %r1430;
	setp.lt.s32 	%p271, %r1548, %r1430;
	add.s32 	%r1550, %r1524, -2689;
	selp.b32 	%r1551, %r1550, %r1549, %p271;
	ld.shared.u32 	%r1552, [%r1520+10752];
	mul.wide.s32 	%rd147, %r1551, 4;
	add.s64 	%rd148, %rd3, %rd147;
	st.global.u32 	[%rd148], %r1552;
	add.s32 	%r1553, %r3, 3136;
	sub.s32 	%r1554, %r1553, %r1430;
	setp.lt.s32 	%p272, %r1553, %r1430;
	add.s32 	%r1555, %r1524, -3137;
	selp.b32 	%r1556, %r1555, %r1554, %p272;
	ld.shared.u32 	%r1557, [%r1520+12544];
	mul.wide.s32 	%rd149, %r1556, 4;
	add.s64 	%rd150, %rd3, %rd149;
	st.global.u32 	[%rd150], %r1557;
	add.s32 	%r1558, %r3, 3584;
	sub.s32 	%r1559, %r1558, %r1430;
	setp.lt.s32 	%p273, %r1558, %r1430;
	add.s32 	%r1560, %r1524, -3585;
	selp.b32 	%r1561, %r1560, %r1559, %p273;
	ld.shared.u32 	%r1562, [%r1520+14336];
	mul.wide.s32 	%rd151, %r1561, 4;
	add.s64 	%rd152, %rd3, %rd151;
	st.global.u32 	[%rd152], %r1562;
	add.s32 	%r1563, %r3, 4032;
	sub.s32 	%r1564, %r1563, %r1430;
	setp.lt.s32 	%p274, %r1563, %r1430;
	add.s32 	%r1565, %r1524, -4033;
	selp.b32 	%r1566, %r1565, %r1564, %p274;
	ld.shared.u32 	%r1567, [%r1520+16128];
	mul.wide.s32 	%rd153, %r1566, 4;
	add.s64 	%rd154, %rd3, %rd153;
	st.global.u32 	[%rd154], %r1567;
	add.s32 	%r1568, %r3, 4480;
	sub.s32 	%r1569, %r1568, %r1430;
	setp.lt.s32 	%p275, %r1568, %r1430;
	add.s32 	%r1570, %r1524, -4481;
	selp.b32 	%r1571, %r1570, %r1569, %p275;
	ld.shared.u32 	%r1572, [%r1520+17920];
	mul.wide.s32 	%rd155, %r1571, 4;
	add.s64 	%rd156, %rd3, %rd155;
	st.global.u32 	[%rd156], %r1572;
	bra.uni 	$L__BB7_181;
$L__BB7_7:
	ld.param.u64 	%rd157, [_ZN3cub18CUB_300001_SM_10006detail6select23DeviceSelectSweepKernelINS2_10policy_hubIiiiLb0ELNS0_10SelectImplE2EE10Policy1000EPiN6thrust24THRUST_300001_SM_1000_NS6detail15normal_iteratorINSA_10device_ptrIiEEEESF_S8_NS0_13ScanTileStateIiLb1EEE7is_evenNS0_8NullTypeEiNS2_19streaming_context_tIiLb0EEELS5_2EEEvT0_T1_T2_T3_T4_T5_T6_T7_iT8_NS1_7vsmem_tE_param_0];
	cvt.s64.s32 	%rd88, %r2;
	mov.u32 	%r39, %tid.x;
	mul.lo.s32 	%r971, %r39, 11;
	cvt.u64.u32 	%rd89, %r971;
	add.s64 	%rd90, %rd89, %rd88;
	cvta.to.global.u64 	%rd91, %rd157;
	shl.b64 	%rd92, %rd90, 2;
	add.s64 	%rd93, %rd91, %rd92;
	ld.global.u32 	%r40, [%rd93];
	ld.global.u32 	%r41, [%rd93+4];
	ld.global.u32 	%r42, [%rd93+8];
	ld.global.u32 	%r43, [%rd93+12];
	ld.global.u32 	%r44, [%rd93+16];
	ld.global.u32 	%r45, [%rd93+20];
	ld.global.u32 	%r46, [%rd93+24];
	ld.global.u32 	%r47, [%rd93+28];
	ld.global.u32 	%r48, [%rd93+32];
	ld.global.u32 	%r49, [%rd93+36];
	ld.global.u32 	%r50, [%rd93+40];
	bar.sync 	0;
	add.s64 	%rd94, %rd4, %rd92;
	ld.global.u32 	%r972, [%rd94];
	ld.global.u32 	%r973, [%rd94+4];
	ld.global.u32 	%r974, [%rd94+8];
	ld.global.u32 	%r975, [%rd94+12];
	ld.global.u32 	%r976, [%rd94+16];
	ld.global.u32 	%r977, [%rd94+20];
	ld.global.u32 	%r978, [%rd94+24];
	ld.global.u32 	%r979, [%rd94+28];
	ld.global.u32 	%r980, [%rd94+32];
	ld.global.u32 	%r981, [%rd94+36];
	ld.global.u32 	%r982, [%rd94+40];
	and.b32  	%r51, %r972, 1;
	xor.b32  	%r983, %r51, 1;
	and.b32  	%r52, %r973, 1;
	xor.b32  	%r984, %r52, 1;
	and.b32  	%r53, %r974, 1;
	xor.b32  	%r985, %r53, 1;
	and.b32  	%r54, %r975, 1;
	xor.b32  	%r986, %r54, 1;
	and.b32  	%r55, %r976, 1;
	xor.b32  	%r987, %r55, 1;
	and.b32  	%r56, %r977, 1;
	xor.b32  	%r988, %r56, 1;
	and.b32  	%r57, %r978, 1;
	xor.b32  	%r989, %r57, 1;
	and.b32  	%r58, %r979, 1;
	xor.b32  	%r990, %r58, 1;
	and.b32  	%r59, %r980, 1;
	xor.b32  	%r991, %r59, 1;
	and.b32  	%r60, %r981, 1;
	xor.b32  	%r992, %r60, 1;
	and.b32  	%r61, %r982, 1;
	xor.b32  	%r993, %r61, 1;
	bar.sync 	0;
	add.s32 	%r994, %r984, %r983;
	add.s32 	%r995, %r985, %r994;
	add.s32 	%r996, %r986, %r995;
	add.s32 	%r997, %r987, %r996;
	add.s32 	%r998, %r988, %r997;
	add.s32 	%r999, %r989, %r998;
	add.s32 	%r1000, %r990, %r999;
	add.s32 	%r1001, %r991, %r1000;
	add.s32 	%r1002, %r992, %r1001;
	add.s32 	%r942, %r993, %r1002;
	// begin inline asm
	mov.u32 %r937, %laneid;
	// end inline asm
	mov.b32 	%r940, 1;
	mov.b32 	%r965, 0;
	mov.b32 	%r967, -1;
	// begin inline asm
	{  .reg .s32 r0;  .reg .pred p;  shfl.sync.up.b32 r0|p, %r942, %r940, %r965, %r967;  @p add.s32 r0, r0, %r942;  mov.s32 %r938, r0;}
	// end inline asm
	mov.b32 	%r946, 2;
	// begin inline asm
	{  .reg .s32 r0;  .reg .pred p;  shfl.sync.up.b32 r0|p, %r938, %r946, %r965, %r967;  @p add.s32 r0, r0, %r938;  mov.s32 %r944, r0;}
	// end inline asm
	mov.b32 	%r952, 4;
	// begin inline asm
	{  .reg .s32 r0;  .reg .pred p;  shfl.sync.up.b32 r0|p, %r944, %r952, %r965, %r967;  @p add.s32 r0, r0, %r944;  mov.s32 %r950, r0;}
	// end inline asm
	mov.b32 	%r958, 8;
	// begin inline asm
	{  .reg .s32 r0;  .reg .pred p;  shfl.sync.up.b32 r0|p, %r950, %r958, %r965, %r967;  @p add.s32 r0, r0, %r950;  mov.s32 %r956, r0;}
	// end inline asm
	mov.b32 	%r964, 16;
	// begin inline asm
	{  .reg .s32 r0;  .reg .pred p;  shfl.sync.up.b32 r0|p, %r956, %r964, %r965, %r967;  @p add.s32 r0, r0, %r956;  mov.s32 %r962, r0;}
	// end inline asm
	setp.ne.s32 	%p173, %r937, 31;
	@%p173 bra 	$L__BB7_9;
	shr.u32 	%r1003, %r39, 3;
	and.b32  	%r1004, %r1003, 124;
	mov.u32 	%r1005, _ZZN3cub18CUB_300001_SM_10006detail6select23DeviceSelectSweepKernelINS2_10policy_hubIiiiLb0ELNS0_10SelectImplE2EE10Policy1000EPiN6thrust24THRUST_300001_SM_1000_NS6detail15normal_iteratorINSA_10device_ptrIiEEEESF_S8_NS0_13ScanTileStateIiLb1EEE7is_evenNS0_8NullTypeEiNS2_19streaming_context_tIiLb0EEELS5_2EEEvT0_T1_T2_T3_T4_T5_T6_T7_iT8_NS1_7vsmem_tEE19static_temp_storage;
	add.s32 	%r1006, %r1005, %r1004;
	st.shared.u32 	[%r1006], %r962;
$L__BB7_9:
	sub.s32 	%r1007, %r962, %r942;
	bar.sync 	0;
	ld.shared.v4.u32 	{%r1008, %r1009, %r1010, %r1011}, [_ZZN3cub18CUB_300001_SM_10006detail6select23DeviceSelectSweepKernelINS2_10policy_hubIiiiLb0ELNS0_10SelectImplE2EE10Policy1000EPiN6thrust24THRUST_300001_SM_1000_NS6detail15normal_iteratorINSA_10device_ptrIiEEEESF_S8_NS0_13ScanTileStateIiLb1EEE7is_evenNS0_8NullTypeEiNS2_19streaming_context_tIiLb0EEELS5_2EEEvT0_T1_T2_T3_T4_T5_T6_T7_iT8_NS1_7vsmem_tEE19static_temp_storage];
	shr.u32 	%r1012, %r39, 5;
	add.s32 	%r1013, %r1009, %r1008;
	setp.eq.s32 	%p174, %r1012, 2;
	selp.b32 	%r1014, %r1013, %r1008, %p174;
	add.s32 	%r1015, %r1013, %r1010;
	setp.eq.s32 	%p175, %r1012, 3;
	selp.b32 	%r1016, %r1015, %r1014, %p175;
	add.s32 	%r1017, %r1015, %r1011;
	setp.eq.s32 	%p176, %r1012, 4;
	selp.b32 	%r1018, %r1017, %r1016, %p176;
	ld.shared.v4.u32 	{%r1019, %r1020, %r1021, %r1022}, [_ZZN3cub18CUB_300001_SM_10006detail6select23DeviceSelectSweepKernelINS2_10policy_hubIiiiLb0ELNS0_10SelectImplE2EE10Policy1000EPiN6thrust24THRUST_300001_SM_1000_NS6detail15normal_iteratorINSA_10device_ptrIiEEEESF_S8_NS0_13ScanTileStateIiLb1EEE7is_evenNS0_8NullTypeEiNS2_19streaming_context_tIiLb0EEELS5_2EEEvT0_T1_T2_T3_T4_T5_T6_T7_iT8_NS1_7vsmem_tEE19static_temp_storage+16];
	add.s32 	%r1023, %r1017, %r1019;
	setp.eq.s32 	%p177, %r1012, 5;
	selp.b32 	%r1024, %r1023, %r1018, %p177;
	add.s32 	%r1025, %r1023, %r1020;
	setp.eq.s32 	%p178, %r1012, 6;
	selp.b32 	%r1026, %r1025, %r1024, %p178;
	add.s32 	%r1027, %r1025, %r1021;
	setp.eq.s32 	%p179, %r1012, 7;
	selp.b32 	%r1028, %r1027, %r1026, %p179;
	add.s32 	%r1029, %r1027, %r1022;
	setp.eq.s32 	%p180, %r1012, 8;
	selp.b32 	%r1030, %r1029, %r1028, %p180;
	ld.shared.v4.u32 	{%r1031, %r1032, %r1033, %r1034}, [_ZZN3cub18CUB_300001_SM_10006detail6select23DeviceSelectSweepKernelINS2_10policy_hubIiiiLb0ELNS0_10SelectImplE2EE10Policy1000EPiN6thrust24THRUST_300001_SM_1000_NS6detail15normal_iteratorINSA_10device_ptrIiEEEESF_S8_NS0_13ScanTileStateIiLb1EEE7is_evenNS0_8NullTypeEiNS2_19streaming_context_tIiLb0EEELS5_2EEEvT0_T1_T2_T3_T4_T5_T6_T7_iT8_NS1_7vsmem_tEE19static_temp_storage+32];
	add.s32 	%r1035, %r1029, %r1031;
	setp.eq.s32 	%p181, %r1012, 9;
	selp.b32 	%r1036, %r1035, %r1030, %p181;
	add.s32 	%r1037, %r1035, %r1032;
	setp.eq.s32 	%p182, %r1012, 10;
	selp.b32 	%r1038, %r1037, %r1036, %p182;
	add.s32 	%r1039, %r1037, %r1033;
	setp.eq.s32 	%p183, %r1012, 11;
	selp.b32 	%r1040, %r1039, %r1038, %p183;
	add.s32 	%r1041, %r1039, %r1034;
	setp.eq.s32 	%p184, %r1012, 12;
	selp.b32 	%r1042, %r1041, %r1040, %p184;
	ld.shared.v2.u32 	{%r1043, %r1044}, [_ZZN3cub18CUB_300001_SM_10006detail6select23DeviceSelectSweepKernelINS2_10policy_hubIiiiLb0ELNS0_10SelectImplE2EE10Policy1000EPiN6thrust24THRUST_300001_SM_1000_NS6detail15normal_iteratorINSA_10device_ptrIiEEEESF_S8_NS0_13ScanTileStateIiLb1EEE7is_evenNS0_8NullTypeEiNS2_19streaming_context_tIiLb0EEELS5_2EEEvT0_T1_T2_T3_T4_T5_T6_T7_iT8_NS1_7vsmem_tEE19static_temp_storage+48];
	add.s32 	%r1045, %r1041, %r1043;
	setp.eq.s32 	%p185, %r1012, 13;
	selp.b32 	%r1046, %r1045, %r1042, %p185;
	add.s32 	%r65, %r1045, %r1044;
	setp.gt.u32 	%p186, %r39, 31;
	setp.lt.u32 	%p187, %r39, 32;
	setp.eq.s32 	%p188, %r937, 0;
	selp.b32 	%r1047, 0, %r1007, %p188;
	add.s32 	%r1589, %r1046, %r1047;
	selp.b32 	%r67, %r1007, %r1589, %p187;
	@%p186 bra 	$L__BB7_25;
	setp.ne.s32 	%p189, %r39, 0;
	mul.wide.s32 	%rd95, %r1, 8;
	add.s64 	%rd5, %rd2, %rd95;
	@%p189 bra 	$L__BB7_12;
	st.shared.u32 	[_ZZN3cub18CUB_300001_SM_10006detail6select23DeviceSelectSweepKernelINS2_10policy_hubIiiiLb0ELNS0_10SelectImplE2EE10Policy1000EPiN6thrust24THRUST_300001_SM_1000_NS6detail15normal_iteratorINSA_10device_ptrIiEEEESF_S8_NS0_13ScanTileStateIiLb1EEE7is_evenNS0_8NullTypeEiNS2_19streaming_context_tIiLb0EEELS5_2EEEvT0_T1_T2_T3_T4_T5_T6_T7_iT8_NS1_7vsmem_tEE19static_temp_storage+108], %r65;
	add.s64 	%rd96, %rd5, 256;
	mov.b32 	%r1048, 100;
	// begin inline asm
	st.relaxed.gpu.v2.u32 [%rd96], {%r1048, %r65};
	// end inline asm
$L__BB7_12:
	not.b32 	%r1054, %r39;
	add.s32 	%r1585, %r1, %r1054;
	mov.b32 	%r1050, 665;
	// begin inline asm
	nanosleep.u32 %r1050;
	// end inline asm
	mul.wide.s32 	%rd98, %r1585, 8;
	add.s64 	%rd99, %rd2, %rd98;
	add.s64 	%rd97, %rd99, 256;
	// begin inline asm
	ld.relaxed.gpu.v2.u32 {%r1586, %r1580}, [%rd97];
	// end inline asm
	mov.b32 	%r1581, 238;
$L__BB7_13:
	setp.eq.s32 	%p190, %r1586, 99;
	mov.b32 	%r1055, -1;
	vote.sync.any.pred 	%p191, %p190, %r1055;
	not.pred 	%p192, %p191;
	@%p192 bra 	$L__BB7_15;
	// begin inline asm
	nanosleep.u32 %r1581;
	// end inline asm
	shr.u32 	%r1581, %r1581, 1;
	// begin inline asm
	ld.relaxed.gpu.v2.u32 {%r1586, %r1580}, [%rd97];
	// end inline asm
	bra.uni 	$L__BB7_13;
$L__BB7_15:
	setp.eq.s32 	%p193, %r1586, 101;
	mov.b32 	%r1082, -1;
	vote.sync.ballot.b32 	%r1084, %p193, %r1082;
	// begin inline asm
	mov.u32 %r1057, %lanemask_ge;
	// end inline asm
	and.b32  	%r1085, %r1084, %r1057;
	or.b32  	%r1086, %r1085, -2147483648;
	add.s32 	%r1087, %r1086, -1;
	not.b32 	%r1088, %r1086;
	and.b32  	%r1089, %r1088, %r1087;
	popc.b32 	%r1061, %r1089;
	mov.b32 	%r1060, 1;
	// begin inline asm
	shfl.sync.down.b32 %r1058, %r1580, %r1060, %r1061, %r1082;
	// end inline asm
	setp.lt.s32 	%p195, %r937, %r1061;
	selp.b32 	%r1090, %r1058, 0, %p195;
	add.s32 	%r1064, %r1090, %r1580;
	mov.b32 	%r1065, 2;
	// begin inline asm
	shfl.sync.down.b32 %r1063, %r1064, %r1065, %r1061, %r1082;
	// end inline asm
	add.s32 	%r1091, %r937, 2;
	setp.gt.s32 	%p196, %r1091, %r1061;
	selp.b32 	%r1092, 0, %r1063, %p196;
	add.s32 	%r1069, %r1064, %r1092;
	mov.b32 	%r1070, 4;
	// begin inline asm
	shfl.sync.down.b32 %r1068, %r1069, %r1070, %r1061, %r1082;
	// end inline asm
	add.s32 	%r1093, %r937, 4;
	setp.gt.s32 	%p197, %r1093, %r1061;
	selp.b32 	%r1094, 0, %r1068, %p197;
	add.s32 	%r1074, %r1069, %r1094;
	mov.b32 	%r1075, 8;
	// begin inline asm
	shfl.sync.down.b32 %r1073, %r1074, %r1075, %r1061, %r1082;
	// end inline asm
	add.s32 	%r1095, %r937, 8;
	setp.gt.s32 	%p198, %r1095, %r1061;
	selp.b32 	%r1096, 0, %r1073, %p198;
	add.s32 	%r1079, %r1074, %r1096;
	mov.b32 	%r1080, 16;
	// begin inline asm
	shfl.sync.down.b32 %r1078, %r1079, %r1080, %r1061, %r1082;
	// end inline asm
	add.s32 	%r1097, %r937, 16;
	setp.gt.s32 	%p199, %r1097, %r1061;
	selp.b32 	%r1098, 0, %r1078, %p199;
	add.s32 	%r1582, %r1079, %r1098;
	add.s64 	%rd7, %rd2, 256;
	mov.b32 	%r1583, 238;
$L__BB7_16:
	setp.ne.s32 	%p200, %r1586, 101;
	mov.b32 	%r1099, -1;
	vote.sync.all.pred 	%p201, %p200, %r1099;
	not.pred 	%p202, %p201;
	@%p202 bra 	$L__BB7_21;
	shr.u32 	%r1583, %r1583, 1;
	mul.wide.s32 	%rd124, %r1585, 8;
	add.s64 	%rd125, %rd7, %rd124;
	add.s64 	%rd123, %rd125, -256;
	// begin inline asm
	ld.relaxed.gpu.v2.u32 {%r1586, %r1587}, [%rd123];
	// end inline asm
	mov.u32 	%r1588, %r1583;
$L__BB7_18:
	setp.eq.s32 	%p228, %r1586, 99;
	mov.b32 	%r1271, -1;
	vote.sync.any.pred 	%p229, %p228, %r1271;
	not.pred 	%p230, %p229;
	@%p230 bra 	$L__BB7_20;
	// begin inline asm
	nanosleep.u32 %r1588;
	// end inline asm
	shr.u32 	%r1588, %r1588, 1;
	// begin inline asm
	ld.relaxed.gpu.v2.u32 {%r1586, %r1587}, [%rd123];
	// end inline asm
	bra.uni 	$L__BB7_18;
$L__BB7_20:
	setp.eq.s32 	%p231, %r1586, 101;
	mov.b32 	%r1297, -1;
	vote.sync.ballot.b32 	%r1298, %p231, %r1297;
	and.b32  	%r1299, %r1298, %r1057;
	or.b32  	%r1300, %r1299, -2147483648;
	add.s32 	%r1301, %r1300, -1;
	not.b32 	%r1302, %r1300;
	and.b32  	%r1303, %r1302, %r1301;
	popc.b32 	%r1276, %r1303;
	mov.b32 	%r1275, 1;
	// begin inline asm
	shfl.sync.down.b32 %r1273, %r1587, %r1275, %r1276, %r1297;
	// end inline asm
	setp.lt.s32 	%p233, %r937, %r1276;
	selp.b32 	%r1304, %r1273, 0, %p233;
	add.s32 	%r1279, %r1304, %r1587;
	mov.b32 	%r1280, 2;
	// begin inline asm
	shfl.sync.down.b32 %r1278, %r1279, %r1280, %r1276, %r1297;
	// end inline asm
	setp.gt.s32 	%p234, %r1091, %r1276;
	selp.b32 	%r1306, 0, %r1278, %p234;
	add.s32 	%r1284, %r1279, %r1306;
	mov.b32 	%r1285, 4;
	// begin inline asm
	shfl.sync.down.b32 %r1283, %r1284, %r1285, %r1276, %r1297;
	// end inline asm
	setp.gt.s32 	%p235, %r1093, %r1276;
	selp.b32 	%r1308, 0, %r1283, %p235;
	add.s32 	%r1289, %r1284, %r1308;
	mov.b32 	%r1290, 8;
	// begin inline asm
	shfl.sync.down.b32 %r1288, %r1289, %r1290, %r1276, %r1297;
	// end inline asm
	setp.gt.s32 	%p236, %r1095, %r1276;
	selp.b32 	%r1310, 0, %r1288, %p236;
	add.s32 	%r1294, %r1289, %r1310;
	mov.b32 	%r1295, 16;
	// begin inline asm
	shfl.sync.down.b32 %r1293, %r1294, %r1295, %r1276, %r1297;
	// end inline asm
	setp.gt.s32 	%p237, %r1097, %r1276;
	selp.b32 	%r1312, 0, %r1293, %p237;
	add.s32 	%r1313, %r1312, %r1582;
	add.s32 	%r1582, %r1313, %r1294;
	add.s32 	%r1585, %r1585, -32;
	bra.uni 	$L__BB7_16;
$L__BB7_21:
	setp.ne.s32 	%p203, %r39, 0;
	@%p203 bra 	$L__BB7_23;
	add.s32 	%r1102, %r1582, %r65;
	add.s64 	%rd100, %rd5, 256;
	mov.b32 	%r1101, 101;
	// begin inline asm
	st.relaxed.gpu.v2.u32 [%rd100], {%r1101, %r1102};
	// end inline asm
	st.shared.u32 	[_ZZN3cub18CUB_300001_SM_10006detail6select23DeviceSelectSweepKernelINS2_10policy_hubIiiiLb0ELNS0_10SelectImplE2EE10Policy1000EPiN6thrust24THRUST_300001_SM_1000_NS6detail15normal_iteratorINSA_10device_ptrIiEEEESF_S8_NS0_13ScanTileStateIiLb1EEE7is_evenNS0_8NullTypeEiNS2_19streaming_context_tIiLb0EEELS5_2EEEvT0_T1_T2_T3_T4_T5_T6_T7_iT8_NS1_7vsmem_tEE19static_temp_storage+100], %r1582;
	st.shared.u32 	[_ZZN3cub18CUB_300001_SM_10006detail6select23DeviceSelectSweepKernelINS2_10policy_hubIiiiLb0ELNS0_10SelectImplE2EE10Policy1000EPiN6thrust24THRUST_300001_SM_1000_NS6detail15normal_iteratorINSA_10device_ptrIiEEEESF_S8_NS0_13ScanTileStateIiLb1EEE7is_evenNS0_8NullTypeEiNS2_19streaming_context_tIiLb0EEELS5_2EEEvT0_T1_T2_T3_T4_T5_T6_T7_iT8_NS1_7vsmem_tEE19static_temp_storage+104], %r1102;
$L__BB7_23:
	setp.ne.s32 	%p204, %r937, 0;
	mov.u32 	%r1589, %r67;
	@%p204 bra 	$L__BB7_25;
	st.shared.u32 	[_ZZN3cub18CUB_300001_SM_10006detail6select23DeviceSelectSweepKernelINS2_10policy_hubIiiiLb0ELNS0_10SelectImplE2EE10Policy1000EPiN6thrust24THRUST_300001_SM_1000_NS6detail15normal_iteratorINSA_10device_ptrIiEEEESF_S8_NS0_13ScanTileStateIiLb1EEE7is_evenNS0_8NullTypeEiNS2_19streaming_context_tIiLb0EEELS5_2EEEvT0_T1_T2_T3_T4_T5_T6_T7_iT8_NS1_7vsmem_tEE19static_temp_storage+72], %r1582;
	mov.u32 	%r1589, %r1582;
$L__BB7_25:
	ld.param.u32 	%r1577, [_ZN3cub18CUB_300001_SM_10006detail6select23DeviceSelectSweepKernelINS2_10policy_hubIiiiLb0ELNS0_10SelectImplE2EE10Policy1000EPiN6thrust24THRUST_300001_SM_1000_NS6detail15normal_iteratorINSA_10device_ptrIiEEEESF_S8_NS0_13ScanTileStateIiLb1EEE7is_evenNS0_8NullTypeEiNS2_19streaming_context_tIiLb0EEELS5_2EEEvT0_T1_T2_T3_T4_T5_T6_T7_iT8_NS1_7vsmem_tE_param_7];
	bar.sync 	0;
	setp.eq.s32 	%p205, %r39, 0;
	mov.u32 	%r1103, _ZZN3cub18CUB_300001_SM_10006detail6select23DeviceSelectSweepKernelINS2_10policy_hubIiiiLb0ELNS0_10SelectImplE2EE10Policy1000EPiN6thrust24THRUST_300001_SM_1000_NS6detail15normal_iteratorINSA_10device_ptrIiEEEESF_S8_NS0_13ScanTileStateIiLb1EEE7is_evenNS0_8NullTypeEiNS2_19streaming_context_tIiLb0EEELS5_2EEEvT0_T1_T2_T3_T4_T5_T6_T7_iT8_NS1_7vsmem_tEE19static_temp_storage;
	ld.shared.u32 	%r1104, [_ZZN3cub18CUB_300001_SM_10006detail6select23DeviceSelectSweepKernelINS2_10policy_hubIiiiLb0ELNS0_10SelectImplE2EE10Policy1000EPiN6thrust24THRUST_300001_SM_1000_NS6detail15normal_iteratorINSA_10device_ptrIiEEEESF_S8_NS0_13ScanTileStateIiLb1EEE7is_evenNS0_8NullTypeEiNS2_19streaming_context_tIiLb0EEELS5_2EEEvT0_T1_T2_T3_T4_T5_T6_T7_iT8_NS1_7vsmem_tEE19static_temp_storage+72];
	selp.b32 	%r1105, 0, %r1104, %p205;
	add.s32 	%r1106, %r1105, %r1589;
	xor.b32  	%r1107, %r51, 1;
	add.s32 	%r1108, %r1106, %r1107;
	xor.b32  	%r1109, %r52, 1;
	add.s32 	%r1110, %r1109, %r1107;
	add.s32 	%r1111, %r1110, %r1106;
	xor.b32  	%r1112, %r53, 1;
	add.s32 	%r1113, %r1111, %r1112;
	xor.b32  	%r1114, %r54, 1;
	add.s32 	%r1115, %r1113, %r1114;
	xor.b32  	%r1116, %r55, 1;
	add.s32 	%r1117, %r1115, %r1116;
	xor.b32  	%r1118, %r56, 1;
	add.s32 	%r1119, %r1117, %r1118;
	xor.b32  	%r1120, %r57, 1;
	add.s32 	%r1121, %r1119, %r1120;
	xor.b32  	%r1122, %r58, 1;
	add.s32 	%r1123, %r1121, %r1122;
	xor.b32  	%r1124, %r59, 1;
	add.s32 	%r1125, %r1123, %r1124;
	xor.b32  	%r1126, %r60, 1;
	add.s32 	%r1127, %r1125, %r1126;
	ld.shared.u32 	%r1128, [_ZZN3cub18CUB_300001_SM_10006detail6select23DeviceSelectSweepKernelINS2_10policy_hubIiiiLb0ELNS0_10SelectImplE2EE10Policy1000EPiN6thrust24THRUST_300001_SM_1000_NS6detail15normal_iteratorINSA_10device_ptrIiEEEESF_S8_NS0_13ScanTileStateIiLb1EEE7is_evenNS0_8NullTypeEiNS2_19streaming_context_tIiLb0EEELS5_2EEEvT0_T1_T2_T3_T4_T5_T6_T7_iT8_NS1_7vsmem_tEE19static_temp_storage+108];
	ld.shared.u32 	%r1129, [_ZZN3cub18CUB_300001_SM_10006detail6select23DeviceSelectSweepKernelINS2_10policy_hubIiiiLb0ELNS0_10SelectImplE2EE10Policy1000EPiN6thrust24THRUST_300001_SM_1000_NS6detail15normal_iteratorINSA_10device_ptrIiEEEESF_S8_NS0_13ScanTileStateIiLb1EEE7is_evenNS0_8NullTypeEiNS2_19streaming_context_tIiLb0EEELS5_2EEEvT0_T1_T2_T3_T4_T5_T6_T7_iT8_NS1_7vsmem_tEE19static_temp_storage+100];
	sub.s32 	%r1130, %r2, %r1129;
	bar.sync 	0;
	sub.s32 	%r1131, 4928, %r1128;
	add.s32 	%r1132, %r1128, %r1129;
	sub.s32 	%r1133, %r1106, %r1129;
	mul.lo.s32 	%r1134, %r39, 11;
	sub.s32 	%r1135, %r1134, %r1133;
	setp.eq.s32 	%p206, %r51, 0;
	add.s32 	%r1136, %r1133, %r1131;
	selp.b32 	%r1137, %r1136, %r1135, %p206;
	shl.b32 	%r1138, %r1137, 2;
	add.s32 	%r1139, %r1103, %r1138;
	st.shared.u32 	[%r1139], %r40;
	sub.s32 	%r1140, %r1129, %r1108;
	add.s32 	%r1141, %r1134, %r1140;
	add.s32 	%r1142, %r1141, 1;
	setp.eq.s32 	%p207, %r52, 0;
	add.s32 	%r1143, %r1136, %r1107;
	selp.b32 	%r1144, %r1143, %r1142, %p207;
	shl.b32 	%r1145, %r1144, 2;
	add.s32 	%r1146, %r1103, %r1145;
	st.shared.u32 	[%r1146], %r41;
	sub.s32 	%r1147, %r1129, %r1111;
	add.s32 	%r1148, %r1134, %r1147;
	add.s32 	%r1149, %r1148, 2;
	setp.eq.s32 	%p208, %r53, 0;
	add.s32 	%r1150, %r1143, %r1109;
	selp.b32 	%r1151, %r1150, %r1149, %p208;
	shl.b32 	%r1152, %r1151, 2;
	add.s32 	%r1153, %r1103, %r1152;
	st.shared.u32 	[%r1153], %r42;
	sub.s32 	%r1154, %r1129, %r1113;
	add.s32 	%r1155, %r1134, %r1154;
	add.s32 	%r1156, %r1155, 3;
	setp.eq.s32 	%p209, %r54, 0;
	add.s32 	%r1157, %r1150, %r1112;
	selp.b32 	%r1158, %r1157, %r1156, %p209;
	shl.b32 	%r1159, %r1158, 2;
	add.s32 	%r1160, %r1103, %r1159;
	st.shared.u32 	[%r1160], %r43;
	sub.s32 	%r1161, %r1129, %r1115;
	add.s32 	%r1162, %r1134, %r1161;
	add.s32 	%r1163, %r1162, 4;
	setp.eq.s32 	%p210, %r55, 0;
	add.s32 	%r1164, %r1157, %r1114;
	selp.b32 	%r1165, %r1164, %r1163, %p210;
	shl.b32 	%r1166, %r1165, 2;
	add.s32 	%r1167, %r1103, %r1166;
	st.shared.u32 	[%r1167], %r44;
	sub.s32 	%r1168, %r1129, %r1117;
	add.s32 	%r1169, %r1134, %r1168;
	add.s32 	%r1170, %r1169, 5;
	setp.eq.s32 	%p211, %r56, 0;
	add.s32 	%r1171, %r1164, %r1116;
	selp.b32 	%r1172, %r1171, %r1170, %p211;
	shl.b32 	%r1173, %r1172, 2;
	add.s32 	%r1174, %r1103, %r1173;
	st.shared.u32 	[%r1174], %r45;
	sub.s32 	%r1175, %r1129, %r1119;
	add.s32 	%r1176, %r1134, %r1175;
	add.s32 	%r1177, %r1176, 6;
	setp.eq.s32 	%p212, %r57, 0;
	add.s32 	%r1178, %r1171, %r1118;
	selp.b32 	%r1179, %r1178, %r1177, %p212;
	shl.b32 	%r1180, %r1179, 2;
	add.s32 	%r1181, %r1103, %r1180;
	st.shared.u32 	[%r1181], %r46;
	sub.s32 	%r1182, %r1129, %r1121;
	add.s32 	%r1183, %r1134, %r1182;
	add.s32 	%r1184, %r1183, 7;
	setp.eq.s32 	%p213, %r58, 0;
	add.s32 	%r1185, %r1178, %r1120;
	selp.b32 	%r1186, %r1185, %r1184, %p213;
	shl.b32 	%r1187, %r1186, 2;
	add.s32 	%r1188, %r1103, %r1187;
	st.shared.u32 	[%r1188], %r47;
	sub.s32 	%r1189, %r1129, %r1123;
	add.s32 	%r1190, %r1134, %r1189;
	add.s32 	%r1191, %r1190, 8;
	setp.eq.s32 	%p214, %r59, 0;
	add.s32 	%r1192, %r1185, %r1122;
	selp.b32 	%r1193, %r1192, %r1191, %p214;
	shl.b32 	%r1194, %r1193, 2;
	add.s32 	%r1195, %r1103, %r1194;
	st.shared.u32 	[%r1195], %r48;
	sub.s32 	%r1196, %r1129, %r1125;
	add.s32 	%r1197, %r1134, %r1196;
	add.s32 	%r1198, %r1197, 9;
	setp.eq.s32 	%p215, %r60, 0;
	add.s32 	%r1199, %r1192, %r1124;
	selp.b32 	%r1200, %r1199, %r1198, %p215;
	shl.b32 	%r1201, %r1200, 2;
	add.s32 	%r1202, %r1103, %r1201;
	st.shared.u32 	[%r1202], %r49;
	sub.s32 	%r1203, %r1129, %r1127;
	add.s32 	%r1204, %r1134, %r1203;
	add.s32 	%r1205, %r1204, 10;
	setp.eq.s32 	%p216, %r61, 0;
	add.s32 	%r1206, %r1199, %r1126;
	selp.b32 	%r1207, %r1206, %r1205, %p216;
	shl.b32 	%r1208, %r1207, 2;
	add.s32 	%r1209, %r1103, %r1208;
	st.shared.u32 	[%r1209], %r50;
	bar.sync 	0;
	add.s32 	%r1210, %r1132, %r39;
	setp.lt.s32 	%p217, %r39, %r1131;
	add.s32 	%r1211, %r1130, %r39;
	not.b32 	%r1212, %r1211;
	add.s32 	%r1213, %r1577, %r1212;
	add.s32 	%r1214, %r1210, -4928;
	selp.b32 	%r1215, %r1213, %r1214, %p217;
	shl.b32 	%r1216, %r39, 2;
	add.s32 	%r1217, %r1103, %r1216;
	ld.shared.u32 	%r1218, [%r1217];
	mul.wide.s32 	%rd101, %r1215, 4;
	add.s64 	%rd102, %rd3, %rd101;
	st.global.u32 	[%rd102], %r1218;
	add.s32 	%r1219, %r39, 448;
	setp.lt.s32 	%p218, %r1219, %r1131;
	add.s32 	%r1220, %r1213, -448;
	add.s32 	%r1221, %r1210, -4480;
	selp.b32 	%r1222, %r1220, %r1221, %p218;
	ld.shared.u32 	%r1223, [%r1217+1792];
	mul.wide.s32 	%rd103, %r1222, 4;
	add.s64 	%rd104, %rd3, %rd103;
	st.global.u32 	[%rd104], %r1223;
	add.s32 	%r1224, %r39, 896;
	setp.lt.s32 	%p219, %r1224, %r1131;
	add.s32 	%r1225, %r1213, -896;
	add.s32 	%r1226, %r1210, -4032;
	selp.b32 	%r1227, %r1225, %r1226, %p219;
	ld.shared.u32 	%r1228, [%r1217+3584];
	mul.wide.s32 	%rd105, %r1227, 4;
	add.s64 	%rd106, %rd3, %rd105;
	st.global.u32 	[%rd106], %r1228;
	add.s32 	%r1229, %r39, 1344;
	setp.lt.s32 	%p220, %r1229, %r1131;
	add.s32 	%r1230, %r1213, -1344;
	add.s32 	%r1231, %r1210, -3584;
	selp.b32 	%r1232, %r1230, %r1231, %p220;
	ld.shared.u32 	%r1233, [%r1217+5376];
	mul.wide.s32 	%rd107, %r1232, 4;
	add.s64 	%rd108, %rd3, %rd107;
	st.global.u32 	[%rd108], %r1233;
	add.s32 	%r1234, %r39, 1792;
	setp.lt.s32 	%p221, %r1234, %r1131;
	add.s32 	%r1235, %r1213, -1792;
	add.s32 	%r1236, %r1210, -3136;
	selp.b32 	%r1237, %r1235, %r1236, %p221;
	ld.shared.u32 	%r1238, [%r1217+7168];
	mul.wide.s32 	%rd109, %r1237, 4;
	add.s64 	%rd110, %rd3, %rd109;
	st.global.u32 	[%rd110], %r1238;
	add.s32 	%r1239, %r39, 2240;
	setp.lt.s32 	%p222, %r1239, %r1131;
	add.s32 	%r1240, %r1213, -2240;
	add.s32 	%r1241, %r1210, -2688;
	selp.b32 	%r1242, %r1240, %r1241, %p222;
	ld.shared.u32 	%r1243, [%r1217+8960];
	mul.wide.s32 	%rd111, %r1242, 4;
	add.s64 	%rd112, %rd3, %rd111;
	st.global.u32 	[%rd112], %r1243;
	add.s32 	%r1244, %r39, 2688;
	setp.lt.s32 	%p223, %r1244, %r1131;
	add.s32 	%r1245, %r1213, -2688;
	add.s32 	%r1246, %r1210, -2240;
	selp.b32 	%r1247, %r1245, %r1246, %p223;
	ld.shared.u32 	%r1248, [%r1217+10752];
	mul.wide.s32 	%rd113, %r1247, 4;
	add.s64 	%rd114, %rd3, %rd113;
	st.global.u32 	[%rd114], %r1248;
	add.s32 	%r1249, %r39, 3136;
	setp.lt.s32 	%p224, %r1249, %r1131;
	add.s32 	%r1250, %r1213, -3136;
	add.s32 	%r1251, %r1210, -1792;
	selp.b32 	%r1252, %r1250, %r1251, %p224;
	ld.shared.u32 	%r1253, [%r1217+12544];
	mul.wide.s32 	%rd115, %r1252, 4;
	add.s64 	%rd116, %rd3, %rd115;
	st.global.u32 	[%rd116], %r1253;
	add.s32 	%r1254, %r39, 3584;
	setp.lt.s32 	%p225, %r1254, %r1131;
	add.s32 	%r1255, %r1213, -3584;
	add.s32 	%r1256, %r1210, -1344;
	selp.b32 	%r1257, %r1255, %r1256, %p225;
	ld.shared.u32 	%r1258, [%r1217+14336];
	mul.wide.s32 	%rd117, %r1257, 4;
	add.s64 	%rd118, %rd3, %rd117;
	st.global.u32 	[%rd118], %r1258;
	add.s32 	%r1259, %r39, 4032;
	setp.lt.s32 	%p226, %r1259, %r1131;
	add.s32 	%r1260, %r1213, -4032;
	add.s32 	%r1261, %r1210, -896;
	selp.b32 	%r1262, %r1260, %r1261, %p226;
	ld.shared.u32 	%r1263, [%r1217+16128];
	mul.wide.s32 	%rd119, %r1262, 4;
	add.s64 	%rd120, %rd3, %rd119;
	st.global.u32 	[%rd120], %r1263;
	add.s32 	%r1264, %r39, 4480;
	setp.lt.s32 	%p227, %r1264, %r1131;
	add.s32 	%r1265, %r1213, -4480;
	add.s32 	%r1266, %r1210, -448;
	selp.b32 	%r1267, %r1265, %r1266, %p227;
	ld.shared.u32 	%r1268, [%r1217+17920];
	mul.wide.s32 	%rd121, %r1267, 4;
	add.s64 	%rd122, %rd3, %rd121;
	st.global.u32 	[%rd122], %r1268;
	bra.uni 	$L__BB7_181;
$L__BB7_26:
	ld.param.u32 	%r1573, [_ZN3cub18CUB_300001_SM_10006detail6select23DeviceSelectSweepKernelINS2_10policy_hubIiiiLb0ELNS0_10SelectImplE2EE10Policy1000EPiN6thrust24THRUST_300001_SM_1000_NS6detail15normal_iteratorINSA_10device_ptrIiEEEESF_S8_NS0_13ScanTileStateIiLb1EEE7is_evenNS0_8NullTypeEiNS2_19streaming_context_tIiLb0EEELS5_2EEEvT0_T1_T2_T3_T4_T5_T6_T7_iT8_NS1_7vsmem_tE_param_7];
	sub.s32 	%r99, %r1573, %r2;
	setp.ne.s32 	%p2, %r1, 0;
	@%p2 bra 	$L__BB7_95;
	mov.u32 	%r100, %tid.x;
	mul.lo.s32 	%r101, %r100, 11;
	setp.ge.s32 	%p101, %r101, %r99;
	@%p101 bra 	$L__BB7_29;
	add.s32 	%r673, %r101, %r2;
	mul.wide.u32 	%rd59, %r673, 4;
	add.s64 	%rd60, %rd1, %rd59;
	ld.global.u32 	%r1590, [%rd60];
$L__BB7_29:
	add.s32 	%r104, %r101, 1;
	setp.ge.s32 	%p102, %r104, %r99;
	add.s32 	%r105, %r101, %r2;
	mul.wide.u32 	%rd61, %r105, 4;
	add.s64 	%rd8, %rd1, %rd61;
	@%p102 bra 	$L__BB7_31;
	ld.global.u32 	%r1591, [%rd8+4];
$L__BB7_31:
	add.s32 	%r108, %r101, 2;
	setp.ge.s32 	%p103, %r108, %r99;
	@%p103 bra 	$L__BB7_33;
	ld.global.u32 	%r1592, [%rd8+8];
$L__BB7_33:
	add.s32 	%r111, %r101, 3;
	setp.ge.s32 	%p104, %r111, %r99;
	@%p104 bra 	$L__BB7_35;
	ld.global.u32 	%r1593, [%rd8+12];
$L__BB7_35:
	add.s32 	%r114, %r101, 4;
	setp.ge.s32 	%p105, %r114, %r99;
	@%p105 bra 	$L__BB7_37;
	ld.global.u32 	%r1594, [%rd8+16];
$L__BB7_37:
	add.s32 	%r117, %r101, 5;
	setp.ge.s32 	%p106, %r117, %r99;
	@%p106 bra 	$L__BB7_39;
	ld.global.u32 	%r1595, [%rd8+20];
$L__BB7_39:
	add.s32 	%r120, %r101, 6;
	setp.ge.s32 	%p107, %r120, %r99;
	@%p107 bra 	$L__BB7_41;
	ld.global.u32 	%r1596, [%rd8+24];
$L__BB7_41:
	add.s32 	%r123, %r101, 7;
	setp.ge.s32 	%p108, %r123, %r99;
	@%p108 bra 	$L__BB7_43;
	ld.global.u32 	%r1597, [%rd8+28];
$L__BB7_43:
	add.s32 	%r126, %r101, 8;
	setp.ge.s32 	%p109, %r126, %r99;
	@%p109 bra 	$L__BB7_45;
	ld.global.u32 	%r1598, [%rd8+32];
$L__BB7_45:
	add.s32 	%r129, %r101, 9;
	setp.ge.s32 	%p110, %r129, %r99;
	@%p110 bra 	$L__BB7_47;
	ld.global.u32 	%r1599, [%rd8+36];
$L__BB7_47:
	add.s32 	%r132, %r101, 10;
	setp.ge.s32 	%p111, %r132, %r99;
	@%p111 bra 	$L__BB7_49;
	ld.global.u32 	%r1600, [%rd8+40];
$L__BB7_49:
	setp.ge.s32 	%p112, %r101, %r99;
	bar.sync 	0;
	mov.b32 	%r1601, 1;
	@%p112 bra 	$L__BB7_51;
	add.s64 	%rd63, %rd4, %rd61;
	ld.global.u32 	%r685, [%rd63];
	not.b32 	%r686, %r685;
	and.b32  	%r1601, %r686, 1;
$L__BB7_51:
	setp.ge.s32 	%p113, %r104, %r99;
	add.s64 	%rd9, %rd4, %rd61;
	mov.b32 	%r1602, 1;
	@%p113 bra 	$L__BB7_53;
	ld.global.u32 	%r688, [%rd9+4];
	not.b32 	%r689, %r688;
	and.b32  	%r1602, %r689, 1;
$L__BB7_53:
	setp.ge.s32 	%p114, %r108, %r99;
	mov.b32 	%r1603, 1;
	@%p114 bra 	$L__BB7_55;
	ld.global.u32 	%r691, [%rd9+8];
	not.b32 	%r692, %r691;
	and.b32  	%r1603, %r692, 1;
$L__BB7_55:
	setp.ge.s32 	%p115, %r111, %r99;
	mov.b32 	%r1604, 1;
	@%p115 bra 	$L__BB7_57;
	ld.global.u32 	%r694, [%rd9+12];
	not.b32 	%r695, %r694;
	and.b32  	%r1604, %r695, 1;
$L__BB7_57:
	setp.ge.s32 	%p116, %r114, %r99;
	mov.b32 	%r1605, 1;
	@%p116 bra 	$L__BB7_59;
	ld.global.u32 	%r697, [%rd9+16];
	not.b32 	%r698, %r697;
	and.b32  	%r1605, %r698, 1;
$L__BB7_59:
	setp.ge.s32 	%p117, %r117, %r99;
	mov.b32 	%r1606, 1;
	@%p117 bra 	$L__BB7_61;
	ld.global.u32 	%r700, [%rd9+20];
	not.b32 	%r701, %r700;
	and.b32  	%r1606, %r701, 1;
$L__BB7_61:
	setp.ge.s32 	%p118, %r120, %r99;
	mov.b32 	%r1607, 1;
	@%p118 bra 	$L__BB7_63;
	ld.global.u32 	%r703, [%rd9+24];
	not.b32 	%r704, %r703;
	and.b32  	%r1607, %r704, 1;
$L__BB7_63:
	setp.ge.s32 	%p119, %r123, %r99;
	mov.b32 	%r1608, 1;
	@%p119 bra 	$L__BB7_65;
	ld.global.u32 	%r706, [%rd9+28];
	not.b32 	%r707, %r706;
	and.b32  	%r1608, %r707, 1;
$L__BB7_65:
	setp.ge.s32 	%p120, %r126, %r99;
	mov.b32 	%r1609, 1;
	@%p120 bra 	$L__BB7_67;
	ld.global.u32 	%r709, [%rd9+32];
	not.b32 	%r710, %r709;
	and.b32  	%r1609, %r710, 1;
$L__BB7_67:
	setp.ge.s32 	%p121, %r129, %r99;
	mov.b32 	%r1610, 1;
	@%p121 bra 	$L__BB7_69;
	ld.global.u32 	%r712, [%rd9+36];
	not.b32 	%r713, %r712;
	and.b32  	%r1610, %r713, 1;
$L__BB7_69:
	setp.ge.s32 	%p122, %r132, %r99;
	mov.b32 	%r1611, 1;
	@%p122 bra 	$L__BB7_71;
	ld.global.u32 	%r715, [%rd9+40];
	not.b32 	%r716, %r715;
	and.b32  	%r1611, %r716, 1;
$L__BB7_71:
	bar.sync 	0;
	add.s32 	%r748, %r1602, %r1601;
	add.s32 	%r749, %r1603, %r748;
	add.s32 	%r750, %r1604, %r749;
	add.s32 	%r751, %r1605, %r750;
	add.s32 	%r752, %r1606, %r751;
	add.s32 	%r753, %r1607, %r752;
	add.s32 	%r754, %r1608, %r753;
	add.s32 	%r755, %r1609, %r754;
	add.s32 	%r756, %r1610, %r755;
	add.s32 	%r722, %r1611, %r756;
	// begin inline asm
	mov.u32 %r717, %laneid;
	// end inline asm
	mov.b32 	%r720, 1;
	mov.b32 	%r745, 0;
	mov.b32 	%r747, -1;
	// begin inline asm
	{  .reg .s32 r0;  .reg .pred p;  shfl.sync.up.b32 r0|p, %r722, %r720, %r745, %r747;  @p add.s32 r0, r0, %r722;  mov.s32 %r718, r0;}
	// end inline asm
	mov.b32 	%r726, 2;
	// begin inline asm
	{  .reg .s32 r0;  .reg .pred p;  shfl.sync.up.b32 r0|p, %r718, %r726, %r745, %r747;  @p add.s32 r0, r0, %r718;  mov.s32 %r724, r0;}
	// end inline asm
	mov.b32 	%r732, 4;
	// begin inline asm
	{  .reg .s32 r0;  .reg .pred p;  shfl.sync.up.b32 r0|p, %r724, %r732, %r745, %r747;  @p add.s32 r0, r0, %r724;  mov.s32 %r730, r0;}
	// end inline asm
	mov.b32 	%r738, 8;
	// begin inline asm
	{  .reg .s32 r0;  .reg .pred p;  shfl.sync.up.b32 r0|p, %r730, %r738, %r745, %r747;  @p add.s32 r0, r0, %r730;  mov.s32 %r736, r0;}
	// end inline asm
	mov.b32 	%r744, 16;
	// begin inline asm
	{  .reg .s32 r0;  .reg .pred p;  shfl.sync.up.b32 r0|p, %r736, %r744, %r745, %r747;  @p add.s32 r0, r0, %r736;  mov.s32 %r742, r0;}
	// end inline asm
	setp.ne.s32 	%p123, %r717, 31;
	@%p123 bra 	$L__BB7_73;
	shr.u32 	%r757, %r100, 3;
	and.b32  	%r758, %r757, 124;
	mov.u32 	%r759, _ZZN3cub18CUB_300001_SM_10006detail6select23DeviceSelectSweepKernelINS2_10policy_hubIiiiLb0ELNS0_10SelectImplE2EE10Policy1000EPiN6thrust24THRUST_300001_SM_1000_NS6detail15normal_iteratorINSA_10device_ptrIiEEEESF_S8_NS0_13ScanTileStateIiLb1EEE7is_evenNS0_8NullTypeEiNS2_19streaming_context_tIiLb0EEELS5_2EEEvT0_T1_T2_T3_T4_T5_T6_T7_iT8_NS1_7vsmem_tEE19static_temp_storage;
	add.s32 	%r760, %r759, %r758;
	st.shared.u32 	[%r760], %r742;
$L__BB7_73:
	bar.sync 	0;
	mov.u32 	%r761, _ZZN3cub18CUB_300001_SM_10006detail6select23DeviceSelectSweepKernelINS2_10policy_hubIiiiLb0ELNS0_10SelectImplE2EE10Policy1000EPiN6thrust24THRUST_300001_SM_1000_NS6detail15normal_iteratorINSA_10device_ptrIiEEEESF_S8_NS0_13ScanTileStateIiLb1EEE7is_evenNS0_8NullTypeEiNS2_19streaming_context_tIiLb0EEELS5_2EEEvT0_T1_T2_T3_T4_T5_T6_T7_iT8_NS1_7vsmem_tEE19static_temp_storage;
	ld.shared.v4.u32 	{%r762, %r763, %r764, %r765}, [_ZZN3cub18CUB_300001_SM_10006detail6select23DeviceSelectSweepKernelINS2_10policy_hubIiiiLb0ELNS0_10SelectImplE2EE10Policy1000EPiN6thrust24THRUST_300001_SM_1000_NS6detail15normal_iteratorINSA_10device_ptrIiEEEESF_S8_NS0_13ScanTileStateIiLb1EEE7is_evenNS0_8NullTypeEiNS2_19streaming_context_tIiLb0EEELS5_2EEEvT0_T1_T2_T3_T4_T5_T6_T7_iT8_NS1_7vsmem_tEE19static_temp_storage];
	shr.u32 	%r766, %r100, 5;
	add.s32 	%r767, %r763, %r762;
	setp.eq.s32 	%p124, %r766, 2;
	selp.b32 	%r768, %r767, %r762, %p124;
	add.s32 	%r769, %r767, %r764;
	setp.eq.s32 	%p125, %r766, 3;
	selp.b32 	%r770, %r769, %r768, %p125;
	add.s32 	%r771, %r769, %r765;
	setp.eq.s32 	%p126, %r766, 4;
	selp.b32 	%r772, %r771, %r770, %p126;
	ld.shared.v4.u32 	{%r773, %r774, %r775, %r776}, [_ZZN3cub18CUB_300001_SM_10006detail6select23DeviceSelectSweepKernelINS2_10policy_hubIiiiLb0ELNS0_10SelectImplE2EE10Policy1000EPiN6thrust24THRUST_300001_SM_1000_NS6detail15normal_iteratorINSA_10device_ptrIiEEEESF_S8_NS0_13ScanTileStateIiLb1EEE7is_evenNS0_8NullTypeEiNS2_19streaming_context_tIiLb0EEELS5_2EEEvT0_T1_T2_T3_T4_T5_T6_T7_iT8_NS1_7vsmem_tEE19static_temp_storage+16];
	add.s32 	%r777, %r771, %r773;
	setp.eq.s32 	%p127, %r766, 5;
	selp.b32 	%r778, %r777, %r772, %p127;
	add.s32 	%r779, %r777, %r774;
	setp.eq.s32 	%p128, %r766, 6;
	selp.b32 	%r780, %r779, %r778, %p128;
	add.s32 	%r781, %r779, %r775;
	setp.eq.s32 	%p129, %r766, 7;
	selp.b32 	%r782, %r781, %r780, %p129;
	add.s32 	%r783, %r781, %r776;
	setp.eq.s32 	%p130, %r766, 8;
	selp.b32 	%r784, %r783, %r782, %p130;
	ld.shared.v4.u32 	{%r785, %r786, %r787, %r788}, [_ZZN3cub18CUB_300001_SM_10006detail6select23DeviceSelectSweepKernelINS2_10policy_hubIiiiLb0ELNS0_10SelectImplE2EE10Policy1000EPiN6thrust24THRUST_300001_SM_1000_NS6detail15normal_iteratorINSA_10device_ptrIiEEEESF_S8_NS0_13ScanTileStateIiLb1EEE7is_evenNS0_8NullTypeEiNS2_19streaming_context_tIiLb0EEELS5_2EEEvT0_T1_T2_T3_T4_T5_T6_T7_iT8_NS1_7vsmem_tEE19static_temp_storage+32];
	add.s32 	%r789, %r783, %r785;
	setp.eq.s32 	%p131, %r766, 9;
	selp.b32 	%r790, %r789, %r784, %p131;
	add.s32 	%r791, %r789, %r786;
	setp.eq.s32 	%p132, %r766, 10;
	selp.b32 	%r792, %r791, %r790, %p132;
	add.s32 	%r793, %r791, %r787;
	setp.eq.s32 	%p133, %r766, 11;
	selp.b32 	%r794, %r793, %r792, %p133;
	add.s32 	%r795, %r793, %r788;
	setp.eq.s32 	%p134, %r766, 12;
	selp.b32 	%r796, %r795, %r794, %p134;
	ld.shared.v2.u32 	{%r797, %r798}, [_ZZN3cub18CUB_300001_SM_10006detail6select23DeviceSelectSweepKernelINS2_10policy_hubIiiiLb0ELNS0_10SelectImplE2EE10Policy1000EPiN6thrust24THRUST_300001_SM_1000_NS6detail15normal_iteratorINSA_10device_ptrIiEEEESF_S8_NS0_13ScanTileStateIiLb1EEE7is_evenNS0_8NullTypeEiNS2_19streaming_context_tIiLb0EEELS5_2EEEvT0_T1_T2_T3_T4_T5_T6_T7_iT8_NS1_7vsmem_tEE19static_temp_storage+48];
	add.s32 	%r799, %r795, %r797;
	setp.eq.s32 	%p135, %r766, 13;
	selp.b32 	%r800, %r799, %r796, %p135;
	setp.lt.u32 	%p136, %r100, 32;
	selp.b32 	%r801, 0, %r800, %p136;
	setp.eq.s32 	%p137, %r717, 0;
	add.s32 	%r805, %r1605, %r750;
	add.s32 	%r806, %r1606, %r805;
	add.s32 	%r807, %r1607, %r806;
	add.s32 	%r808, %r1608, %r807;
	add.s32 	%r809, %r1609, %r808;
	add.s32 	%r810, %r1610, %r809;
	add.s32 	%r811, %r1611, %r810;
	sub.s32 	%r812, %r742, %r811;
	selp.b32 	%r813, 0, %r812, %p137;
	add.s32 	%r814, %r801, %r813;
	add.s32 	%r815, %r814, %r1601;
	add.s32 	%r816, %r748, %r814;
	add.s32 	%r817, %r749, %r814;
	add.s32 	%r818, %r750, %r814;
	add.s32 	%r819, %r805, %r814;
	add.s32 	%r820, %r806, %r814;
	add.s32 	%r821, %r807, %r814;
	add.s32 	%r822, %r808, %r814;
	add.s32 	%r823, %r809, %r814;
	add.s32 	%r824, %r810, %r814;
	add.s32 	%r825, %r99, %r798;
	add.s32 	%r826, %r825, %r799;
	add.s32 	%r1645, %r826, -4928;
	bar.sync 	0;
	sub.s32 	%r160, %r99, %r1645;
	sub.s32 	%r827, %r101, %r814;
	setp.eq.s32 	%p138, %r1601, 0;
	add.s32 	%r828, %r814, %r160;
	selp.b32 	%r829, %r827, %r828, %p138;
	shl.b32 	%r830, %r829, 2;
	add.s32 	%r831, %r761, %r830;
	st.shared.u32 	[%r831], %r1590;
	sub.s32 	%r832, %r104, %r815;
	setp.eq.s32 	%p139, %r1602, 0;
	add.s32 	%r833, %r828, %r1601;
	selp.b32 	%r834, %r832, %r833, %p139;
	shl.b32 	%r835, %r834, 2;
	add.s32 	%r836, %r761, %r835;
	st.shared.u32 	[%r836], %r1591;
	sub.s32 	%r837, %r101, %r816;
	add.s32 	%r838, %r837, 2;
	setp.eq.s32 	%p140, %r1603, 0;
	add.s32 	%r839, %r833, %r1602;
	selp.b32 	%r840, %r838, %r839, %p140;
	shl.b32 	%r841, %r840, 2;
	add.s32 	%r842, %r761, %r841;
	st.shared.u32 	[%r842], %r1592;
	sub.s32 	%r843, %r101, %r817;
	add.s32 	%r844, %r843, 3;
	setp.eq.s32 	%p141, %r1604, 0;
	add.s32 	%r845, %r839, %r1603;
	selp.b32 	%r846, %r844, %r845, %p141;
	shl.b32 	%r847, %r846, 2;
	add.s32 	%r848, %r761, %r847;
	st.shared.u32 	[%r848], %r1593;
	sub.s32 	%r849, %r101, %r818;
	add.s32 	%r850, %r849, 4;
	setp.eq.s32 	%p142, %r1605, 0;
	add.s32 	%r851, %r845, %r1604;
	selp.b32 	%r852, %r850, %r851, %p142;
	shl.b32 	%r853, %r852, 2;
	add.s32 	%r854, %r761, %r853;
	st.shared.u32 	[%r854], %r1594;
	sub.s32 	%r855, %r101, %r819;
	add.s32 	%r856, %r855, 5;
	setp.eq.s32 	%p143, %r1606, 0;
	add.s32 	%r857, %r851, %r1605;
	selp.b32 	%r858, %r856, %r857, %p143;
	shl.b32 	%r859, %r858, 2;
	add.s32 	%r860, %r761, %r859;
	st.shared.u32 	[%r860], %r1595;
	sub.s32 	%r861, %r101, %r820;
	add.s32 	%r862, %r861, 6;
	setp.eq.s32 	%p144, %r1607, 0;
	add.s32 	%r863, %r857, %r1606;
	selp.b32 	%r864, %r862, %r863, %p144;
	shl.b32 	%r865, %r864, 2;
	add.s32 	%r866, %r761, %r865;
	st.shared.u32 	[%r866], %r1596;
	sub.s32 	%r867, %r101, %r821;
	add.s32 	%r868, %r867, 7;
	setp.eq.s32 	%p145, %r1608, 0;
	add.s32 	%r869, %r863, %r1607;
	selp.b32 	%r870, %r868, %r869, %p145;
	shl.b32 	%r871, %r870, 2;
	add.s32 	%r872, %r761, %r871;
	st.shared.u32 	[%r872], %r1597;
	sub.s32 	%r873, %r101, %r822;
	add.s32 	%r874, %r873, 8;
	setp.eq.s32 	%p146, %r1609, 0;
	add.s32 	%r875, %r869, %r1608;
	selp.b32 	%r876, %r874, %r875, %p146;
	shl.b32 	%r877, %r876, 2;
	add.s32 	%r878, %r761, %r877;
	st.shared.u32 	[%r878], %r1598;
	sub.s32 	%r879, %r129, %r823;
	setp.eq.s32 	%p147, %r1610, 0;
	add.s32 	%r880, %r875, %r1609;
	selp.b32 	%r881, %r879, %r880, %p147;
	shl.b32 	%r882, %r881, 2;
	add.s32 	%r883, %r761, %r882;
	st.shared.u32 	[%r883], %r1599;
	sub.s32 	%r884, %r101, %r824;
	add.s32 	%r885, %r884, 10;
	setp.eq.s32 	%p148, %r1611, 0;
	add.s32 	%r886, %r880, %r1610;
	selp.b32 	%r887, %r885, %r886, %p148;
	shl.b32 	%r888, %r887, 2;
	add.s32 	%r889, %r761, %r888;
	st.shared.u32 	[%r889], %r1600;
	bar.sync 	0;
	setp.ge.s32 	%p149, %r100, %r99;
	shl.b32 	%r890, %r100, 2;
	add.s32 	%r161, %r761, %r890;
	@%p149 bra 	$L__BB7_75;
	ld.param.u32 	%r1575, [_ZN3cub18CUB_300001_SM_10006detail6select23DeviceSelectSweepKernelINS2_10policy_hubIiiiLb0ELNS0_10SelectImplE2EE10Policy1000EPiN6thrust24THRUST_300001_SM_1000_NS6detail15normal_iteratorINSA_10device_ptrIiEEEESF_S8_NS0_13ScanTileStateIiLb1EEE7is_evenNS0_8NullTypeEiNS2_19streaming_context_tIiLb0EEELS5_2EEEvT0_T1_T2_T3_T4_T5_T6_T7_iT8_NS1_7vsmem_tE_param_7];
	ld.shared.u32 	%r891, [%r161];
	not.b32 	%r892, %r100;
	add.s32 	%r893, %r1575, %r892;
	setp.lt.s32 	%p150, %r100, %r160;
	sub.s32 	%r894, %r100, %r160;
	selp.b32 	%r895, %r893, %r894, %p150;
	mul.wide.s32 	%rd65, %r895, 4;
	add.s64 	%rd66, %rd3, %rd65;
	st.global.u32 	[%rd66], %r891;
$L__BB7_75:
	ld.param.u32 	%r1576, [_ZN3cub18CUB_300001_SM_10006detail6select23DeviceSelectSweepKernelINS2_10policy_hubIiiiLb0ELNS0_10SelectImplE2EE10Policy1000EPiN6thrust24THRUST_300001_SM_1000_NS6detail15normal_iteratorINSA_10device_ptrIiEEEESF_S8_NS0_13ScanTileStateIiLb1EEE7is_evenNS0_8NullTypeEiNS2_19streaming_context_tIiLb0EEELS5_2EEEvT0_T1_T2_T3_T4_T5_T6_T7_iT8_NS1_7vsmem_tE_param_7];
	add.s32 	%r162, %r100, 448;
	sub.s32 	%r163, %r1576, %r100;
	setp.ge.s32 	%p151, %r162, %r99;
	@%p151 bra 	$L__BB7_77;
	ld.shared.u32 	%r896, [%r161+1792];
	add.s32 	%r897, %r163, -449;
	setp.lt.s32 	%p152, %r162, %r160;
	sub.s32 	%r898, %r162, %r160;
	selp.b32 	%r899, %r897, %r898, %p152;
	mul.wide.s32 	%rd67, %r899, 4;
	add.s64 	%rd68, %rd3, %rd67;
	st.global.u32 	[%rd68], %r896;
$L__BB7_77:
	add.s32 	%r164, %r100, 896;
	setp.ge.s32 	%p153, %r164, %r99;
	@%p153 bra 	$L__BB7_79;
	ld.shared.u32 	%r900, [%r161+3584];
	add.s32 	%r901, %r163, -897;
	setp.lt.s32 	%p154, %r164, %r160;
	sub.s32 	%r902, %r164, %r160;
	selp.b32 	%r903, %r901, %r902, %p154;
	mul.wide.s32 	%rd69, %r903, 4;
	add.s64 	%rd70, %rd3, %rd69;
	st.global.u32 	[%rd70], %r900;
$L__BB7_79:
	add.s32 	%r165, %r100, 1344;
	setp.ge.s32 	%p155, %r165, %r99;
	@%p155 bra 	$L__BB7_81;
	ld.shared.u32 	%r904, [%r161+5376];
	add.s32 	%r905, %r163, -1345;
	setp.lt.s32 	%p156, %r165, %r160;
	sub.s32 	%r906, %r165, %r160;
	selp.b32 	%r907, %r905, %r906, %p156;
	mul.wide.s32 	%rd71, %r907, 4;
	add.s64 	%rd72, %rd3, %rd71;
	st.global.u32 	[%rd72], %r904;
$L__BB7_81:
	add.s32 	%r166, %r100, 1792;
	setp.ge.s32 	%p157, %r166, %r99;
	@%p157 bra 	$L__BB7_83;
	ld.shared.u32 	%r908, [%r161+7168];
	add.s32 	%r909, %r163, -1793;
	setp.lt.s32 	%p158, %r166, %r160;
	sub.s32 	%r910, %r166, %r160;
	selp.b32 	%r911, %r909, %r910, %p158;
	mul.wide.s32 	%rd73, %r911, 4;
	add.s64 	%rd74, %rd3, %rd73;
	st.global.u32 	[%rd74], %r908;
$L__BB7_83:
	add.s32 	%r167, %r100, 2240;
	setp.ge.s32 	%p159, %r167, %r99;
	@%p159 bra 	$L__BB7_85;
	ld.shared.u32 	%r912, [%r161+8960];
	add.s32 	%r913, %r163, -2241;
	setp.lt.s32 	%p160, %r167, %r160;
	sub.s32 	%r914, %r167, %r160;
	selp.b32 	%r915, %r913, %r914, %p160;
	mul.wide.s32 	%rd75, %r915, 4;
	add.s64 	%rd76, %rd3, %rd75;
	st.global.u32 	[%rd76], %r912;
$L__BB7_85:
	add.s32 	%r168, %r100, 2688;
	setp.ge.s32 	%p161, %r168, %r99;
	@%p161 bra 	$L__BB7_87;
	ld.shared.u32 	%r916, [%r161+10752];
	add.s32 	%r917, %r163, -2689;
	setp.lt.s32 	%p162, %r168, %r160;
	sub.s32 	%r918, %r168, %r160;
	selp.b32 	%r919, %r917, %r918, %p162;
	mul.wide.s32 	%rd77, %r919, 4;
	add.s64 	%rd78, %rd3, %rd77;
	st.global.u32 	[%rd78], %r916;
$L__BB7_87:
	add.s32 	%r169, %r100, 3136;
	setp.ge.s32 	%p163, %r169, %r99;
	@%p163 bra 	$L__BB7_89;
	ld.shared.u32 	%r920, [%r161+12544];
	add.s32 	%r921, %r163, -3137;
	setp.lt.s32 	%p164, %r169, %r160;
	sub.s32 	%r922, %r169, %r160;
	selp.b32 	%r923, %r921, %r922, %p164;
	mul.wide.s32 	%rd79, %r923, 4;
	add.s64 	%rd80, %rd3, %rd79;
	st.global.u32 	[%rd80], %r920;
$L__BB7_89:
	add.s32 	%r170, %r100, 3584;
	setp.ge.s32 	%p165, %r170, %r99;
	@%p165 bra 	$L__BB7_91;
	ld.shared.u32 	%r924, [%r161+14336];
	add.s32 	%r925, %r163, -3585;
	setp.lt.s32 	%p166, %r170, %r160;
	sub.s32 	%r926, %r170, %r160;
	selp.b32 	%r927, %r925, %r926, %p166;
	mul.wide.s32 	%rd81, %r927, 4;
	add.s64 	%rd82, %rd3, %rd81;
	st.global.u32 	[%rd82], %r924;
$L__BB7_91:
	add.s32 	%r171, %r100, 4032;
	setp.ge.s32 	%p167, %r171, %r99;
	@%p167 bra 	$L__BB7_93;
	ld.shared.u32 	%r928, [%r161+16128];
	add.s32 	%r929, %r163, -4033;
	setp.lt.s32 	%p168, %r171, %r160;
	sub.s32 	%r930, %r171, %r160;
	selp.b32 	%r931, %r929, %r930, %p168;
	mul.wide.s32 	%rd83, %r931, 4;
	add.s64 	%rd84, %rd3, %rd83;
	st.global.u32 	[%rd84], %r928;
$L__BB7_93:
	add.s32 	%r932, %r100, 4480;
	sub.s32 	%r933, %r932, %r160;
	setp.lt.s32 	%p169, %r932, %r160;
	add.s32 	%r934, %r163, -4481;
	selp.b32 	%r172, %r934, %r933, %p169;
	setp.ge.s32 	%p170, %r932, %r99;
	@%p170 bra 	$L__BB7_179;
	ld.shared.u32 	%r935, [%r161+17920];
	mul.wide.s32 	%rd85, %r172, 4;
	add.s64 	%rd86, %rd3, %rd85;
	st.global.u32 	[%rd86], %r935;
	bra.uni 	$L__BB7_179;
$L__BB7_95:
	cvt.s64.s32 	%rd20, %r2;
	mov.u32 	%r173, %tid.x;
	mul.lo.s32 	%r174, %r173, 11;
	setp.ge.s32 	%p3, %r174, %r99;
	cvt.u64.u32 	%rd21, %r174;
	add.s64 	%rd10, %rd21, %rd20;
	shl.b64 	%rd22, %rd10, 2;
	add.s64 	%rd11, %rd1, %rd22;
	@%p3 bra 	$L__BB7_97;
	ld.global.u32 	%r1612, [%rd11];
$L__BB7_97:
	add.s32 	%r177, %r174, 1;
	setp.ge.s32 	%p4, %r177, %r99;
	@%p4 bra 	$L__BB7_99;
	ld.global.u32 	%r1613, [%rd11+4];
$L__BB7_99:
	add.s32 	%r180, %r174, 2;
	setp.ge.s32 	%p5, %r180, %r99;
	@%p5 bra 	$L__BB7_101;
	ld.global.u32 	%r1614, [%rd11+8];
$L__BB7_101:
	add.s32 	%r183, %r174, 3;
	setp.ge.s32 	%p6, %r183, %r99;
	@%p6 bra 	$L__BB7_103;
	ld.global.u32 	%r1615, [%rd11+12];
$L__BB7_103:
	add.s32 	%r186, %r174, 4;
	setp.ge.s32 	%p7, %r186, %r99;
	@%p7 bra 	$L__BB7_105;
	ld.global.u32 	%r1616, [%rd11+16];
$L__BB7_105:
	add.s32 	%r189, %r174, 5;
	setp.ge.s32 	%p8, %r189, %r99;
	@%p8 bra 	$L__BB7_107;
	ld.global.u32 	%r1617, [%rd11+20];
$L__BB7_107:
	add.s32 	%r192, %r174, 6;
	setp.ge.s32 	%p9, %r192, %r99;
	@%p9 bra 	$L__BB7_109;
	ld.global.u32 	%r1618, [%rd11+24];
$L__BB7_109:
	add.s32 	%r195, %r174, 7;
	setp.ge.s32 	%p10, %r195, %r99;
	@%p10 bra 	$L__BB7_111;
	ld.global.u32 	%r1619, [%rd11+28];
$L__BB7_111:
	add.s32 	%r198, %r174, 8;
	setp.ge.s32 	%p11, %r198, %r99;
	@%p11 bra 	$L__BB7_113;
	ld.global.u32 	%r1620, [%rd11+32];
$L__BB7_113:
	add.s32 	%r201, %r174, 9;
	setp.ge.s32 	%p12, %r201, %r99;
	@%p12 bra 	$L__BB7_115;
	ld.global.u32 	%r1621, [%rd11+36];
$L__BB7_115:
	add.s32 	%r204, %r174, 10;
	setp.ge.s32 	%p13, %r204, %r99;
	@%p13 bra 	$L__BB7_117;
	ld.global.u32 	%r1622, [%rd11+40];
$L__BB7_117:
	setp.ge.s32 	%p14, %r174, %r99;
	bar.sync 	0;
	add.s64 	%rd12, %rd4, %rd22;
	mov.b32 	%r1623, 1;
	@%p14 bra 	$L__BB7_119;
	ld.global.u32 	%r300, [%rd12];
	not.b32 	%r301, %r300;
	and.b32  	%r1623, %r301, 1;
$L__BB7_119:
	setp.ge.s32 	%p15, %r177, %r99;
	mov.b32 	%r1624, 1;
	@%p15 bra 	$L__BB7_121;
	ld.global.u32 	%r303, [%rd12+4];
	not.b32 	%r304, %r303;
	and.b32  	%r1624, %r304, 1;
$L__BB7_121:
	setp.ge.s32 	%p16, %r180, %r99;
	mov.b32 	%r1625, 1;
	@%p16 bra 	$L__BB7_123;
	ld.global.u32 	%r306, [%rd12+8];
	not.b32 	%r307, %r306;
	and.b32  	%r1625, %r307, 1;
$L__BB7_123:
	setp.ge.s32 	%p17, %r183, %r99;
	mov.b32 	%r1626, 1;
	@%p17 bra 	$L__BB7_125;
	ld.global.u32 	%r309, [%rd12+12];
	not.b32 	%r310, %r309;
	and.b32  	%r1626, %r310, 1;
$L__BB7_125:
	setp.ge.s32 	%p18, %r186, %r99;
	mov.b32 	%r1627, 1;
	@%p18 bra 	$L__BB7_127;
	ld.global.u32 	%r312, [%rd12+16];
	not.b32 	%r313, %r312;
	and.b32  	%r1627, %r313, 1;
$L__BB7_127:
	setp.ge.s32 	%p19, %r189, %r99;
	mov.b32 	%r1628, 1;
	@%p19 bra 	$L__BB7_129;
	ld.global.u32 	%r315, [%rd12+20];
	not.b32 	%r316, %r315;
	and.b32  	%r1628, %r316, 1;
$L__BB7_129:
	setp.ge.s32 	%p20, %r192, %r99;
	mov.b32 	%r1629, 1;
	@%p20 bra 	$L__BB7_131;
	ld.global.u32 	%r318, [%rd12+24];
	not.b32 	%r319, %r318;
	and.b32  	%r1629, %r319, 1;
$L__BB7_131:
	setp.ge.s32 	%p21, %r195, %r99;
	mov.b32 	%r1630, 1;
	@%p21 bra 	$L__BB7_133;
	ld.global.u32 	%r321, [%rd12+28];
	not.b32 	%r322, %r321;
	and.b32  	%r1630, %r322, 1;
$L__BB7_133:
	setp.ge.s32 	%p22, %r198, %r99;
	mov.b32 	%r1631, 1;
	@%p22 bra 	$L__BB7_135;
	ld.global.u32 	%r324, [%rd12+32];
	not.b32 	%r325, %r324;
	and.b32  	%r1631, %r325, 1;
$L__BB7_135:
	setp.ge.s32 	%p23, %r201, %r99;
	mov.b32 	%r1632, 1;
	@%p23 bra 	$L__BB7_137;
	ld.global.u32 	%r327, [%rd12+36];
	not.b32 	%r328, %r327;
	and.b32  	%r1632, %r328, 1;
$L__BB7_137:
	setp.ge.s32 	%p24, %r204, %r99;
	mov.b32 	%r1633, 1;
	@%p24 bra 	$L__BB7_139;
	ld.global.u32 	%r330, [%rd12+40];
	not.b32 	%r331, %r330;
	and.b32  	%r1633, %r331, 1;
$L__BB7_139:
	bar.sync 	0;
	add.s32 	%r363, %r1624, %r1623;
	add.s32 	%r364, %r1625, %r363;
	add.s32 	%r365, %r1626, %r364;
	add.s32 	%r366, %r1627, %r365;
	add.s32 	%r367, %r1628, %r366;
	add.s32 	%r368, %r1629, %r367;
	add.s32 	%r369, %r1630, %r368;
	add.s32 	%r370, %r1631, %r369;
	add.s32 	%r371, %r1632, %r370;
	add.s32 	%r337, %r1633, %r371;
	// begin inline asm
	mov.u32 %r332, %laneid;
	// end inline asm
	mov.b32 	%r335, 1;
	mov.b32 	%r360, 0;
	mov.b32 	%r362, -1;
	// begin inline asm
	{  .reg .s32 r0;  .reg .pred p;  shfl.sync.up.b32 r0|p, %r337, %r335, %r360, %r362;  @p add.s32 r0, r0, %r337;  mov.s32 %r333, r0;}
	// end inline asm
	mov.b32 	%r341, 2;
	// begin inline asm
	{  .reg .s32 r0;  .reg .pred p;  shfl.sync.up.b32 r0|p, %r333, %r341, %r360, %r362;  @p add.s32 r0, r0, %r333;  mov.s32 %r339, r0;}
	// end inline asm
	mov.b32 	%r347, 4;
	// begin inline asm
	{  .reg .s32 r0;  .reg .pred p;  shfl.sync.up.b32 r0|p, %r339, %r347, %r360, %r362;  @p add.s32 r0, r0, %r339;  mov.s32 %r345, r0;}
	// end inline asm
	mov.b32 	%r353, 8;
	// begin inline asm
	{  .reg .s32 r0;  .reg .pred p;  shfl.sync.up.b32 r0|p, %r345, %r353, %r360, %r362;  @p add.s32 r0, r0, %r345;  mov.s32 %r351, r0;}
	// end inline asm
	mov.b32 	%r359, 16;
	// begin inline asm
	{  .reg .s32 r0;  .reg .pred p;  shfl.sync.up.b32 r0|p, %r351, %r359, %r360, %r362;  @p add.s32 r0, r0, %r351;  mov.s32 %r357, r0;}
	// end inline asm
	setp.ne.s32 	%p25, %r332, 31;
	@%p25 bra 	$L__BB7_141;
	shr.u32 	%r372, %r173, 3;
	and.b32  	%r373, %r372, 124;
	mov.u32 	%r374, _ZZN3cub18CUB_300001_SM_10006detail6select23DeviceSelectSweepKernelINS2_10policy_hubIiiiLb0ELNS0_10SelectImplE2EE10Policy1000EPiN6thrust24THRUST_300001_SM_1000_NS6detail15normal_iteratorINSA_10device_ptrIiEEEESF_S8_NS0_13ScanTileStateIiLb1EEE7is_evenNS0_8NullTypeEiNS2_19streaming_context_tIiLb0EEELS5_2EEEvT0_T1_T2_T3_T4_T5_T6_T7_iT8_NS1_7vsmem_tEE19static_temp_storage;
	add.s32 	%r375, %r374, %r373;
	st.shared.u32 	[%r375], %r357;
$L__BB7_141:
	sub.s32 	%r376, %r357, %r337;
	bar.sync 	0;
	ld.shared.v4.u32 	{%r377, %r378, %r379, %r380}, [_ZZN3cub18CUB_300001_SM_10006detail6select23DeviceSelectSweepKernelINS2_10policy_hubIiiiLb0ELNS0_10SelectImplE2EE10Policy1000EPiN6thrust24THRUST_300001_SM_1000_NS6detail15normal_iteratorINSA_10device_ptrIiEEEESF_S8_NS0_13ScanTileStateIiLb1EEE7is_evenNS0_8NullTypeEiNS2_19streaming_context_tIiLb0EEELS5_2EEEvT0_T1_T2_T3_T4_T5_T6_T7_iT8_NS1_7vsmem_tEE19static_temp_storage];
	shr.u32 	%r381, %r173, 5;
	add.s32 	%r382, %r378, %r377;
	setp.eq.s32 	%p26, %r381, 2;
	selp.b32 	%r383, %r382, %r377, %p26;
	add.s32 	%r384, %r382, %r379;
	setp.eq.s32 	%p27, %r381, 3;
	selp.b32 	%r385, %r384, %r383, %p27;
	add.s32 	%r386, %r384, %r380;
	setp.eq.s32 	%p28, %r381, 4;
	selp.b32 	%r387, %r386, %r385, %p28;
	ld.shared.v4.u32 	{%r388, %r389, %r390, %r391}, [_ZZN3cub18CUB_300001_SM_10006detail6select23DeviceSelectSweepKernelINS2_10policy_hubIiiiLb0ELNS0_10SelectImplE2EE10Policy1000EPiN6thrust24THRUST_300001_SM_1000_NS6detail15normal_iteratorINSA_10device_ptrIiEEEESF_S8_NS0_13ScanTileStateIiLb1EEE7is_evenNS0_8NullTypeEiNS2_19streaming_context_tIiLb0EEELS5_2EEEvT0_T1_T2_T3_T4_T5_T6_T7_iT8_NS1_7vsmem_tEE19static_temp_storage+16];
	add.s32 	%r392, %r386, %r388;
	setp.eq.s32 	%p29, %r381, 5;
	selp.b32 	%r393, %r392, %r387, %p29;
	add.s32 	%r394, %r392, %r389;
	setp.eq.s32 	%p30, %r381, 6;
	selp.b32 	%r395, %r394, %r393, %p30;
	add.s32 	%r396, %r394, %r390;
	setp.eq.s32 	%p31, %r381, 7;
	selp.b32 	%r397, %r396, %r395, %p31;
	add.s32 	%r398, %r396, %r391;
	setp.eq.s32 	%p32, %r381, 8;
	selp.b32 	%r399, %r398, %r397, %p32;
	ld.shared.v4.u32 	{%r400, %r401, %r402, %r403}, [_ZZN3cub18CUB_300001_SM_10006detail6select23DeviceSelectSweepKernelINS2_10policy_hubIiiiLb0ELNS0_10SelectImplE2EE10Policy1000EPiN6thrust24THRUST_300001_SM_1000_NS6detail15normal_iteratorINSA_10device_ptrIiEEEESF_S8_NS0_13ScanTileStateIiLb1EEE7is_evenNS0_8NullTypeEiNS2_19streaming_context_tIiLb0EEELS5_2EEEvT0_T1_T2_T3_T4_T5_T6_T7_iT8_NS1_7vsmem_tEE19static_temp_storage+32];
	add.s32 	%r404, %r398, %r400;
	setp.eq.s32 	%p33, %r381, 9;
	selp.b32 	%r405, %r404, %r399, %p33;
	add.s32 	%r406, %r404, %r401;
	setp.eq.s32 	%p34, %r381, 10;
	selp.b32 	%r407, %r406, %r405, %p34;
	add.s32 	%r408, %r406, %r402;
	setp.eq.s32 	%p35, %r381, 11;
	selp.b32 	%r409, %r408, %r407, %p35;
	add.s32 	%r410, %r408, %r403;
	setp.eq.s32 	%p36, %r381, 12;
	selp.b32 	%r411, %r410, %r409, %p36;
	ld.shared.v2.u32 	{%r412, %r413}, [_ZZN3cub18CUB_300001_SM_10006detail6select23DeviceSelectSweepKernelINS2_10policy_hubIiiiLb0ELNS0_10SelectImplE2EE10Policy1000EPiN6thrust24THRUST_300001_SM_1000_NS6detail15normal_iteratorINSA_10device_ptrIiEEEESF_S8_NS0_13ScanTileStateIiLb1EEE7is_evenNS0_8NullTypeEiNS2_19streaming_context_tIiLb0EEELS5_2EEEvT0_T1_T2_T3_T4_T5_T6_T7_iT8_NS1_7vsmem_tEE19static_temp_storage+48];
	add.s32 	%r414, %r410, %r412;
	setp.eq.s32 	%p37, %r381, 13;
	selp.b32 	%r415, %r414, %r411, %p37;
	add.s32 	%r232, %r414, %r413;
	setp.gt.u32 	%p38, %r173, 31;
	setp.lt.u32 	%p39, %r173, 32;
	setp.eq.s32 	%p40, %r332, 0;
	selp.b32 	%r416, 0, %r376, %p40;
	add.s32 	%r1644, %r415, %r416;
	selp.b32 	%r234, %r376, %r1644, %p39;
	@%p38 bra 	$L__BB7_157;
	setp.ne.s32 	%p41, %r173, 0;
	mul.wide.s32 	%rd24, %r1, 8;
	add.s64 	%rd13, %rd2, %rd24;
	@%p41 bra 	$L__BB7_144;
	st.shared.u32 	[_ZZN3cub18CUB_300001_SM_10006detail6select23DeviceSelectSweepKernelINS2_10policy_hubIiiiLb0ELNS0_10SelectImplE2EE10Policy1000EPiN6thrust24THRUST_300001_SM_1000_NS6detail15normal_iteratorINSA_10device_ptrIiEEEESF_S8_NS0_13ScanTileStateIiLb1EEE7is_evenNS0_8NullTypeEiNS2_19streaming_context_tIiLb0EEELS5_2EEEvT0_T1_T2_T3_T4_T5_T6_T7_iT8_NS1_7vsmem_tEE19static_temp_storage+108], %r232;
	add.s64 	%rd25, %rd13, 256;
	mov.b32 	%r417, 100;
	// begin inline asm
	st.relaxed.gpu.v2.u32 [%rd25], {%r417, %r232};
	// end inline asm
$L__BB7_144:
	not.b32 	%r423, %r173;
	add.s32 	%r1640, %r1, %r423;
	mov.b32 	%r419, 665;
	// begin inline asm
	nanosleep.u32 %r419;
	// end inline asm
	mul.wide.s32 	%rd27, %r1640, 8;
	add.s64 	%rd28, %rd2, %rd27;
	add.s64 	%rd26, %rd28, 256;
	// begin inline asm
	ld.relaxed.gpu.v2.u32 {%r1641, %r1635}, [%rd26];
	// end inline asm
	mov.b32 	%r1636, 238;
$L__BB7_145:
	setp.eq.s32 	%p42, %r1641, 99;
	mov.b32 	%r424, -1;
	vote.sync.any.pred 	%p43, %p42, %r424;
	not.pred 	%p44, %p43;
	@%p44 bra 	$L__BB7_147;
	// begin inline asm
	nanosleep.u32 %r1636;
	// end inline asm
	shr.u32 	%r1636, %r1636, 1;
	// begin inline asm
	ld.relaxed.gpu.v2.u32 {%r1641, %r1635}, [%rd26];
	// end inline asm
	bra.uni 	$L__BB7_145;
$L__BB7_147:
	setp.eq.s32 	%p45, %r1641, 101;
	mov.b32 	%r451, -1;
	vote.sync.ballot.b32 	%r453, %p45, %r451;
	// begin inline asm
	mov.u32 %r426, %lanemask_ge;
	// end inline asm
	and.b32  	%r454, %r453, %r426;
	or.b32  	%r455, %r454, -2147483648;
	add.s32 	%r456, %r455, -1;
	not.b32 	%r457, %r455;
	and.b32  	%r458, %r457, %r456;
	popc.b32 	%r430, %r458;
	mov.b32 	%r429, 1;
	// begin inline asm
	shfl.sync.down.b32 %r427, %r1635, %r429, %r430, %r451;
	// end inline asm
	setp.lt.s32 	%p47, %r332, %r430;
	selp.b32 	%r459, %r427, 0, %p47;
	add.s32 	%r433, %r459, %r1635;
	mov.b32 	%r434, 2;
	// begin inline asm
	shfl.sync.down.b32 %r432, %r433, %r434, %r430, %r451;
	// end inline asm
	add.s32 	%r460, %r332, 2;
	setp.gt.s32 	%p48, %r460, %r430;
	selp.b32 	%r461, 0, %r432, %p48;
	add.s32 	%r438, %r433, %r461;
	mov.b32 	%r439, 4;
	// begin inline asm
	shfl.sync.down.b32 %r437, %r438, %r439, %r430, %r451;
	// end inline asm
	add.s32 	%r462, %r332, 4;
	setp.gt.s32 	%p49, %r462, %r430;
	selp.b32 	%r463, 0, %r437, %p49;
	add.s32 	%r443, %r438, %r463;
	mov.b32 	%r444, 8;
	// begin inline asm
	shfl.sync.down.b32 %r442, %r443, %r444, %r430, %r451;
	// end inline asm
	add.s32 	%r464, %r332, 8;
	setp.gt.s32 	%p50, %r464, %r430;
	selp.b32 	%r465, 0, %r442, %p50;
	add.s32 	%r448, %r443, %r465;
	mov.b32 	%r449, 16;
	// begin inline asm
	shfl.sync.down.b32 %r447, %r448, %r449, %r430, %r451;
	// end inline asm
	add.s32 	%r466, %r332, 16;
	setp.gt.s32 	%p51, %r466, %r430;
	selp.b32 	%r467, 0, %r447, %p51;
	add.s32 	%r1637, %r448, %r467;
	add.s64 	%rd15, %rd2, 256;
	mov.b32 	%r1638, 238;
$L__BB7_148:
	setp.ne.s32 	%p52, %r1641, 101;
	mov.b32 	%r468, -1;
	vote.sync.all.pred 	%p53, %p52, %r468;
	not.pred 	%p54, %p53;
	@%p54 bra 	$L__BB7_153;
	shr.u32 	%r1638, %r1638, 1;
	mul.wide.s32 	%rd53, %r1640, 8;
	add.s64 	%rd54, %rd15, %rd53;
	add.s64 	%rd52, %rd54, -256;
	// begin inline asm
	ld.relaxed.gpu.v2.u32 {%r1641, %r1642}, [%rd52];
	// end inline asm
	mov.u32 	%r1643, %r1638;
$L__BB7_150:
	setp.eq.s32 	%p91, %r1641, 99;
	mov.b32 	%r623, -1;
	vote.sync.any.pred 	%p92, %p91, %r623;
	not.pred 	%p93, %p92;
	@%p93 bra 	$L__BB7_152;
	// begin inline asm
	nanosleep.u32 %r1643;
	// end inline asm
	shr.u32 	%r1643, %r1643, 1;
	// begin inline asm
	ld.relaxed.gpu.v2.u32 {%r1641, %r1642}, [%rd52];
	// end inline asm
	bra.uni 	$L__BB7_150;
$L__BB7_152:
	setp.eq.s32 	%p94, %r1641, 101;
	mov.b32 	%r649, -1;
	vote.sync.ballot.b32 	%r650, %p94, %r649;
	and.b32  	%r651, %r650, %r426;
	or.b32  	%r652, %r651, -2147483648;
	add.s32 	%r653, %r652, -1;
	not.b32 	%r654, %r652;
	and.b32  	%r655, %r654, %r653;
	popc.b32 	%r628, %r655;
	mov.b32 	%r627, 1;
	// begin inline asm
	shfl.sync.down.b32 %r625, %r1642, %r627, %r628, %r649;
	// end inline asm
	setp.lt.s32 	%p96, %r332, %r628;
	selp.b32 	%r656, %r625, 0, %p96;
	add.s32 	%r631, %r656, %r1642;
	mov.b32 	%r632, 2;
	// begin inline asm
	shfl.sync.down.b32 %r630, %r631, %r632, %r628, %r649;
	// end inline asm
	setp.gt.s32 	%p97, %r460, %r628;
	selp.b32 	%r658, 0, %r630, %p97;
	add.s32 	%r636, %r631, %r658;
	mov.b32 	%r637, 4;
	// begin inline asm
	shfl.sync.down.b32 %r635, %r636, %r637, %r628, %r649;
	// end inline asm
	setp.gt.s32 	%p98, %r462, %r628;
	selp.b32 	%r660, 0, %r635, %p98;
	add.s32 	%r641, %r636, %r660;
	mov.b32 	%r642, 8;
	// begin inline asm
	shfl.sync.down.b32 %r640, %r641, %r642, %r628, %r649;
	// end inline asm
	add.s32 	%r661, %r332, 8;
	setp.gt.s32 	%p99, %r661, %r628;
	selp.b32 	%r662, 0, %r640, %p99;
	add.s32 	%r646, %r641, %r662;
	mov.b32 	%r647, 16;
	// begin inline asm
	shfl.sync.down.b32 %r645, %r646, %r647, %r628, %r649;
	// end inline asm
	add.s32 	%r663, %r332, 16;
	setp.gt.s32 	%p100, %r663, %r628;
	selp.b32 	%r664, 0, %r645, %p100;
	add.s32 	%r665, %r664, %r1637;
	add.s32 	%r1637, %r665, %r646;
	add.s32 	%r1640, %r1640, -32;
	bra.uni 	$L__BB7_148;
$L__BB7_153:
	setp.ne.s32 	%p55, %r173, 0;
	@%p55 bra 	$L__BB7_155;
	add.s32 	%r471, %r1637, %r232;
	add.s64 	%rd29, %rd13, 256;
	mov.b32 	%r470, 101;
	// begin inline asm
	st.relaxed.gpu.v2.u32 [%rd29], {%r470, %r471};
	// end inline asm
	st.shared.u32 	[_ZZN3cub18CUB_300001_SM_10006detail6select23DeviceSelectSweepKernelINS2_10policy_hubIiiiLb0ELNS0_10SelectImplE2EE10Policy1000EPiN6thrust24THRUST_300001_SM_1000_NS6detail15normal_iteratorINSA_10device_ptrIiEEEESF_S8_NS0_13ScanTileStateIiLb1EEE7is_evenNS0_8NullTypeEiNS2_19streaming_context_tIiLb0EEELS5_2EEEvT0_T1_T2_T3_T4_T5_T6_T7_iT8_NS1_7vsmem_tEE19static_temp_storage+100], %r1637;
	st.shared.u32 	[_ZZN3cub18CUB_300001_SM_10006detail6select23DeviceSelectSweepKernelINS2_10policy_hubIiiiLb0ELNS0_10SelectImplE2EE10Policy1000EPiN6thrust24THRUST_300001_SM_1000_NS6detail15normal_iteratorINSA_10device_ptrIiEEEESF_S8_NS0_13ScanTileStateIiLb1EEE7is_evenNS0_8NullTypeEiNS2_19streaming_context_tIiLb0EEELS5_2EEEvT0_T1_T2_T3_T4_T5_T6_T7_iT8_NS1_7vsmem_tEE19static_temp_storage+104], %r471;
$L__BB7_155:
	setp.ne.s32 	%p56, %r332, 0;
	mov.u32 	%r1644, %r234;
	@%p56 bra 	$L__BB7_157;
	st.shared.u32 	[_ZZN3cub18CUB_300001_SM_10006detail6select23DeviceSelectSweepKernelINS2_10policy_hubIiiiLb0ELNS0_10SelectImplE2EE10Policy1000EPiN6thrust24THRUST_300001_SM_1000_NS6detail15normal_iteratorINSA_10device_ptrIiEEEESF_S8_NS0_13ScanTileStateIiLb1EEE7is_evenNS0_8NullTypeEiNS2_19streaming_context_tIiLb0EEELS5_2EEEvT0_T1_T2_T3_T4_T5_T6_T7_iT8_NS1_7vsmem_tEE19static_temp_storage+72], %r1637;
	mov.u32 	%r1644, %r1637;
$L__BB7_157:
	ld.param.u32 	%r1574, [_ZN3cub18CUB_300001_SM_10006detail6select23DeviceSelectSweepKernelINS2_10policy_hubIiiiLb0ELNS0_10SelectImplE2EE10Policy1000EPiN6thrust24THRUST_300001_SM_1000_NS6detail15normal_iteratorINSA_10device_ptrIiEEEESF_S8_NS0_13ScanTileStateIiLb1EEE7is_evenNS0_8NullTypeEiNS2_19streaming_context_tIiLb0EEELS5_2EEEvT0_T1_T2_T3_T4_T5_T6_T7_iT8_NS1_7vsmem_tE_param_7];
	bar.sync 	0;
	setp.eq.s32 	%p57, %r173, 0;
	mov.u32 	%r472, _ZZN3cub18CUB_300001_SM_10006detail6select23DeviceSelectSweepKernelINS2_10policy_hubIiiiLb0ELNS0_10SelectImplE2EE10Policy1000EPiN6thrust24THRUST_300001_SM_1000_NS6detail15normal_iteratorINSA_10device_ptrIiEEEESF_S8_NS0_13ScanTileStateIiLb1EEE7is_evenNS0_8NullTypeEiNS2_19streaming_context_tIiLb0EEELS5_2EEEvT0_T1_T2_T3_T4_T5_T6_T7_iT8_NS1_7vsmem_tEE19static_temp_storage;
	ld.shared.u32 	%r473, [_ZZN3cub18CUB_300001_SM_10006detail6select23DeviceSelectSweepKernelINS2_10policy_hubIiiiLb0ELNS0_10SelectImplE2EE10Policy1000EPiN6thrust24THRUST_300001_SM_1000_NS6detail15normal_iteratorINSA_10device_ptrIiEEEESF_S8_NS0_13ScanTileStateIiLb1EEE7is_evenNS0_8NullTypeEiNS2_19streaming_context_tIiLb0EEELS5_2EEEvT0_T1_T2_T3_T4_T5_T6_T7_iT8_NS1_7vsmem_tEE19static_temp_storage+72];
	selp.b32 	%r474, 0, %r473, %p57;
	add.s32 	%r475, %r474, %r1644;
	add.s32 	%r476, %r475, %r1623;
	add.s32 	%r478, %r363, %r475;
	add.s32 	%r479, %r478, %r1625;
	add.s32 	%r480, %r479, %r1626;
	add.s32 	%r481, %r480, %r1627;
	add.s32 	%r482, %r481, %r1628;
	add.s32 	%r483, %r482, %r1629;
	add.s32 	%r484, %r483, %r1630;
	add.s32 	%r485, %r484, %r1631;
	add.s32 	%r486, %r485, %r1632;
	ld.shared.v2.u32 	{%r487, %r488}, [_ZZN3cub18CUB_300001_SM_10006detail6select23DeviceSelectSweepKernelINS2_10policy_hubIiiiLb0ELNS0_10SelectImplE2EE10Policy1000EPiN6thrust24THRUST_300001_SM_1000_NS6detail15normal_iteratorINSA_10device_ptrIiEEEESF_S8_NS0_13ScanTileStateIiLb1EEE7is_evenNS0_8NullTypeEiNS2_19streaming_context_tIiLb0EEELS5_2EEEvT0_T1_T2_T3_T4_T5_T6_T7_iT8_NS1_7vsmem_tEE19static_temp_storage+104];
	ld.shared.u32 	%r489, [_ZZN3cub18CUB_300001_SM_10006detail6select23DeviceSelectSweepKernelINS2_10policy_hubIiiiLb0ELNS0_10SelectImplE2EE10Policy1000EPiN6thrust24THRUST_300001_SM_1000_NS6detail15normal_iteratorINSA_10device_ptrIiEEEESF_S8_NS0_13ScanTileStateIiLb1EEE7is_evenNS0_8NullTypeEiNS2_19streaming_context_tIiLb0EEELS5_2EEEvT0_T1_T2_T3_T4_T5_T6_T7_iT8_NS1_7vsmem_tEE19static_temp_storage+100];
	mov.u32 	%r491, %nctaid.y;
	mov.u32 	%r492, %ctaid.y;
	mad.lo.s32 	%r493, %r284, %r491, %r492;
	mul.lo.s32 	%r494, %r493, 4928;
	sub.s32 	%r495, %r494, %r489;
	sub.s32 	%r496, 4928, %r99;
	sub.s32 	%r1645, %r487, %r496;
	sub.s32 	%r497, %r496, %r488;
	bar.sync 	0;
	add.s32 	%r267, %r497, %r99;
	sub.s32 	%r498, %r475, %r489;
	mul.lo.s32 	%r499, %r173, 11;
	sub.s32 	%r500, %r499, %r498;
	setp.eq.s32 	%p58, %r1623, 0;
	add.s32 	%r501, %r498, %r267;
	selp.b32 	%r502, %r500, %r501, %p58;
	shl.b32 	%r503, %r502, 2;
	add.s32 	%r504, %r472, %r503;
	st.shared.u32 	[%r504], %r1612;
	sub.s32 	%r505, %r489, %r476;
	add.s32 	%r506, %r499, %r505;
	add.s32 	%r507, %r506, 1;
	setp.eq.s32 	%p59, %r1624, 0;
	add.s32 	%r508, %r501, %r1623;
	selp.b32 	%r509, %r507, %r508, %p59;
	shl.b32 	%r510, %r509, 2;
	add.s32 	%r511, %r472, %r510;
	st.shared.u32 	[%r511], %r1613;
	sub.s32 	%r512, %r489, %r478;
	add.s32 	%r513, %r499, %r512;
	add.s32 	%r514, %r513, 2;
	setp.eq.s32 	%p60, %r1625, 0;
	add.s32 	%r515, %r508, %r1624;
	selp.b32 	%r516, %r514, %r515, %p60;
	shl.b32 	%r517, %r516, 2;
	add.s32 	%r518, %r472, %r517;
	st.shared.u32 	[%r518], %r1614;
	sub.s32 	%r519, %r489, %r479;
	add.s32 	%r520, %r499, %r519;
	add.s32 	%r521, %r520, 3;
	setp.eq.s32 	%p61, %r1626, 0;
	add.s32 	%r522, %r515, %r1625;
	selp.b32 	%r523, %r521, %r522, %p61;
	shl.b32 	%r524, %r523, 2;
	add.s32 	%r525, %r472, %r524;
	st.shared.u32 	[%r525], %r1615;
	sub.s32 	%r526, %r489, %r480;
	add.s32 	%r527, %r499, %r526;
	add.s32 	%r528, %r527, 4;
	setp.eq.s32 	%p62, %r1627, 0;
	add.s32 	%r529, %r522, %r1626;
	selp.b32 	%r530, %r528, %r529, %p62;
	shl.b32 	%r531, %r530, 2;
	add.s32 	%r532, %r472, %r531;
	st.shared.u32 	[%r532], %r1616;
	sub.s32 	%r533, %r489, %r481;
	add.s32 	%r534, %r499, %r533;
	add.s32 	%r535, %r534, 5;
	setp.eq.s32 	%p63, %r1628, 0;
	add.s32 	%r536, %r529, %r1627;
	selp.b32 	%r537, %r535, %r536, %p63;
	shl.b32 	%r538, %r537, 2;
	add.s32 	%r539, %r472, %r538;
	st.shared.u32 	[%r539], %r1617;
	sub.s32 	%r540, %r489, %r482;
	add.s32 	%r541, %r499, %r540;
	add.s32 	%r542, %r541, 6;
	setp.eq.s32 	%p64, %r1629, 0;
	add.s32 	%r543, %r536, %r1628;
	selp.b32 	%r544, %r542, %r543, %p64;
	shl.b32 	%r545, %r544, 2;
	add.s32 	%r546, %r472, %r545;
	st.shared.u32 	[%r546], %r1618;
	sub.s32 	%r547, %r489, %r483;
	add.s32 	%r548, %r499, %r547;
	add.s32 	%r549, %r548, 7;
	setp.eq.s32 	%p65, %r1630, 0;
	add.s32 	%r550, %r543, %r1629;
	selp.b32 	%r551, %r549, %r550, %p65;
	shl.b32 	%r552, %r551, 2;
	add.s32 	%r553, %r472, %r552;
	st.shared.u32 	[%r553], %r1619;
	sub.s32 	%r554, %r489, %r484;
	add.s32 	%r555, %r499, %r554;
	add.s32 	%r556, %r555, 8;
	setp.eq.s32 	%p66, %r1631, 0;
	add.s32 	%r557, %r550, %r1630;
	selp.b32 	%r558, %r556, %r557, %p66;
	shl.b32 	%r559, %r558, 2;
	add.s32 	%r560, %r472, %r559;
	st.shared.u32 	[%r560], %r1620;
	sub.s32 	%r561, %r489, %r485;
	add.s32 	%r562, %r499, %r561;
	add.s32 	%r563, %r562, 9;
	setp.eq.s32 	%p67, %r1632, 0;
	add.s32 	%r564, %r557, %r1631;
	selp.b32 	%r565, %r563, %r564, %p67;
	shl.b32 	%r566, %r565, 2;
	add.s32 	%r567, %r472, %r566;
	st.shared.u32 	[%r567], %r1621;
	sub.s32 	%r568, %r489, %r486;
	add.s32 	%r569, %r499, %r568;
	add.s32 	%r570, %r569, 10;
	setp.eq.s32 	%p68, %r1633, 0;
	add.s32 	%r571, %r564, %r1632;
	selp.b32 	%r572, %r570, %r571, %p68;
	shl.b32 	%r573, %r572, 2;
	add.s32 	%r574, %r472, %r573;
	st.shared.u32 	[%r574], %r1622;
	bar.sync 	0;
	sub.s32 	%r575, %r489, %r267;
	add.s32 	%r576, %r495, %r173;
	not.b32 	%r577, %r576;
	add.s32 	%r268, %r1574, %r577;
	add.s32 	%r269, %r575, %r173;
	setp.ge.s32 	%p69, %r173, %r99;
	shl.b32 	%r578, %r173, 2;
	add.s32 	%r270, %r472, %r578;
	@%p69 bra 	$L__BB7_159;
	ld.shared.u32 	%r579, [%r270];
	setp.lt.s32 	%p70, %r173, %r267;
	selp.b32 	%r580, %r268, %r269, %p70;
	mul.wide.s32 	%rd30, %r580, 4;
	add.s64 	%rd31, %rd3, %rd30;
	st.global.u32 	[%rd31], %r579;
$L__BB7_159:
	add.s32 	%r271, %r173, 448;
	setp.ge.s32 	%p71, %r271, %r99;
	@%p71 bra 	$L__BB7_161;
	ld.shared.u32 	%r581, [%r270+1792];
	add.s32 	%r582, %r269, 448;
	add.s32 	%r583, %r268, -448;
	setp.lt.s32 	%p72, %r271, %r267;
	selp.b32 	%r584, %r583, %r582, %p72;
	mul.wide.s32 	%rd32, %r584, 4;
	add.s64 	%rd33, %rd3, %rd32;
	st.global.u32 	[%rd33], %r581;
$L__BB7_161:
	add.s32 	%r272, %r173, 896;
	setp.ge.s32 	%p73, %r272, %r99;
	@%p73 bra 	$L__BB7_163;
	ld.shared.u32 	%r585, [%r270+3584];
	add.s32 	%r586, %r269, 896;
	add.s32 	%r587, %r268, -896;
	setp.lt.s32 	%p74, %r272, %r267;
	selp.b32 	%r588, %r587, %r586, %p74;
	mul.wide.s32 	%rd34, %r588, 4;
	add.s64 	%rd35, %rd3, %rd34;
	st.global.u32 	[%rd35], %r585;
$L__BB7_163:
	add.s32 	%r273, %r173, 1344;
	setp.ge.s32 	%p75, %r273, %r99;
	@%p75 bra 	$L__BB7_165;
	ld.shared.u32 	%r589, [%r270+5376];
	add.s32 	%r590, %r269, 1344;
	add.s32 	%r591, %r268, -1344;
	setp.lt.s32 	%p76, %r273, %r267;
	selp.b32 	%r592, %r591, %r590, %p76;
	mul.wide.s32 	%rd36, %r592, 4;
	add.s64 	%rd37, %rd3, %rd36;
	st.global.u32 	[%rd37], %r589;
$L__BB7_165:
	add.s32 	%r274, %r173, 1792;
	setp.ge.s32 	%p77, %r274, %r99;
	@%p77 bra 	$L__BB7_167;
	ld.shared.u32 	%r593, [%r270+7168];
	add.s32 	%r594, %r269, 1792;
	add.s32 	%r595, %r268, -1792;
	setp.lt.s32 	%p78, %r274, %r267;
	selp.b32 	%r596, %r595, %r594, %p78;
	mul.wide.s32 	%rd38, %r596, 4;
	add.s64 	%rd39, %rd3, %rd38;
	st.global.u32 	[%rd39], %r593;
$L__BB7_167:
	add.s32 	%r275, %r173, 2240;
	setp.ge.s32 	%p79, %r275, %r99;
	@%p79 bra 	$L__BB7_169;
	ld.shared.u32 	%r597, [%r270+8960];
	add.s32 	%r598, %r269, 2240;
	add.s32 	%r599, %r268, -2240;
	setp.lt.s32 	%p80, %r275, %r267;
	selp.b32 	%r600, %r599, %r598, %p80;
	mul.wide.s32 	%rd40, %r600, 4;
	add.s64 	%rd41, %rd3, %rd40;
	st.global.u32 	[%rd41], %r597;
$L__BB7_169:
	add.s32 	%r276, %r173, 2688;
	setp.ge.s32 	%p81, %r276, %r99;
	@%p81 bra 	$L__BB7_171;
	ld.shared.u32 	%r601, [%r270+10752];
	add.s32 	%r602, %r269, 2688;
	add.s32 	%r603, %r268, -2688;
	setp.lt.s32 	%p82, %r276, %r267;
	selp.b32 	%r604, %r603, %r602, %p82;
	mul.wide.s32 	%rd42, %r604, 4;
	add.s64 	%rd43, %rd3, %rd42;
	st.global.u32 	[%rd43], %r601;
$L__BB7_171:
	add.s32 	%r277, %r173, 3136;
	setp.ge.s32 	%p83, %r277, %r99;
	@%p83 bra 	$L__BB7_173;
	ld.shared.u32 	%r605, [%r270+12544];
	add.s32 	%r606, %r269, 3136;
	add.s32 	%r607, %r268, -3136;
	setp.lt.s32 	%p84, %r277, %r267;
	selp.b32 	%r608, %r607, %r606, %p84;
	mul.wide.s32 	%rd44, %r608, 4;
	add.s64 	%rd45, %rd3, %rd44;
	st.global.u32 	[%rd45], %r605;
$L__BB7_173:
	add.s32 	%r278, %r173, 3584;
	setp.ge.s32 	%p85, %r278, %r99;
	@%p85 bra 	$L__BB7_175;
	ld.shared.u32 	%r609, [%r270+14336];
	add.s32 	%r610, %r269, 3584;
	add.s32 	%r611, %r268, -3584;
	setp.lt.s32 	%p86, %r278, %r267;
	selp.b32 	%r612, %r611, %r610, %p86;
	mul.wide.s32 	%rd46, %r612, 4;
	add.s64 	%rd47, %rd3, %rd46;
	st.global.u32 	[%rd47], %r609;
$L__BB7_175:
	add.s32 	%r279, %r173, 4032;
	setp.ge.s32 	%p87, %r279, %r99;
	@%p87 bra 	$L__BB7_177;
	ld.shared.u32 	%r613, [%r270+16128];
	add.s32 	%r614, %r269, 4032;
	add.s32 	%r615, %r268, -4032;
	setp.lt.s32 	%p88, %r279, %r267;
	selp.b32 	%r616, %r615, %r614, %p88;
	mul.wide.s32 	%rd48, %r616, 4;
	add.s64 	%rd49, %rd3, %rd48;
	st.global.u32 	[%rd49], %r613;
$L__BB7_177:
	add.s32 	%r617, %r173, 4480;
	setp.lt.s32 	%p89, %r617, %r267;
	add.s32 	%r618, %r268, -4480;
	add.s32 	%r619, %r269, 4480;
	selp.b32 	%r280, %r618, %r619, %p89;
	setp.ge.s32 	%p90, %r617, %r99;
	@%p90 bra 	$L__BB7_179;
	ld.shared.u32 	%r620, [%r270+17920];
	mul.wide.s32 	%rd50, %r280, 4;
	add.s64 	%rd51, %rd3, %rd50;
	st.global.u32 	[%rd51], %r620;
$L__BB7_179:
	mov.u32 	%r936, %tid.x;
	setp.ne.s32 	%p171, %r936, 0;
	@%p171 bra 	$L__BB7_181;
	ld.param.u64 	%rd159, [_ZN3cub18CUB_300001_SM_10006detail6select23DeviceSelectSweepKernelINS2_10policy_hubIiiiLb0ELNS0_10SelectImplE2EE10Policy1000EPiN6thrust24THRUST_300001_SM_1000_NS6detail15normal_iteratorINSA_10device_ptrIiEEEESF_S8_NS0_13ScanTileStateIiLb1EEE7is_evenNS0_8NullTypeEiNS2_19streaming_context_tIiLb0EEELS5_2EEEvT0_T1_T2_T3_T4_T5_T6_T7_iT8_NS1_7vsmem_tE_param_3];
	cvta.to.global.u64 	%rd87, %rd159;
	st.global.u32 	[%rd87], %r1645;
$L__BB7_181:
	ret;

}
	// .globl	_ZN3cub18CUB_300001_SM_10006detail6select23DeviceSelectSweepKernelINS2_10policy_hubIiilLb0ELNS0_10SelectImplE2EE10Policy1000EPiN6thrust24THRUST_300001_SM_1000_NS6detail15normal_iteratorINSA_10device_ptrIiEEEESF_PlNS0_13ScanTileStateIiLb1EEE7is_evenNS0_8NullTypeEiNS2_19streaming_context_tIlLb1EEELS5_2EEEvT0_T1_T2_T3_T4_T5_T6_T7_iT8_NS1_7vsmem_tE
.visible .entry _ZN3cub18CUB_300001_SM_10006detail6select23DeviceSelectSweepKernelINS2_10policy_hubIiilLb0ELNS0_10SelectImplE2EE10Policy1000EPiN6thrust24THRUST_300001_SM_1000_NS6detail15normal_iteratorINSA_10device_ptrIiEEEESF_PlNS0_13ScanTileStateIiLb1EEE7is_evenNS0_8NullTypeEiNS2_19streaming_context_tIlLb1EEELS5_2EEEvT0_T1_T2_T3_T4_T5_T6_T7_iT8_NS1_7vsmem_tE(
	.param .u64 .ptr .align 1 _ZN3cub18CUB_300001_SM_10006detail6select23DeviceSelectSweepKernelINS2_10policy_hubIiilLb0ELNS0_10SelectImplE2EE10Policy1000EPiN6thrust24THRUST_300001_SM_1000_NS6detail15normal_iteratorINSA_10device_ptrIiEEEESF_PlNS0_13ScanTileStateIiLb1EEE7is_evenNS0_8NullTypeEiNS2_19streaming_context_tIlLb1EEELS5_2EEEvT0_T1_T2_T3_T4_T5_T6_T7_iT8_NS1_7vsmem_tE_param_0,
	.param .align 8 .b8 _ZN3cub18CUB_300001_SM_10006detail6select23DeviceSelectSweepKernelINS2_10policy_hubIiilLb0ELNS0_10SelectImplE2EE10Policy1000EPiN6thrust24THRUST_300001_SM_1000_NS6detail15normal_iteratorINSA_10device_ptrIiEEEESF_PlNS0_13ScanTileStateIiLb1EEE7is_evenNS0_8NullTypeEiNS2_19streaming_context_tIlLb1EEELS5_2EEEvT0_T1_T2_T3_T4_T5_T6_T7_iT8_NS1_7vsmem_tE_param_1[8],
	.param .align 8 .b8 _ZN3cub18CUB_300001_SM_10006detail6select23DeviceSelectSweepKernelINS2_10policy_hubIiilLb0ELNS0_10SelectImplE2EE10Policy1000EPiN6thrust24THRUST_300001_SM_1000_NS6detail15normal_iteratorINSA_10device_ptrIiEEEESF_PlNS0_13ScanTileStateIiLb1EEE7is_evenNS0_8NullTypeEiNS2_19streaming_context_tIlLb1EEELS5_2EEEvT0_T1_T2_T3_T4_T5_T6_T7_iT8_NS1_7vsmem_tE_param_2[8],
	.param .u64 .ptr .align 1 _ZN3cub18CUB_300001_SM_10006detail6select23DeviceSelectSweepKernelINS2_10policy_hubIiilLb0ELNS0_10SelectImplE2EE10Policy1000EPiN6thrust24THRUST_300001_SM_1000_NS6detail15normal_iteratorINSA_10device_ptrIiEEEESF_PlNS0_13ScanTileStateIiLb1EEE7is_evenNS0_8NullTypeEiNS2_19streaming_context_tIlLb1EEELS5_2EEEvT0_T1_T2_T3_T4_T5_T6_T7_iT8_NS1_7vsmem_tE_param_3,
	.param .align 8 .b8 _ZN3cub18CUB_300001_SM_10006detail6select23DeviceSelectSweepKernelINS2_10policy_hubIiilLb0ELNS0_10SelectImplE2EE10Policy1000EPiN6thrust24THRUST_300001_SM_1000_NS6detail15normal_iteratorINSA_10device_ptrIiEEEESF_PlNS0_13ScanTileStateIiLb1EEE7is_evenNS0_8NullTypeEiNS2_19streaming_context_tIlLb1EEELS5_2EEEvT0_T1_T2_T3_T4_T5_T6_T7_iT8_NS1_7vsmem_tE_param_4[8],
	.param .align 1 .b8 _ZN3cub18CUB_300001_SM_10006detail6select23DeviceSelectSweepKernelINS2_10policy_hubIiilLb0ELNS0_10SelectImplE2EE10Policy1000EPiN6thrust24THRUST_300001_SM_1000_NS6detail15normal_iteratorINSA_10device_ptrIiEEEESF_PlNS0_13ScanTileStateIiLb1EEE7is_evenNS0_8NullTypeEiNS2_19streaming_context_tIlLb1EEELS5_2EEEvT0_T1_T2_T3_T4_T5_T6_T7_iT8_NS1_7vsmem_tE_param_5[1],
	.param .align 1 .b8 _ZN3cub18CUB_300001_SM_10006detail6select23DeviceSelectSweepKernelINS2_10policy_hubIiilLb0ELNS0_10SelectImplE2EE10Policy1000EPiN6thrust24THRUST_300001_SM_1000_NS6detail15normal_iteratorINSA_10device_ptrIiEEEESF_PlNS0_13ScanTileStateIiLb1EEE7is_evenNS0_8NullTypeEiNS2_19streaming_context_tIlLb1EEELS5_2EEEvT0_T1_T2_T3_T4_T5_T6_T7_iT8_NS1_7vsmem_tE_param_6[1],
	.param .u32 _ZN3cub18CUB_300001_SM_10006detail6select23DeviceSelectSweepKernelINS2_10policy_hubIiilLb0ELNS0_10SelectImplE2EE10Policy1000EPiN6thrust24THRUST_300001_SM_1000_NS6detail15normal_iteratorINSA_10device_ptrIiEEEESF_PlNS0_13ScanTileStateIiLb1EEE7is_evenNS0_8NullTypeEiNS2_19streaming_context_tIlLb1EEELS5_2EEEvT0_T1_T2_T3_T4_T5_T6_T7_iT8_NS1_7vsmem_tE_param_7,
	.param .u32 _ZN3cub18CUB_300001_SM_10006detail6select23DeviceSelectSweepKernelINS2_10policy_hubIiilLb0ELNS0_10SelectImplE2EE10Policy1000EPiN6thrust24THRUST_300001_SM_1000_NS6detail15normal_iteratorINSA_10device_ptrIiEEEESF_PlNS0_13ScanTileStateIiLb1EEE7is_evenNS0_8NullTypeEiNS2_19streaming_context_tIlLb1EEELS5_2EEEvT0_T1_T2_T3_T4_T5_T6_T7_iT8_NS1_7vsmem_tE_param_8,
	.param .align 8 .b8 _ZN3cub18CUB_300001_SM_10006detail6select23DeviceSelectSweepKernelINS2_10policy_hubIiilLb0ELNS0_10SelectImplE2EE10Policy1000EPiN6thrust24THRUST_300001_SM_1000_NS6detail15normal_iteratorINSA_10device_ptrIiEEEESF_PlNS0_13ScanTileStateIiLb1EEE7is_evenNS0_8NullTypeEiNS2_19streaming_context_tIlLb1EEELS5_2EEEvT0_T1_T2_T3_T4_T5_T6_T7_iT8_NS1_7vsmem_tE_param_9[40],
	.param .align 8 .b8 _ZN3cub18CUB_300001_SM_10006detail6select23DeviceSelectSweepKernelINS2_10policy_hubIiilLb0ELNS0_10SelectImplE2EE10Policy1000EPiN6thrust24THRUST_300001_SM_1000_NS6detail15normal_iteratorINSA_10device_ptrIiEEEESF_PlNS0_13ScanTileStateIiLb1EEE7is_evenNS0_8NullTypeEiNS2_19streaming_context_tIlLb1EEELS5_2EEEvT0_T1_T2_T3_T4_T5_T6_T7_iT8_NS1_7vsmem_tE_param_10[8]
)
.maxntid 352
{
	.reg .pred 	%p<427>;
	.reg .b16 	%rs<126>;
	.reg .b32 	%r<1825>;
	.reg .b64 	%rd<1262>;
	// demoted variable
	.shared .align 16 .b8 _ZZN3cub18CUB_300001_SM_10006detail6select23DeviceSelectSweepKernelINS2_10policy_hubIiilLb0ELNS0_10SelectImplE2EE10Policy1000EPiN6thrust24THRUST_300001_SM_1000_NS6detail15normal_iteratorINSA_10device_ptrIiEEEESF_PlNS0_13ScanTileStateIiLb1EEE7is_evenNS0_8NullTypeEiNS2_19streaming_context_tIlLb1EEELS5_2EEEvT0_T1_T2_T3_T4_T5_T6_T7_iT8_NS1_7vsmem_tEE19static_temp_storage[19712];
	ld.param.u64 	%rd3, [_ZN3cub18CUB_300001_SM_10006detail6select23DeviceSelectSweepKernelINS2_10policy_hubIiilLb0ELNS0_10SelectImplE2EE10Policy1000EPiN6thrust24THRUST_300001_SM_1000_NS6detail15normal_iteratorINSA_10device_ptrIiEEEESF_PlNS0_13ScanTileStateIiLb1EEE7is_evenNS0_8NullTypeEiNS2_19streaming_context_tIlLb1EEELS5_2EEEvT0_T1_T2_T3_T4_T5_T6_T7_iT8_NS1_7vsmem_tE_param_4];
	ld.param.u64 	%rd435, [_ZN3cub18CUB_300001_SM_10006detail6select23DeviceSelectSweepKernelINS2_10policy_hubIiilLb0ELNS0_10SelectImplE2EE10Policy1000EPiN6thrust24THRUST_300001_SM_1000_NS6detail15normal_iteratorINSA_10device_ptrIiEEEESF_PlNS0_13ScanTileStateIiLb1EEE7is_evenNS0_8NullTypeEiNS2_19streaming_context_tIlLb1EEELS5_2EEEvT0_T1_T2_T3_T4_T5_T6_T7_iT8_NS1_7vsmem_tE_param_1];
	ld.param.u64 	%rd436, [_ZN3cub18CUB_300001_SM_10006detail6select23DeviceSelectSweepKernelINS2_10policy_hubIiilLb0ELNS0_10SelectImplE2EE10Policy1000EPiN6thrust24THRUST_300001_SM_1000_NS6detail15normal_iteratorINSA_10device_ptrIiEEEESF_PlNS0_13ScanTileStateIiLb1EEE7is_evenNS0_8NullTypeEiNS2_19streaming_context_tIlLb1EEELS5_2EEEvT0_T1_T2_T3_T4_T5_T6_T7_iT8_NS1_7vsmem_tE_param_2];
	ld.param.u64 	%rd432, [_ZN3cub18CUB_300001_SM_10006detail6select23DeviceSelectSweepKernelINS2_10policy_hubIiilLb0ELNS0_10SelectImplE2EE10Policy1000EPiN6thrust24THRUST_300001_SM_1000_NS6detail15normal_iteratorINSA_10device_ptrIiEEEESF_PlNS0_13ScanTileStateIiLb1EEE7is_evenNS0_8NullTypeEiNS2_19streaming_context_tIlLb1EEELS5_2EEEvT0_T1_T2_T3_T4_T5_T6_T7_iT8_NS1_7vsmem_tE_param_0];
	ld.param.u32 	%r363, [_ZN3cub18CUB_300001_SM_10006detail6select23DeviceSelectSweepKernelINS2_10policy_hubIiilLb0ELNS0_10SelectImplE2EE10Policy1000EPiN6thrust24THRUST_300001_SM_1000_NS6detail15normal_iteratorINSA_10device_ptrIiEEEESF_PlNS0_13ScanTileStateIiLb1EEE7is_evenNS0_8NullTypeEiNS2_19streaming_context_tIlLb1EEELS5_2EEEvT0_T1_T2_T3_T4_T5_T6_T7_iT8_NS1_7vsmem_tE_param_7];
	ld.param.u32 	%r364, [_ZN3cub18CUB_300001_SM_10006detail6select23DeviceSelectSweepKernelINS2_10policy_hubIiilLb0ELNS0_10SelectImplE2EE10Policy1000EPiN6thrust24THRUST_300001_SM_1000_NS6detail15normal_iteratorINSA_10device_ptrIiEEEESF_PlNS0_13ScanTileStateIiLb1EEE7is_evenNS0_8NullTypeEiNS2_19streaming_context_tIlLb1EEELS5_2EEEvT0_T1_T2_T3_T4_T5_T6_T7_iT8_NS1_7vsmem_tE_param_8];
	mov.b64 	%rd434, _ZN3cub18CUB_300001_SM_10006detail6select23DeviceSelectSweepKernelINS2_10policy_hubIiilLb0ELNS0_10SelectImplE2EE10Policy1000EPiN6thrust24THRUST_300001_SM_1000_NS6detail15normal_iteratorINSA_10device_ptrIiEEEESF_PlNS0_13ScanTileStateIiLb1EEE7is_evenNS0_8NullTypeEiNS2_19streaming_context_tIlLb1EEELS5_2EEEvT0_T1_T2_T3_T4_T5_T6_T7_iT8_NS1_7vsmem_tE_param_9;
	mov.u64 	%rd1, %rd434;
	cvta.to.global.u64 	%rd2, %rd432;
	cvta.to.global.u64 	%rd4, %rd436;
	cvta.to.global.u64 	%rd5, %rd435;
	mov.u32 	%r365, %ctaid.x;
	mov.u32 	%r366, %nctaid.y;
	mov.u32 	%r367, %ctaid.y;
	mad.lo.s32 	%r1810, %r365, %r366, %r367;
	mul.lo.s32 	%r2, %r1810, 4928;
	add.s32 	%r368, %r364, -1;
	setp.ge.s32 	%p1, %r1810, %r368;
	@%p1 bra 	$L__BB8_222;
	setp.ne.s32 	%p259, %r1810, 0;
	@%p259 bra 	$L__BB8_105;
	ld.param.u64 	%rd1090, [_ZN3cub18CUB_300001_SM_10006detail6select23DeviceSelectSweepKernelINS2_10policy_hubIiilLb0ELNS0_10SelectImplE2EE10Policy1000EPiN6thrust24THRUST_300001_SM_1000_NS6detail15normal_iteratorINSA_10device_ptrIiEEEESF_PlNS0_13ScanTileStateIiLb1EEE7is_evenNS0_8NullTypeEiNS2_19streaming_context_tIlLb1EEELS5_2EEEvT0_T1_T2_T3_T4_T5_T6_T7_iT8_NS1_7vsmem_tE_param_0];
	mov.u64 	%rd949, %rd434;
	ld.param.u8 	%rs97, [%rd949];
	setp.eq.s16 	%p357, %rs97, 0;
	ld.param.u64 	%rd950, [%rd949+16];
	selp.b64 	%rd951, %rd950, 0, %p357;
	mad.lo.s32 	%r1526, %r365, %r366, %r367;
	mul.lo.s32 	%r1527, %r1526, 4928;
	cvt.u64.u32 	%rd952, %r1527;
	add.s64 	%rd953, %rd951, %rd952;
	mov.u32 	%r3, %tid.x;
	mul.lo.s32 	%r1528, %r3, 14;
	cvt.u64.u32 	%rd954, %r1528;
	add.s64 	%rd955, %rd953, %rd954;
	cvta.to.global.u64 	%rd956, %rd1090;
	shl.b64 	%rd957, %rd955, 2;
	add.s64 	%rd958, %rd956, %rd957;
	ld.global.u32 	%r4, [%rd958];
	ld.global.u32 	%r5, [%rd958+4];
	ld.global.u32 	%r6, [%rd958+8];
	ld.global.u32 	%r7, [%rd958+12];
	ld.global.u32 	%r8, [%rd958+16];
	ld.global.u32 	%r9, [%rd958+20];
	ld.global.u32 	%r10, [%rd958+24];
	ld.global.u32 	%r11, [%rd958+28];
	ld.global.u32 	%r12, [%rd958+32];
	ld.global.u32 	%r13, [%rd958+36];
	ld.global.u32 	%r14, [%rd958+40];
	ld.global.u32 	%r15, [%rd958+44];
	ld.global.u32 	%r16, [%rd958+48];
	ld.global.u32 	%r17, [%rd958+52];
	bar.sync 	0;
	add.s64 	%rd959, %rd5, %rd957;
	ld.global.u32 	%r1529, [%rd959];
	ld.global.u32 	%r1530, [%rd959+4];
	ld.global.u32 	%r1531, [%rd959+8];
	ld.global.u32 	%r1532, [%rd959+12];
	ld.global.u32 	%r1533, [%rd959+16];
	ld.global.u32 	%r1534, [%rd959+20];
	ld.global.u32 	%r1535, [%rd959+24];
	ld.global.u32 	%r1536, [%rd959+28];
	ld.global.u32 	%r1537, [%rd959+32];
	ld.global.u32 	%r1538, [%rd959+36];
	ld.global.u32 	%r1539, [%rd959+40];
	ld.global.u32 	%r1540, [%rd959+44];
	ld.global.u32 	%r1541, [%rd959+48];
	ld.global.u32 	%r1542, [%rd959+52];
	and.b32  	%r18, %r1529, 1;
	xor.b32  	%r1543, %r18, 1;
	and.b32  	%r19, %r1530, 1;
	xor.b32  	%r20, %r19, 1;
	and.b32  	%r21, %r1531, 1;
	xor.b32  	%r22, %r21, 1;
	and.b32  	%r23, %r1532, 1;
	xor.b32  	%r1544, %r23, 1;
	and.b32  	%r24, %r1533, 1;
	xor.b32  	%r1545, %r24, 1;
	and.b32  	%r25, %r1534, 1;
	xor.b32  	%r1546, %r25, 1;
	and.b32  	%r26, %r1535, 1;
	xor.b32  	%r1547, %r26, 1;
	and.b32  	%r27, %r1536, 1;
	xor.b32  	%r28, %r27, 1;
	and.b32  	%r29, %r1537, 1;
	xor.b32  	%r30, %r29, 1;
	and.b32  	%r31, %r1538, 1;
	xor.b32  	%r1548, %r31, 1;
	and.b32  	%r32, %r1539, 1;
	xor.b32  	%r1549, %r32, 1;
	and.b32  	%r33, %r1540, 1;
	xor.b32  	%r1550, %r33, 1;
	and.b32  	%r34, %r1541, 1;
	xor.b32  	%r1551, %r34, 1;
	and.b32  	%r35, %r1542, 1;
	xor.b32  	%r1552, %r35, 1;
	bar.sync 	0;
	add.s32 	%r1553, %r20, %r1543;
	add.s32 	%r36, %r22, %r1553;
	add.s32 	%r1554, %r1544, %r36;
	add.s32 	%r1555, %r1545, %r1554;
	add.s32 	%r1556, %r1546, %r1555;
	add.s32 	%r1557, %r1547, %r1556;
	add.s32 	%r37, %r28, %r1557;
	add.s32 	%r38, %r30, %r37;
	add.s32 	%r1558, %r1548, %r38;
	add.s32 	%r1559, %r1549, %r1558;
	add.s32 	%r1560, %r1550, %r1559;
	add.s32 	%r1561, %r1551, %r1560;
	add.s32 	%r1497, %r1552, %r1561;
	// begin inline asm
	mov.u32 %r1492, %laneid;
	// end inline asm
	mov.b32 	%r1495, 1;
	mov.b32 	%r1520, 0;
	mov.b32 	%r1522, -1;
	// begin inline asm
	{  .reg .s32 r0;  .reg .pred p;  shfl.sync.up.b32 r0|p, %r1497, %r1495, %r1520, %r1522;  @p add.s32 r0, r0, %r1497;  mov.s32 %r1493, r0;}
	// end inline asm
	mov.b32 	%r1501, 2;
	// begin inline asm
	{  .reg .s32 r0;  .reg .pred p;  shfl.sync.up.b32 r0|p, %r1493, %r1501, %r1520, %r1522;  @p add.s32 r0, r0, %r1493;  mov.s32 %r1499, r0;}
	// end inline asm
	mov.b32 	%r1507, 4;
	// begin inline asm
	{  .reg .s32 r0;  .reg .pred p;  shfl.sync.up.b32 r0|p, %r1499, %r1507, %r1520, %r1522;  @p add.s32 r0, r0, %r1499;  mov.s32 %r1505, r0;}
	// end inline asm
	mov.b32 	%r1513, 8;
	// begin inline asm
	{  .reg .s32 r0;  .reg .pred p;  shfl.sync.up.b32 r0|p, %r1505, %r1513, %r1520, %r1522;  @p add.s32 r0, r0, %r1505;  mov.s32 %r1511, r0;}
	// end inline asm
	mov.b32 	%r1519, 16;
	// begin inline asm
	{  .reg .s32 r0;  .reg .pred p;  shfl.sync.up.b32 r0|p, %r1511, %r1519, %r1520, %r1522;  @p add.s32 r0, r0, %r1511;  mov.s32 %r1517, r0;}
	// end inline asm
	setp.ne.s32 	%p358, %r1492, 31;
	@%p358 bra 	$L__BB8_4;
	shr.u32 	%r1562, %r3, 3;
	and.b32  	%r1563, %r1562, 124;
	mov.u32 	%r1564, _ZZN3cub18CUB_300001_SM_10006detail6select23DeviceSelectSweepKernelINS2_10policy_hubIiilLb0ELNS0_10SelectImplE2EE10Policy1000EPiN6thrust24THRUST_300001_SM_1000_NS6detail15normal_iteratorINSA_10device_ptrIiEEEESF_PlNS0_13ScanTileStateIiLb1EEE7is_evenNS0_8NullTypeEiNS2_19streaming_context_tIlLb1EEELS5_2EEEvT0_T1_T2_T3_T4_T5_T6_T7_iT8_NS1_7vsmem_tEE19static_temp_storage;
	add.s32 	%r1565, %r1564, %r1563;
	st.shared.u32 	[%r1565], %r1517;
$L__BB8_4:
	bar.sync 	0;
	ld.shared.v4.u32 	{%r1566, %r1567, %r1568, %r1569}, [_ZZN3cub18CUB_300001_SM_10006detail6select23DeviceSelectSweepKernelINS2_10policy_hubIiilLb0ELNS0_10SelectImplE2EE10Policy1000EPiN6thrust24THRUST_300001_SM_1000_NS6detail15normal_iteratorINSA_10device_ptrIiEEEESF_PlNS0_13ScanTileStateIiLb1EEE7is_evenNS0_8NullTypeEiNS2_19streaming_context_tIlLb1EEELS5_2EEEvT0_T1_T2_T3_T4_T5_T6_T7_iT8_NS1_7vsmem_tEE19static_temp_storage];
	shr.u32 	%r1570, %r3, 5;
	add.s32 	%r1571, %r1567, %r1566;
	setp.eq.s32 	%p359, %r1570, 2;
	selp.b32 	%r1572, %r1571, %r1566, %p359;
	add.s32 	%r1573, %r1571, %r1568;
	setp.eq.s32 	%p360, %r1570, 3;
	selp.b32 	%r1574, %r1573, %r1572, %p360;
	add.s32 	%r1575, %r1573, %r1569;
	setp.eq.s32 	%p361, %r1570, 4;
	selp.b32 	%r1576, %r1575, %r1574, %p361;
	ld.shared.v4.u32 	{%r1577, %r1578, %r1579, %r1580}, [_ZZN3cub18CUB_300001_SM_10006detail6select23DeviceSelectSweepKernelINS2_10policy_hubIiilLb0ELNS0_10SelectImplE2EE10Policy1000EPiN6thrust24THRUST_300001_SM_1000_NS6detail15normal_iteratorINSA_10device_ptrIiEEEESF_PlNS0_13ScanTileStateIiLb1EEE7is_evenNS0_8NullTypeEiNS2_19streaming_context_tIlLb1EEELS5_2EEEvT0_T1_T2_T3_T4_T5_T6_T7_iT8_NS1_7vsmem_tEE19static_temp_storage+16];
	add.s32 	%r1581, %r1575, %r1577;
	setp.eq.s32 	%p362, %r1570, 5;
	selp.b32 	%r1582, %r1581, %r1576, %p362;
	add.s32 	%r1583, %r1581, %r1578;
	setp.eq.s32 	%p363, %r1570, 6;
	selp.b32 	%r1584, %r1583, %r1582, %p363;
	add.s32 	%r1585, %r1583, %r1579;
	setp.eq.s32 	%p364, %r1570, 7;
	selp.b32 	%r1586, %r1585, %r1584, %p364;
	add.s32 	%r1587, %r1585, %r1580;
	setp.eq.s32 	%p365, %r1570, 8;
	selp.b32 	%r1588, %r1587, %r1586, %p365;
	.pragma "used_bytes_mask 4095";
	ld.shared.v4.u32 	{%r1589, %r1590, %r1591, %r1592}, [_ZZN3cub18CUB_300001_SM_10006detail6select23DeviceSelectSweepKernelINS2_10policy_hubIiilLb0ELNS0_10SelectImplE2EE10Policy1000EPiN6thrust24THRUST_300001_SM_1000_NS6detail15normal_iteratorINSA_10device_ptrIiEEEESF_PlNS0_13ScanTileStateIiLb1EEE7is_evenNS0_8NullTypeEiNS2_19streaming_context_tIlLb1EEELS5_2EEEvT0_T1_T2_T3_T4_T5_T6_T7_iT8_NS1_7vsmem_tEE19static_temp_storage+32];
	add.s32 	%r1593, %r1587, %r1589;
	setp.eq.s32 	%p366, %r1570, 9;
	selp.b32 	%r1594, %r1593, %r1588, %p366;
	add.s32 	%r1595, %r1593, %r1590;
	setp.eq.s32 	%p367, %r1570, 10;
	selp.b32 	%r1596, %r1595, %r1594, %p367;
	add.s32 	%r42, %r1595, %r1591;
	setp.lt.u32 	%p368, %r3, 32;
	selp.b32 	%r1597, 0, %r1596, %p368;
	setp.eq.s32 	%p369, %r1492, 0;
	sub.s32 	%r1598, %r1517, %r1497;
	selp.b32 	%r1599, 0, %r1598, %p369;
	add.s32 	%r43, %r1597, %r1599;
	setp.ne.s32 	%p370, %r3, 0;
	@%p370 bra 	$L__BB8_6;
	add.s64 	%rd960, %rd3, 256;
	mov.b32 	%r1600, 101;
	// begin inline asm
	st.relaxed.gpu.v2.u32 [%rd960], {%r1600, %r42};
	// end inline asm
$L__BB8_6:
	bar.sync 	0;
	sub.s32 	%r44, 4928, %r42;
	sub.s32 	%r1603, %r1528, %r43;
	setp.eq.s32 	%p371, %r18, 0;
	add.s32 	%r1604, %r43, %r44;
	selp.b32 	%r1605, %r1604, %r1603, %p371;
	shl.b32 	%r1606, %r1605, 2;
	mov.u32 	%r1607, _ZZN3cub18CUB_300001_SM_10006detail6select23DeviceSelectSweepKernelINS2_10policy_hubIiilLb0ELNS0_10SelectImplE2EE10Policy1000EPiN6thrust24THRUST_300001_SM_1000_NS6detail15normal_iteratorINSA_10device_ptrIiEEEESF_PlNS0_13ScanTileStateIiLb1EEE7is_evenNS0_8NullTypeEiNS2_19streaming_context_tIlLb1EEELS5_2EEEvT0_T1_T2_T3_T4_T5_T6_T7_iT8_NS1_7vsmem_tEE19static_temp_storage;
	add.s32 	%r1608, %r1607, %r1606;
	st.shared.u32 	[%r1608], %r4;
	add.s32 	%r1610, %r43, %r1543;
	sub.s32 	%r1611, %r1528, %r1610;
	add.s32 	%r1612, %r1611, 1;
	setp.eq.s32 	%p372, %r19, 0;
	add.s32 	%r1613, %r1604, %r1543;
	selp.b32 	%r1614, %r1613, %r1612, %p372;
	shl.b32 	%r1615, %r1614, 2;
	add.s32 	%r1616, %r1607, %r1615;
	st.shared.u32 	[%r1616], %r5;
	add.s32 	%r1618, %r1553, %r43;
	sub.s32 	%r1619, %r1528, %r1618;
	add.s32 	%r1620, %r1619, 2;
	setp.eq.s32 	%p373, %r21, 0;
	add.s32 	%r1621, %r1613, %r20;
	selp.b32 	%r1622, %r1621, %r1620, %p373;
	shl.b32 	%r1623, %r1622, 2;
	add.s32 	%r1624, %r1607, %r1623;
	st.shared.u32 	[%r1624], %r6;
	add.s32 	%r1625, %r36, %r43;
	sub.s32 	%r1626, %r1528, %r1625;
	add.s32 	%r1627, %r1626, 3;
	setp.eq.s32 	%p374, %r23, 0;
	add.s32 	%r1628, %r1621, %r22;
	selp.b32 	%r1629, %r1628, %r1627, %p374;
	shl.b32 	%r1630, %r1629, 2;
	add.s32 	%r1631, %r1607, %r1630;
	st.shared.u32 	[%r1631], %r7;
	xor.b32  	%r1632, %r23, 1;
	add.s32 	%r1633, %r1625, %r1632;
	sub.s32 	%r1634, %r1528, %r1633;
	add.s32 	%r1635, %r1634, 4;
	setp.eq.s32 	%p375, %r24, 0;
	add.s32 	%r1636, %r1628, %r1632;
	selp.b32 	%r1637, %r1636, %r1635, %p375;
	shl.b32 	%r1638, %r1637, 2;
	add.s32 	%r1639, %r1607, %r1638;
	st.shared.u32 	[%r1639], %r8;
	xor.b32  	%r1640, %r24, 1;
	add.s32 	%r1641, %r1633, %r1640;
	sub.s32 	%r1642, %r1528, %r1641;
	add.s32 	%r1643, %r1642, 5;
	setp.eq.s32 	%p376, %r25, 0;
	add.s32 	%r1644, %r1636, %r1640;
	selp.b32 	%r1645, %r1644, %r1643, %p376;
	shl.b32 	%r1646, %r1645, 2;
	add.s32 	%r1647, %r1607, %r1646;
	st.shared.u32 	[%r1647], %r9;
	xor.b32  	%r1648, %r25, 1;
	add.s32 	%r1649, %r1641, %r1648;
	sub.s32 	%r1650, %r1528, %r1649;
	add.s32 	%r1651, %r1650, 6;
	setp.eq.s32 	%p377, %r26, 0;
	add.s32 	%r1652, %r1644, %r1648;
	selp.b32 	%r1653, %r1652, %r1651, %p377;
	shl.b32 	%r1654, %r1653, 2;
	add.s32 	%r1655, %r1607, %r1654;
	st.shared.u32 	[%r1655], %r10;
	xor.b32  	%r1656, %r26, 1;
	add.s32 	%r1657, %r1649, %r1656;
	sub.s32 	%r1658, %r1528, %r1657;
	add.s32 	%r1659, %r1658, 7;
	setp.eq.s32 	%p378, %r27, 0;
	add.s32 	%r1660, %r1652, %r1656;
	selp.b32 	%r1661, %r1660, %r1659, %p378;
	shl.b32 	%r1662, %r1661, 2;
	add.s32 	%r1663, %r1607, %r1662;
	st.shared.u32 	[%r1663], %r11;
	add.s32 	%r1664, %r37, %r43;
	sub.s32 	%r1665, %r1528, %r1664;
	add.s32 	%r1666, %r1665, 8;
	setp.eq.s32 	%p379, %r29, 0;
	add.s32 	%r1667, %r1660, %r28;
	selp.b32 	%r1668, %r1667, %r1666, %p379;
	shl.b32 	%r1669, %r1668, 2;
	add.s32 	%r1670, %r1607, %r1669;
	st.shared.u32 	[%r1670], %r12;
	add.s32 	%r1671, %r38, %r43;
	sub.s32 	%r1672, %r1528, %r1671;
	add.s32 	%r1673, %r1672, 9;
	setp.eq.s32 	%p380, %r31, 0;
	add.s32 	%r1674, %r1667, %r30;
	selp.b32 	%r1675, %r1674, %r1673, %p380;
	shl.b32 	%r1676, %r1675, 2;
	add.s32 	%r1677, %r1607, %r1676;
	st.shared.u32 	[%r1677], %r13;
	xor.b32  	%r1678, %r31, 1;
	add.s32 	%r1679, %r1671, %r1678;
	sub.s32 	%r1680, %r1528, %r1679;
	add.s32 	%r1681, %r1680, 10;
	setp.eq.s32 	%p381, %r32, 0;
	add.s32 	%r1682, %r1674, %r1678;
	selp.b32 	%r1683, %r1682, %r1681, %p381;
	shl.b32 	%r1684, %r1683, 2;
	add.s32 	%r1685, %r1607, %r1684;
	st.shared.u32 	[%r1685], %r14;
	xor.b32  	%r1686, %r32, 1;
	add.s32 	%r1687, %r1679, %r1686;
	sub.s32 	%r1688, %r1528, %r1687;
	add.s32 	%r1689, %r1688, 11;
	setp.eq.s32 	%p382, %r33, 0;
	add.s32 	%r1690, %r1682, %r1686;
	selp.b32 	%r1691, %r1690, %r1689, %p382;
	shl.b32 	%r1692, %r1691, 2;
	add.s32 	%r1693, %r1607, %r1692;
	st.shared.u32 	[%r1693], %r15;
	xor.b32  	%r1694, %r33, 1;
	add.s32 	%r1695, %r1687, %r1694;
	sub.s32 	%r1696, %r1528, %r1695;
	add.s32 	%r1697, %r1696, 12;
	setp.eq.s32 	%p383, %r34, 0;
	add.s32 	%r1698, %r1690, %r1694;
	selp.b32 	%r1699, %r1698, %r1697, %p383;
	shl.b32 	%r1700, %r1699, 2;
	add.s32 	%r1701, %r1607, %r1700;
	st.shared.u32 	[%r1701], %r16;
	xor.b32  	%r1702, %r34, 1;
	add.s32 	%r1703, %r1695, %r1702;
	sub.s32 	%r1704, %r1528, %r1703;
	add.s32 	%r1705, %r1704, 13;
	setp.eq.s32 	%p384, %r35, 0;
	add.s32 	%r1706, %r1698, %r1702;
	selp.b32 	%r1707, %r1706, %r1705, %p384;
	shl.b32 	%r1708, %r1707, 2;
	add.s32 	%r1709, %r1607, %r1708;
	st.shared.u32 	[%r1709], %r17;
	bar.sync 	0;
	mov.u64 	%rd961, %rd434;
	ld.param.u8 	%rs1, [%rd961];
	ld.param.u64 	%rd962, [%rd961+24];
	cvta.to.global.u64 	%rd6, %rd962;
	ld.param.u64 	%rd7, [%rd961+8];
	ld.param.u64 	%rd8, [%rd961+16];
	setp.ge.s32 	%p385, %r3, %r44;
	@%p385 bra 	$L__BB8_10;
	setp.ne.s16 	%p387, %rs1, 0;
	mov.b64 	%rd1092, 0;
	@%p387 bra 	$L__BB8_9;
	ld.global.u64 	%rd966, [%rd6];
	sub.s64 	%rd1092, %rd8, %rd966;
$L__BB8_9:
	cvt.u64.u32 	%rd967, %r3;
	add.s64 	%rd968, %rd1092, %rd967;
	not.b64 	%rd969, %rd968;
	add.s64 	%rd1094, %rd7, %rd969;
	bra.uni 	$L__BB8_13;
$L__BB8_10:
	setp.ne.s16 	%p386, %rs1, 0;
	mov.b64 	%rd1093, 0;
	@%p386 bra 	$L__BB8_12;
	ld.global.u64 	%rd1093, [%rd6];
$L__BB8_12:
	sub.s32 	%r1710, %r3, %r44;
	cvt.s64.s32 	%rd964, %r1710;
	add.s64 	%rd1094, %rd1093, %rd964;
$L__BB8_13:
	shl.b32 	%r1711, %r3, 2;
	add.s32 	%r45, %r1607, %r1711;
	ld.shared.u32 	%r1713, [%r45];
	shl.b64 	%rd970, %rd1094, 2;
	add.s64 	%rd971, %rd4, %rd970;
	st.global.u32 	[%rd971], %r1713;
	add.s32 	%r46, %r3, 352;
	setp.lt.s32 	%p388, %r46, %r44;
	@%p388 bra 	$L__BB8_17;
	setp.ne.s16 	%p389, %rs1, 0;
	mov.b64 	%rd1095, 0;
	@%p389 bra 	$L__BB8_16;
	ld.global.u64 	%rd1095, [%rd6];
$L__BB8_16:
	sub.s32 	%r1714, %r46, %r44;
	cvt.s64.s32 	%rd973, %r1714;
	add.s64 	%rd1097, %rd1095, %rd973;
	bra.uni 	$L__BB8_20;
$L__BB8_17:
	setp.ne.s16 	%p390, %rs1, 0;
	mov.b64 	%rd1096, 0;
	@%p390 bra 	$L__BB8_19;
	ld.global.u64 	%rd975, [%rd6];
	sub.s64 	%rd1096, %rd8, %rd975;
$L__BB8_19:
	cvt.u64.u32 	%rd976, %r46;
	add.s64 	%rd977, %rd1096, %rd976;
	not.b64 	%rd978, %rd977;
	add.s64 	%rd1097, %rd7, %rd978;
$L__BB8_20:
	ld.shared.u32 	%r1715, [%r45+1408];
	shl.b64 	%rd979, %rd1097, 2;
	add.s64 	%rd980, %rd4, %rd979;
	st.global.u32 	[%rd980], %r1715;
	add.s32 	%r47, %r3, 704;
	setp.lt.s32 	%p391, %r47, %r44;
	@%p391 bra 	$L__BB8_24;
	setp.ne.s16 	%p392, %rs1, 0;
	mov.b64 	%rd1098, 0;
	@%p392 bra 	$L__BB8_23;
	ld.global.u64 	%rd1098, [%rd6];
$L__BB8_23:
	sub.s32 	%r1716, %r47, %r44;
	cvt.s64.s32 	%rd982, %r1716;
	add.s64 	%rd1100, %rd1098, %rd982;
	bra.uni 	$L__BB8_27;
$L__BB8_24:
	setp.ne.s16 	%p393, %rs1, 0;
	mov.b64 	%rd1099, 0;
	@%p393 bra 	$L__BB8_26;
	ld.global.u64 	%rd984, [%rd6];
	sub.s64 	%rd1099, %rd8, %rd984;
$L__BB8_26:
	cvt.u64.u32 	%rd985, %r47;
	add.s64 	%rd986, %rd1099, %rd985;
	not.b64 	%rd987, %rd986;
	add.s64 	%rd1100, %rd7, %rd987;
$L__BB8_27:
	ld.shared.u32 	%r1717, [%r45+2816];
	shl.b64 	%rd988, %rd1100, 2;
	add.s64 	%rd989, %rd4, %rd988;
	st.global.u32 	[%rd989], %r1717;
	add.s32 	%r48, %r3, 1056;
	setp.lt.s32 	%p394, %r48, %r44;
	@%p394 bra 	$L__BB8_31;
	setp.ne.s16 	%p395, %rs1, 0;
	mov.b64 	%rd1101, 0;
	@%p395 bra 	$L__BB8_30;
	ld.global.u64 	%rd1101, [%rd6];
$L__BB8_30:
	sub.s32 	%r1718, %r48, %r44;
	cvt.s64.s32 	%rd991, %r1718;
	add.s64 	%rd1103, %rd1101, %rd991;
	bra.uni 	$L__BB8_34;
$L__BB8_31:
	setp.ne.s16 	%p396, %rs1, 0;
	mov.b64 	%rd1102, 0;
	@%p396 bra 	$L__BB8_33;
	ld.global.u64 	%rd993, [%rd6];
	sub.s64 	%rd1102, %rd8, %rd993;
$L__BB8_33:
	cvt.u64.u32 	%rd994, %r48;
	add.s64 	%rd995, %rd1102, %rd994;
	not.b64 	%rd996, %rd995;
	add.s64 	%rd1103, %rd7, %rd996;
$L__BB8_34:
	ld.shared.u32 	%r1719, [%r45+4224];
	shl.b64 	%rd997, %rd1103, 2;
	add.s64 	%rd998, %rd4, %rd997;
	st.global.u32 	[%rd998], %r1719;
	add.s32 	%r49, %r3, 1408;
	setp.lt.s32 	%p397, %r49, %r44;
	@%p397 bra 	$L__BB8_38;
	setp.ne.s16 	%p398, %rs1, 0;
	mov.b64 	%rd1104, 0;
	@%p398 bra 	$L__BB8_37;
	ld.global.u64 	%rd1104, [%rd6];
$L__BB8_37:
	sub.s32 	%r1720, %r49, %r44;
	cvt.s64.s32 	%rd1000, %r1720;
	add.s64 	%rd1106, %rd1104, %rd1000;
	bra.uni 	$L__BB8_41;
$L__BB8_38:
	setp.ne.s16 	%p399, %rs1, 0;
	mov.b64 	%rd1105, 0;
	@%p399 bra 	$L__BB8_40;
	ld.global.u64 	%rd1002, [%rd6];
	sub.s64 	%rd1105, %rd8, %rd1002;
$L__BB8_40:
	cvt.u64.u32 	%rd1003, %r49;
	add.s64 	%rd1004, %rd1105, %rd1003;
	not.b64 	%rd1005, %rd1004;
	add.s64 	%rd1106, %rd7, %rd1005;
$L__BB8_41:
	ld.shared.u32 	%r1721, [%r45+5632];
	shl.b64 	%rd1006, %rd1106, 2;
	add.s64 	%rd1007, %rd4, %rd1006;
	st.global.u32 	[%rd1007], %r1721;
	add.s32 	%r50, %r3, 1760;
	setp.lt.s32 	%p400, %r50, %r44;
	@%p400 bra 	$L__BB8_45;
	setp.ne.s16 	%p401, %rs1, 0;
	mov.b64 	%rd1107, 0;
	@%p401 bra 	$L__BB8_44;
	ld.global.u64 	%rd1107, [%rd6];
$L__BB8_44:
	sub.s32 	%r1722, %r50, %r44;
	cvt.s64.s32 	%rd1009, %r1722;
	add.s64 	%rd1109, %rd1107, %rd1009;
	bra.uni 	$L__BB8_48;
$L__BB8_45:
	setp.ne.s16 	%p402, %rs1, 0;
	mov.b64 	%rd1108, 0;
	@%p402 bra 	$L__BB8_47;
	ld.global.u64 	%rd1011, [%rd6];
	sub.s64 	%rd1108, %rd8, %rd1011;
$L__BB8_47:
	cvt.u64.u32 	%rd1012, %r50;
	add.s64 	%rd1013, %rd1108, %rd1012;
	not.b64 	%rd1014, %rd1013;
	add.s64 	%rd1109, %rd7, %rd1014;
$L__BB8_48:
	ld.shared.u32 	%r1723, [%r45+7040];
	shl.b64 	%rd1015, %rd1109, 2;
	add.s64 	%rd1016, %rd4, %rd1015;
	st.global.u32 	[%rd1016], %r1723;
	add.s32 	%r51, %r3, 2112;
	setp.lt.s32 	%p403, %r51, %r44;
	@%p403 bra 	$L__BB8_52;
	setp.ne.s16 	%p404, %rs1, 0;
	mov.b64 	%rd1110, 0;
	@%p404 bra 	$L__BB8_51;
	ld.global.u64 	%rd1110, [%rd6];
$L__BB8_51:
	sub.s32 	%r1724, %r51, %r44;
	cvt.s64.s32 	%rd1018, %r1724;
	add.s64 	%rd1112, %rd1110, %rd1018;
	bra.uni 	$L__BB8_55;
$L__BB8_52:
	setp.ne.s16 	%p405, %rs1, 0;
	mov.b64 	%rd1111, 0;
	@%p405 bra 	$L__BB8_54;
	ld.global.u64 	%rd1020, [%rd6];
	sub.s64 	%rd1111, %rd8, %rd1020;
$L__BB8_54:
	cvt.u64.u32 	%rd1021, %r51;
	add.s64 	%rd1022, %rd1111, %rd1021;
	not.b64 	%rd1023, %rd1022;
	add.s64 	%rd1112, %rd7, %rd1023;
$L__BB8_55:
	ld.shared.u32 	%r1725, [%r45+8448];
	shl.b64 	%rd1024, %rd1112, 2;
	add.s64 	%rd1025, %rd4, %rd1024;
	st.global.u32 	[%rd1025], %r1725;
	add.s32 	%r52, %r3, 2464;
	setp.lt.s32 	%p406, %r52, %r44;
	@%p406 bra 	$L__BB8_59;
	setp.ne.s16 	%p407, %rs1, 0;
	mov.b64 	%rd1113, 0;
	@%p407 bra 	$L__BB8_58;
	ld.global.u64 	%rd1113, [%rd6];
$L__BB8_58:
	sub.s32 	%r1726, %r52, %r44;
	cvt.s64.s32 	%rd1027, %r1726;
	add.s64 	%rd1115, %rd1113, %rd1027;
	bra.uni 	$L__BB8_62;
$L__BB8_59:
	setp.ne.s16 	%p408, %rs1, 0;
	mov.b64 	%rd1114, 0;
	@%p408 bra 	$L__BB8_61;
	ld.global.u64 	%rd1029, [%rd6];
	sub.s64 	%rd1114, %rd8, %rd1029;
$L__BB8_61:
	cvt.u64.u32 	%rd1030, %r52;
	add.s64 	%rd1031, %rd1114, %rd1030;
	not.b64 	%rd1032, %rd1031;
	add.s64 	%rd1115, %rd7, %rd1032;
$L__BB8_62:
	ld.shared.u32 	%r1727, [%r45+9856];
	shl.b64 	%rd1033, %rd1115, 2;
	add.s64 	%rd1034, %rd4, %rd1033;
	st.global.u32 	[%rd1034], %r1727;
	add.s32 	%r53, %r3, 2816;
	setp.lt.s32 	%p409, %r53, %r44;
	@%p409 bra 	$L__BB8_66;
	setp.ne.s16 	%p410, %rs1, 0;
	mov.b64 	%rd1116, 0;
	@%p410 bra 	$L__BB8_65;
	ld.global.u64 	%rd1116, [%rd6];
$L__BB8_65:
	sub.s32 	%r1728, %r53, %r44;
	cvt.s64.s32 	%rd1036, %r1728;
	add.s64 	%rd1118, %rd1116, %rd1036;
	bra.uni 	$L__BB8_69;
$L__BB8_66:
	setp.ne.s16 	%p411, %rs1, 0;
	mov.b64 	%rd1117, 0;
	@%p411 bra 	$L__BB8_68;
	ld.global.u64 	%rd1038, [%rd6];
	sub.s64 	%rd1117, %rd8, %rd1038;
$L__BB8_68:
	cvt.u64.u32 	%rd1039, %r53;
	add.s64 	%rd1040, %rd1117, %rd1039;
	not.b64 	%rd1041, %rd1040;
	add.s64 	%rd1118, %rd7, %rd1041;
$L__BB8_69:
	ld.shared.u32 	%r1729, [%r45+11264];
	shl.b64 	%rd1042, %rd1118, 2;
	add.s64 	%rd1043, %rd4, %rd1042;
	st.global.u32 	[%rd1043], %r1729;
	add.s32 	%r54, %r3, 3168;
	setp.lt.s32 	%p412, %r54, %r44;
	@%p412 bra 	$L__BB8_73;
	setp.ne.s16 	%p413, %rs1, 0;
	mov.b64 	%rd1119, 0;
	@%p413 bra 	$L__BB8_72;
	ld.global.u64 	%rd1119, [%rd6];
$L__BB8_72:
	sub.s32 	%r1730, %r54, %r44;
	cvt.s64.s32 	%rd1045, %r1730;
	add.s64 	%rd1121, %rd1119, %rd1045;
	bra.uni 	$L__BB8_76;
$L__BB8_73:
	setp.ne.s16 	%p414, %rs1, 0;
	mov.b64 	%rd1120, 0;
	@%p414 bra 	$L__BB8_75;
	ld.global.u64 	%rd1047, [%rd6];
	sub.s64 	%rd1120, %rd8, %rd1047;
$L__BB8_75:
	cvt.u64.u32 	%rd1048, %r54;
	add.s64 	%rd1049, %rd1120, %rd1048;
	not.b64 	%rd1050, %rd1049;
	add.s64 	%rd1121, %rd7, %rd1050;
$L__BB8_76:
	ld.shared.u32 	%r1731, [%r45+12672];
	shl.b64 	%rd1051, %rd1121, 2;
	add.s64 	%rd1052, %rd4, %rd1051;
	st.global.u32 	[%rd1052], %r1731;
	add.s32 	%r55, %r3, 3520;
	setp.lt.s32 	%p415, %r55, %r44;
	@%p415 bra 	$L__BB8_80;
	setp.ne.s16 	%p416, %rs1, 0;
	mov.b64 	%rd1122, 0;
	@%p416 bra 	$L__BB8_79;
	ld.global.u64 	%rd1122, [%rd6];
$L__BB8_79:
	sub.s32 	%r1732, %r55, %r44;
	cvt.s64.s32 	%rd1054, %r1732;
	add.s64 	%rd1124, %rd1122, %rd1054;
	bra.uni 	$L__BB8_83;
$L__BB8_80:
	setp.ne.s16 	%p417, %rs1, 0;
	mov.b64 	%rd1123, 0;
	@%p417 bra 	$L__BB8_82;
	ld.global.u64 	%rd1056, [%rd6];
	sub.s64 	%rd1123, %rd8, %rd1056;
$L__BB8_82:
	cvt.u64.u32 	%rd1057, %r55;
	add.s64 	%rd1058, %rd1123, %rd1057;
	not.b64 	%rd1059, %rd1058;
	add.s64 	%rd1124, %rd7, %rd1059;
$L__BB8_83:
	ld.shared.u32 	%r1733, [%r45+14080];
	shl.b64 	%rd1060, %rd1124, 2;
	add.s64 	%rd1061, %rd4, %rd1060;
	st.global.u32 	[%rd1061], %r1733;
	add.s32 	%r56, %r3, 3872;
	setp.lt.s32 	%p418, %r56, %r44;
	@%p418 bra 	$L__BB8_87;
	setp.ne.s16 	%p419, %rs1, 0;
	mov.b64 	%rd1125, 0;
	@%p419 bra 	$L__BB8_86;
	ld.global.u64 	%rd1125, [%rd6];
$L__BB8_86:
	sub.s32 	%r1734, %r56, %r44;
	cvt.s64.s32 	%rd1063, %r1734;
	add.s64 	%rd1127, %rd1125, %rd1063;
	bra.uni 	$L__BB8_90;
$L__BB8_87:
	setp.ne.s16 	%p420, %rs1, 0;
	mov.b64 	%rd1126, 0;
	@%p420 bra 	$L__BB8_89;
	ld.global.u64 	%rd1065, [%rd6];
	sub.s64 	%rd1126, %rd8, %rd1065;
$L__BB8_89:
	cvt.u64.u32 	%rd1066, %r56;
	add.s64 	%rd1067, %rd1126, %rd1066;
	not.b64 	%rd1068, %rd1067;
	add.s64 	%rd1127, %rd7, %rd1068;
$L__BB8_90:
	ld.shared.u32 	%r1735, [%r45+15488];
	shl.b64 	%rd1069, %rd1127, 2;
	add.s64 	%rd1070, %rd4, %rd1069;
	st.global.u32 	[%rd1070], %r1735;
	add.s32 	%r57, %r3, 4224;
	setp.lt.s32 	%p421, %r57, %r44;
	@%p421 bra 	$L__BB8_94;
	setp.ne.s16 	%p422, %rs1, 0;
	mov.b64 	%rd1128, 0;
	@%p422 bra 	$L__BB8_93;
	ld.global.u64 	%rd1128, [%rd6];
$L__BB8_93:
	sub.s32 	%r1736, %r57, %r44;
	cvt.s64.s32 	%rd1072, %r1736;
	add.s64 	%rd1130, %rd1128, %rd1072;
	bra.uni 	$L__BB8_97;
$L__BB8_94:
	setp.ne.s16 	%p423, %rs1, 0;
	mov.b64 	%rd1129, 0;
	@%p423 bra 	$L__BB8_96;
	ld.global.u64 	%rd1074, [%rd6];
	sub.s64 	%rd1129, %rd8, %rd1074;
$L__BB8_96:
	cvt.u64.u32 	%rd1075, %r57;
	add.s64 	%rd1076, %rd1129, %rd1075;
	not.b64 	%rd1077, %rd1076;
	add.s64 	%rd1130, %rd7, %rd1077;
$L__BB8_97:
	ld.shared.u32 	%r1737, [%r45+16896];
	shl.b64 	%rd1078, %rd1130, 2;
	add.s64 	%rd1079, %rd4, %rd1078;
	st.global.u32 	[%rd1079], %r1737;
	add.s32 	%r58, %r3, 4576;
	setp.lt.s32 	%p424, %r58, %r44;
	@%p424 bra 	$L__BB8_101;
	setp.ne.s16 	%p425, %rs1, 0;
	mov.b64 	%rd1131, 0;
	@%p425 bra 	$L__BB8_100;
	ld.global.u64 	%rd1131, [%rd6];
$L__BB8_100:
	sub.s32 	%r1738, %r58, %r44;
	cvt.s64.s32 	%rd1081, %r1738;
	add.s64 	%rd1133, %rd1131, %rd1081;
	bra.uni 	$L__BB8_104;
$L__BB8_101:
	setp.ne.s16 	%p426, %rs1, 0;
	mov.b64 	%rd1132, 0;
	@%p426 bra 	$L__BB8_103;
	ld.global.u64 	%rd1083, [%rd6];
	sub.s64 	%rd1132, %rd8, %rd1083;
$L__BB8_103:
	cvt.u64.u32 	%rd1084, %r58;
	add.s64 	%rd1085, %rd1132, %rd1084;
	not.b64 	%rd1086, %rd1085;
	add.s64 	%rd1133, %rd7, %rd1086;
$L__BB8_104:
	ld.shared.u32 	%r1739, [%r45+18304];
	shl.b64 	%rd1087, %rd1133, 2;
	add.s64 	%rd1088, %rd4, %rd1087;
	st.global.u32 	[%rd1088], %r1739;
	bra.uni 	$L__BB8_615;
$L__BB8_105:
	ld.param.u64 	%rd1089, [_ZN3cub18CUB_300001_SM_10006detail6select23DeviceSelectSweepKernelINS2_10policy_hubIiilLb0ELNS0_10SelectImplE2EE10Policy1000EPiN6thrust24THRUST_300001_SM_1000_NS6detail15normal_iteratorINSA_10device_ptrIiEEEESF_PlNS0_13ScanTileStateIiLb1EEE7is_evenNS0_8NullTypeEiNS2_19streaming_context_tIlLb1EEELS5_2EEEvT0_T1_T2_T3_T4_T5_T6_T7_iT8_NS1_7vsmem_tE_param_0];
	mov.u64 	%rd769, %rd434;
	ld.param.u8 	%rs68, [%rd769];
	setp.eq.s16 	%p260, %rs68, 0;
	ld.param.u64 	%rd770, [%rd769+16];
	selp.b64 	%rd771, %rd770, 0, %p260;
	mad.lo.s32 	%r1749, %r365, %r366, %r367;
	mul.lo.s32 	%r60, %r1749, 4928;
	cvt.s64.s32 	%rd772, %r60;
	add.s64 	%rd773, %rd771, %rd772;
	mov.u32 	%r61, %tid.x;
	mul.lo.s32 	%r1136, %r61, 14;
	cvt.u64.u32 	%rd774, %r1136;
	add.s64 	%rd775, %rd773, %rd774;
	cvta.to.global.u64 	%rd776, %rd1089;
	shl.b64 	%rd777, %rd775, 2;
	add.s64 	%rd778, %rd776, %rd777;
	ld.global.u32 	%r62, [%rd778];
	ld.global.u32 	%r63, [%rd778+4];
	ld.global.u32 	%r64, [%rd778+8];
	ld.global.u32 	%r65, [%rd778+12];
	ld.global.u32 	%r66, [%rd778+16];
	ld.global.u32 	%r67, [%rd778+20];
	ld.global.u32 	%r68, [%rd778+24];
	ld.global.u32 	%r69, [%rd778+28];
	ld.global.u32 	%r70, [%rd778+32];
	ld.global.u32 	%r71, [%rd778+36];
	ld.global.u32 	%r72, [%rd778+40];
	ld.global.u32 	%r73, [%rd778+44];
	ld.global.u32 	%r74, [%rd778+48];
	ld.global.u32 	%r75, [%rd778+52];
	bar.sync 	0;
	add.s64 	%rd779, %rd5, %rd777;
	ld.global.u32 	%r1137, [%rd779];
	ld.global.u32 	%r1138, [%rd779+4];
	ld.global.u32 	%r1139, [%rd779+8];
	ld.global.u32 	%r1140, [%rd779+12];
	ld.global.u32 	%r1141, [%rd779+16];
	ld.global.u32 	%r1142, [%rd779+20];
	ld.global.u32 	%r1143, [%rd779+24];
	ld.global.u32 	%r1144, [%rd779+28];
	ld.global.u32 	%r1145, [%rd779+32];
	ld.global.u32 	%r1146, [%rd779+36];
	ld.global.u32 	%r1147, [%rd779+40];
	ld.global.u32 	%r1148, [%rd779+44];
	ld.global.u32 	%r1149, [%rd779+48];
	ld.global.u32 	%r1150, [%rd779+52];
	and.b32  	%r76, %r1137, 1;
	xor.b32  	%r1151, %r76, 1;
	and.b32  	%r77, %r1138, 1;
	xor.b32  	%r1152, %r77, 1;
	and.b32  	%r78, %r1139, 1;
	xor.b32  	%r1153, %r78, 1;
	and.b32  	%r79, %r1140, 1;
	xor.b32  	%r1154, %r79, 1;
	and.b32  	%r80, %r1141, 1;
	xor.b32  	%r1155, %r80, 1;
	and.b32  	%r81, %r1142, 1;
	xor.b32  	%r1156, %r81, 1;
	and.b32  	%r82, %r1143, 1;
	xor.b32  	%r1157, %r82, 1;
	and.b32  	%r83, %r1144, 1;
	xor.b32  	%r1158, %r83, 1;
	and.b32  	%r84, %r1145, 1;
	xor.b32  	%r1159, %r84, 1;
	and.b32  	%r85, %r1146, 1;
	xor.b32  	%r1160, %r85, 1;
	and.b32  	%r86, %r1147, 1;
	xor.b32  	%r1161, %r86, 1;
	and.b32  	%r87, %r1148, 1;
	xor.b32  	%r1162, %r87, 1;
	and.b32  	%r88, %r1149, 1;
	xor.b32  	%r1163, %r88, 1;
	and.b32  	%r89, %r1150, 1;
	xor.b32  	%r1164, %r89, 1;
	bar.sync 	0;
	add.s32 	%r1165, %r1152, %r1151;
	add.s32 	%r1166, %r1153, %r1165;
	add.s32 	%r1167, %r1154, %r1166;
	add.s32 	%r1168, %r1155, %r1167;
	add.s32 	%r1169, %r1156, %r1168;
	add.s32 	%r1170, %r1157, %r1169;
	add.s32 	%r1171, %r1158, %r1170;
	add.s32 	%r1172, %r1159, %r1171;
	add.s32 	%r1173, %r1160, %r1172;
	add.s32 	%r1174, %r1161, %r1173;
	add.s32 	%r1175, %r1162, %r1174;
	add.s32 	%r1176, %r1163, %r1175;
	add.s32 	%r1107, %r1164, %r1176;
	// begin inline asm
	mov.u32 %r1102, %laneid;
	// end inline asm
	mov.b32 	%r1105, 1;
	mov.b32 	%r1130, 0;
	mov.b32 	%r1132, -1;
	// begin inline asm
	{  .reg .s32 r0;  .reg .pred p;  shfl.sync.up.b32 r0|p, %r1107, %r1105, %r1130, %r1132;  @p add.s32 r0, r0, %r1107;  mov.s32 %r1103, r0;}
	// end inline asm
	mov.b32 	%r1111, 2;
	// begin inline asm
	{  .reg .s32 r0;  .reg .pred p;  shfl.sync.up.b32 r0|p, %r1103, %r1111, %r1130, %r1132;  @p add.s32 r0, r0, %r1103;  mov.s32 %r1109, r0;}
	// end inline asm
	mov.b32 	%r1117, 4;
	// begin inline asm
	{  .reg .s32 r0;  .reg .pred p;  shfl.sync.up.b32 r0|p, %r1109, %r1117, %r1130, %r1132;  @p add.s32 r0, r0, %r1109;  mov.s32 %r1115, r0;}
	// end inline asm
	mov.b32 	%r1123, 8;
	// begin inline asm
	{  .reg .s32 r0;  .reg .pred p;  shfl.sync.up.b32 r0|p, %r1115, %r1123, %r1130, %r1132;  @p add.s32 r0, r0, %r1115;  mov.s32 %r1121, r0;}
	// end inline asm
	mov.b32 	%r1129, 16;
	// begin inline asm
	{  .reg .s32 r0;  .reg .pred p;  shfl.sync.up.b32 r0|p, %r1121, %r1129, %r1130, %r1132;  @p add.s32 r0, r0, %r1121;  mov.s32 %r1127, r0;}
	// end inline asm
	setp.ne.s32 	%p261, %r1102, 31;
	@%p261 bra 	$L__BB8_107;
	shr.u32 	%r1177, %r61, 3;
	and.b32  	%r1178, %r1177, 124;
	mov.u32 	%r1179, _ZZN3cub18CUB_300001_SM_10006detail6select23DeviceSelectSweepKernelINS2_10policy_hubIiilLb0ELNS0_10SelectImplE2EE10Policy1000EPiN6thrust24THRUST_300001_SM_1000_NS6detail15normal_iteratorINSA_10device_ptrIiEEEESF_PlNS0_13ScanTileStateIiLb1EEE7is_evenNS0_8NullTypeEiNS2_19streaming_context_tIlLb1EEELS5_2EEEvT0_T1_T2_T3_T4_T5_T6_T7_iT8_NS1_7vsmem_tEE19static_temp_storage;
	add.s32 	%r1180, %r1179, %r1178;
	st.shared.u32 	[%r1180], %r1127;
$L__BB8_107:
	sub.s32 	%r1181, %r1127, %r1107;
	bar.sync 	0;
	ld.shared.v4.u32 	{%r1182, %r1183, %r1184, %r1185}, [_ZZN3cub18CUB_300001_SM_10006detail6select23DeviceSelectSweepKernelINS2_10policy_hubIiilLb0ELNS0_10SelectImplE2EE10Policy1000EPiN6thrust24THRUST_300001_SM_1000_NS6detail15normal_iteratorINSA_10device_ptrIiEEEESF_PlNS0_13ScanTileStateIiLb1EEE7is_evenNS0_8NullTypeEiNS2_19streaming_context_tIlLb1EEELS5_2EEEvT0_T1_T2_T3_T4_T5_T6_T7_iT8_NS1_7vsmem_tEE19static_temp_storage];
	shr.u32 	%r1186, %r61, 5;
	add.s32 	%r1187, %r1183, %r1182;
	setp.eq.s32 	%p262, %r1186, 2;
	selp.b32 	%r1188, %r1187, %r1182, %p262;
	add.s32 	%r1189, %r1187, %r1184;
	setp.eq.s32 	%p263, %r1186, 3;
	selp.b32 	%r1190, %r1189, %r1188, %p263;
	add.s32 	%r1191, %r1189, %r1185;
	setp.eq.s32 	%p264, %r1186, 4;
	selp.b32 	%r1192, %r1191, %r1190, %p264;
	ld.shared.v4.u32 	{%r1193, %r1194, %r1195, %r1196}, [_ZZN3cub18CUB_300001_SM_10006detail6select23DeviceSelectSweepKernelINS2_10policy_hubIiilLb0ELNS0_10SelectImplE2EE10Policy1000EPiN6thrust24THRUST_300001_SM_1000_NS6detail15normal_iteratorINSA_10device_ptrIiEEEESF_PlNS0_13ScanTileStateIiLb1EEE7is_evenNS0_8NullTypeEiNS2_19streaming_context_tIlLb1EEELS5_2EEEvT0_T1_T2_T3_T4_T5_T6_T7_iT8_NS1_7vsmem_tEE19static_temp_storage+16];
	add.s32 	%r1197, %r1191, %r1193;
	setp.eq.s32 	%p265, %r1186, 5;
	selp.b32 	%r1198, %r1197, %r1192, %p265;
	add.s32 	%r1199, %r1197, %r1194;
	setp.eq.s32 	%p266, %r1186, 6;
	selp.b32 	%r1200, %r1199, %r1198, %p266;
	add.s32 	%r1201, %r1199, %r1195;
	setp.eq.s32 	%p267, %r1186, 7;
	selp.b32 	%r1202, %r1201, %r1200, %p267;
	add.s32 	%r1203, %r1201, %r1196;
	setp.eq.s32 	%p268, %r1186, 8;
	selp.b32 	%r1204, %r1203, %r1202, %p268;
	.pragma "used_bytes_mask 4095";
	ld.shared.v4.u32 	{%r1205, %r1206, %r1207, %r1208}, [_ZZN3cub18CUB_300001_SM_10006detail6select23DeviceSelectSweepKernelINS2_10policy_hubIiilLb0ELNS0_10SelectImplE2EE10Policy1000EPiN6thrust24THRUST_300001_SM_1000_NS6detail15normal_iteratorINSA_10device_ptrIiEEEESF_PlNS0_13ScanTileStateIiLb1EEE7is_evenNS0_8NullTypeEiNS2_19streaming_context_tIlLb1EEELS5_2EEEvT0_T1_T2_T3_T4_T5_T6_T7_iT8_NS1_7vsmem_tEE19static_temp_storage+32];
	add.s32 	%r1209, %r1203, %r1205;
	setp.eq.s32 	%p269, %r1186, 9;
	selp.b32 	%r1210, %r1209, %r1204, %p269;
	add.s32 	%r1211, %r1209, %r1206;
	setp.eq.s32 	%p270, %r1186, 10;
	selp.b32 	%r1212, %r1211, %r1210, %p270;
	add.s32 	%r93, %r1211, %r1207;
	setp.gt.u32 	%p271, %r61, 31;
	setp.lt.u32 	%p272, %r61, 32;
	setp.eq.s32 	%p273, %r1102, 0;
	selp.b32 	%r1213, 0, %r1181, %p273;
	add.s32 	%r1753, %r1212, %r1213;
	selp.b32 	%r95, %r1181, %r1753, %p272;
	@%p271 bra 	$L__BB8_123;
	setp.ne.s32 	%p274, %r61, 0;
	mul.wide.s32 	%rd780, %r1749, 8;
	add.s64 	%rd107, %rd3, %rd780;
	@%p274 bra 	$L__BB8_110;
	st.shared.u32 	[_ZZN3cub18CUB_300001_SM_10006detail6select23DeviceSelectSweepKernelINS2_10policy_hubIiilLb0ELNS0_10SelectImplE2EE10Policy1000EPiN6thrust24THRUST_300001_SM_1000_NS6detail15normal_iteratorINSA_10device_ptrIiEEEESF_PlNS0_13ScanTileStateIiLb1EEE7is_evenNS0_8NullTypeEiNS2_19streaming_context_tIlLb1EEELS5_2EEEvT0_T1_T2_T3_T4_T5_T6_T7_iT8_NS1_7vsmem_tEE19static_temp_storage+76], %r93;
	add.s64 	%rd781, %rd107, 256;
	mov.b32 	%r1214, 100;
	// begin inline asm
	st.relaxed.gpu.v2.u32 [%rd781], {%r1214, %r93};
	// end inline asm
$L__BB8_110:
	not.b32 	%r1220, %r61;
	add.s32 	%r1748, %r1749, %r1220;
	mov.b32 	%r1216, 655;
	// begin inline asm
	nanosleep.u32 %r1216;
	// end inline asm
	mul.wide.s32 	%rd783, %r1748, 8;
	add.s64 	%rd784, %rd3, %rd783;
	add.s64 	%rd782, %rd784, 256;
	// begin inline asm
	ld.relaxed.gpu.v2.u32 {%r1750, %r1742}, [%rd782];
	// end inline asm
	mov.b32 	%r1743, 722;
$L__BB8_111:
	setp.eq.s32 	%p275, %r1750, 99;
	mov.b32 	%r1221, -1;
	vote.sync.any.pred 	%p276, %p275, %r1221;
	not.pred 	%p277, %p276;
	@%p277 bra 	$L__BB8_113;
	shr.u32 	%r105, %r1743, 1;
	mul.lo.s32 	%r1488, %r1749, 16807;
	and.b32  	%r1749, %r1488, 2147483647;
	sub.s32 	%r1489, %r1743, %r105;
	add.s32 	%r1490, %r1489, 1;
	rem.u32 	%r1491, %r1749, %r1490;
	add.s32 	%r1485, %r1491, %r105;
	// begin inline asm
	nanosleep.u32 %r1485;
	// end inline asm
	// begin inline asm
	ld.relaxed.gpu.v2.u32 {%r1750, %r1742}, [%rd782];
	// end inline asm
	mov.u32 	%r1743, %r105;
	bra.uni 	$L__BB8_111;
$L__BB8_113:
	setp.eq.s32 	%p278, %r1750, 101;
	mov.b32 	%r1248, -1;
	vote.sync.ballot.b32 	%r1250, %p278, %r1248;
	// begin inline asm
	mov.u32 %r1223, %lanemask_ge;
	// end inline asm
	and.b32  	%r1251, %r1250, %r1223;
	or.b32  	%r1252, %r1251, -2147483648;
	add.s32 	%r1253, %r1252, -1;
	not.b32 	%r1254, %r1252;
	and.b32  	%r1255, %r1254, %r1253;
	popc.b32 	%r1227, %r1255;
	mov.b32 	%r1226, 1;
	// begin inline asm
	shfl.sync.down.b32 %r1224, %r1742, %r1226, %r1227, %r1248;
	// end inline asm
	setp.lt.s32 	%p280, %r1102, %r1227;
	selp.b32 	%r1256, %r1224, 0, %p280;
	add.s32 	%r1230, %r1256, %r1742;
	mov.b32 	%r1231, 2;
	// begin inline asm
	shfl.sync.down.b32 %r1229, %r1230, %r1231, %r1227, %r1248;
	// end inline asm
	add.s32 	%r1257, %r1102, 2;
	setp.gt.s32 	%p281, %r1257, %r1227;
	selp.b32 	%r1258, 0, %r1229, %p281;
	add.s32 	%r1235, %r1230, %r1258;
	mov.b32 	%r1236, 4;
	// begin inline asm
	shfl.sync.down.b32 %r1234, %r1235, %r1236, %r1227, %r1248;
	// end inline asm
	add.s32 	%r1259, %r1102, 4;
	setp.gt.s32 	%p282, %r1259, %r1227;
	selp.b32 	%r1260, 0, %r1234, %p282;
	add.s32 	%r1240, %r1235, %r1260;
	mov.b32 	%r1241, 8;
	// begin inline asm
	shfl.sync.down.b32 %r1239, %r1240, %r1241, %r1227, %r1248;
	// end inline asm
	add.s32 	%r1261, %r1102, 8;
	setp.gt.s32 	%p283, %r1261, %r1227;
	selp.b32 	%r1262, 0, %r1239, %p283;
	add.s32 	%r1245, %r1240, %r1262;
	mov.b32 	%r1246, 16;
	// begin inline asm
	shfl.sync.down.b32 %r1244, %r1245, %r1246, %r1227, %r1248;
	// end inline asm
	add.s32 	%r1263, %r1102, 16;
	setp.gt.s32 	%p284, %r1263, %r1227;
	selp.b32 	%r1264, 0, %r1244, %p284;
	add.s32 	%r1746, %r1245, %r1264;
	add.s64 	%rd109, %rd3, 256;
	mov.b32 	%r1744, 722;
$L__BB8_114:
	setp.ne.s32 	%p285, %r1750, 101;
	mov.b32 	%r1265, -1;
	vote.sync.all.pred 	%p286, %p285, %r1265;
	not.pred 	%p287, %p286;
	@%p287 bra 	$L__BB8_119;
	shr.u32 	%r1744, %r1744, 1;
	mul.wide.s32 	%rd943, %r1748, 8;
	add.s64 	%rd944, %rd109, %rd943;
	add.s64 	%rd942, %rd944, -256;
	// begin inline asm
	ld.relaxed.gpu.v2.u32 {%r1750, %r1751}, [%rd942];
	// end inline asm
	mov.u32 	%r1752, %r1744;
$L__BB8_116:
	setp.eq.s32 	%p347, %r1750, 99;
	mov.b32 	%r1435, -1;
	vote.sync.any.pred 	%p348, %p347, %r1435;
	not.pred 	%p349, %p348;
	@%p349 bra 	$L__BB8_118;
	shr.u32 	%r125, %r1752, 1;
	mul.lo.s32 	%r1481, %r1749, 16807;
	and.b32  	%r1749, %r1481, 2147483647;
	sub.s32 	%r1482, %r1752, %r125;
	add.s32 	%r1483, %r1482, 1;
	rem.u32 	%r1484, %r1749, %r1483;
	add.s32 	%r1478, %r1484, %r125;
	// begin inline asm
	nanosleep.u32 %r1478;
	// end inline asm
	// begin inline asm
	ld.relaxed.gpu.v2.u32 {%r1750, %r1751}, [%rd942];
	// end inline asm
	mov.u32 	%r1752, %r125;
	bra.uni 	$L__BB8_116;
$L__BB8_118:
	setp.eq.s32 	%p350, %r1750, 101;
	mov.b32 	%r1461, -1;
	vote.sync.ballot.b32 	%r1462, %p350, %r1461;
	and.b32  	%r1463, %r1462, %r1223;
	or.b32  	%r1464, %r1463, -2147483648;
	add.s32 	%r1465, %r1464, -1;
	not.b32 	%r1466, %r1464;
	and.b32  	%r1467, %r1466, %r1465;
	popc.b32 	%r1440, %r1467;
	mov.b32 	%r1439, 1;
	// begin inline asm
	shfl.sync.down.b32 %r1437, %r1751, %r1439, %r1440, %r1461;
	// end inline asm
	setp.lt.s32 	%p352, %r1102, %r1440;
	selp.b32 	%r1468, %r1437, 0, %p352;
	add.s32 	%r1443, %r1468, %r1751;
	mov.b32 	%r1444, 2;
	// begin inline asm
	shfl.sync.down.b32 %r1442, %r1443, %r1444, %r1440, %r1461;
	// end inline asm
	setp.gt.s32 	%p353, %r1257, %r1440;
	selp.b32 	%r1470, 0, %r1442, %p353;
	add.s32 	%r1448, %r1443, %r1470;
	mov.b32 	%r1449, 4;
	// begin inline asm
	shfl.sync.down.b32 %r1447, %r1448, %r1449, %r1440, %r1461;
	// end inline asm
	setp.gt.s32 	%p354, %r1259, %r1440;
	selp.b32 	%r1472, 0, %r1447, %p354;
	add.s32 	%r1453, %r1448, %r1472;
	mov.b32 	%r1454, 8;
	// begin inline asm
	shfl.sync.down.b32 %r1452, %r1453, %r1454, %r1440, %r1461;
	// end inline asm
	setp.gt.s32 	%p355, %r1261, %r1440;
	selp.b32 	%r1474, 0, %r1452, %p355;
	add.s32 	%r1458, %r1453, %r1474;
	mov.b32 	%r1459, 16;
	// begin inline asm
	shfl.sync.down.b32 %r1457, %r1458, %r1459, %r1440, %r1461;
	// end inline asm
	add.s32 	%r1475, %r1102, 16;
	setp.gt.s32 	%p356, %r1475, %r1440;
	selp.b32 	%r1476, 0, %r1457, %p356;
	add.s32 	%r1477, %r1476, %r1746;
	add.s32 	%r1746, %r1477, %r1458;
	add.s32 	%r1748, %r1748, -32;
	bra.uni 	$L__BB8_114;
$L__BB8_119:
	setp.ne.s32 	%p288, %r61, 0;
	@%p288 bra 	$L__BB8_121;
	add.s32 	%r1268, %r1746, %r93;
	add.s64 	%rd785, %rd107, 256;
	mov.b32 	%r1267, 101;
	// begin inline asm
	st.relaxed.gpu.v2.u32 [%rd785], {%r1267, %r1268};
	// end inline asm
	st.shared.u32 	[_ZZN3cub18CUB_300001_SM_10006detail6select23DeviceSelectSweepKernelINS2_10policy_hubIiilLb0ELNS0_10SelectImplE2EE10Policy1000EPiN6thrust24THRUST_300001_SM_1000_NS6detail15normal_iteratorINSA_10device_ptrIiEEEESF_PlNS0_13ScanTileStateIiLb1EEE7is_evenNS0_8NullTypeEiNS2_19streaming_context_tIlLb1EEELS5_2EEEvT0_T1_T2_T3_T4_T5_T6_T7_iT8_NS1_7vsmem_tEE19static_temp_storage+68], %r1746;
	st.shared.u32 	[_ZZN3cub18CUB_300001_SM_10006detail6select23DeviceSelectSweepKernelINS2_10policy_hubIiilLb0ELNS0_10SelectImplE2EE10Policy1000EPiN6thrust24THRUST_300001_SM_1000_NS6detail15normal_iteratorINSA_10device_ptrIiEEEESF_PlNS0_13ScanTileStateIiLb1EEE7is_evenNS0_8NullTypeEiNS2_19streaming_context_tIlLb1EEELS5_2EEEvT0_T1_T2_T3_T4_T5_T6_T7_iT8_NS1_7vsmem_tEE19static_temp_storage+72], %r1268;
$L__BB8_121:
	setp.ne.s32 	%p289, %r1102, 0;
	mov.u32 	%r1753, %r95;
	@%p289 bra 	$L__BB8_123;
	st.shared.u32 	[_ZZN3cub18CUB_300001_SM_10006detail6select23DeviceSelectSweepKernelINS2_10policy_hubIiilLb0ELNS0_10SelectImplE2EE10Policy1000EPiN6thrust24THRUST_300001_SM_1000_NS6detail15normal_iteratorINSA_10device_ptrIiEEEESF_PlNS0_13ScanTileStateIiLb1EEE7is_evenNS0_8NullTypeEiNS2_19streaming_context_tIlLb1EEELS5_2EEEvT0_T1_T2_T3_T4_T5_T6_T7_iT8_NS1_7vsmem_tEE19static_temp_storage+56], %r1746;
	mov.u32 	%r1753, %r1746;
$L__BB8_123:
	bar.sync 	0;
	setp.eq.s32 	%p290, %r61, 0;
	mov.u32 	%r1269, _ZZN3cub18CUB_300001_SM_10006detail6select23DeviceSelectSweepKernelINS2_10policy_hubIiilLb0ELNS0_10SelectImplE2EE10Policy1000EPiN6thrust24THRUST_300001_SM_1000_NS6detail15normal_iteratorINSA_10device_ptrIiEEEESF_PlNS0_13ScanTileStateIiLb1EEE7is_evenNS0_8NullTypeEiNS2_19streaming_context_tIlLb1EEELS5_2EEEvT0_T1_T2_T3_T4_T5_T6_T7_iT8_NS1_7vsmem_tEE19static_temp_storage;
	ld.shared.u32 	%r1270, [_ZZN3cub18CUB_300001_SM_10006detail6select23DeviceSelectSweepKernelINS2_10policy_hubIiilLb0ELNS0_10SelectImplE2EE10Policy1000EPiN6thrust24THRUST_300001_SM_1000_NS6detail15normal_iteratorINSA_10device_ptrIiEEEESF_PlNS0_13ScanTileStateIiLb1EEE7is_evenNS0_8NullTypeEiNS2_19streaming_context_tIlLb1EEELS5_2EEEvT0_T1_T2_T3_T4_T5_T6_T7_iT8_NS1_7vsmem_tEE19static_temp_storage+56];
	.pragma "used_bytes_mask 61680";
	ld.shared.v4.u32 	{%r1271, %r1272, %r1273, %r1274}, [_ZZN3cub18CUB_300001_SM_10006detail6select23DeviceSelectSweepKernelINS2_10policy_hubIiilLb0ELNS0_10SelectImplE2EE10Policy1000EPiN6thrust24THRUST_300001_SM_1000_NS6detail15normal_iteratorINSA_10device_ptrIiEEEESF_PlNS0_13ScanTileStateIiLb1EEE7is_evenNS0_8NullTypeEiNS2_19streaming_context_tIlLb1EEELS5_2EEEvT0_T1_T2_T3_T4_T5_T6_T7_iT8_NS1_7vsmem_tEE19static_temp_storage+64];
	selp.b32 	%r1275, 0, %r1270, %p290;
	add.s32 	%r1276, %r1275, %r1753;
	xor.b32  	%r1277, %r76, 1;
	add.s32 	%r1278, %r1276, %r1277;
	xor.b32  	%r1279, %r77, 1;
	add.s32 	%r1280, %r1279, %r1277;
	add.s32 	%r1281, %r1280, %r1276;
	xor.b32  	%r1282, %r78, 1;
	add.s32 	%r1283, %r1281, %r1282;
	xor.b32  	%r1284, %r79, 1;
	add.s32 	%r1285, %r1283, %r1284;
	xor.b32  	%r1286, %r80, 1;
	add.s32 	%r1287, %r1285, %r1286;
	xor.b32  	%r1288, %r81, 1;
	add.s32 	%r1289, %r1287, %r1288;
	xor.b32  	%r1290, %r82, 1;
	add.s32 	%r1291, %r1289, %r1290;
	xor.b32  	%r1292, %r83, 1;
	add.s32 	%r1293, %r1291, %r1292;
	xor.b32  	%r1294, %r84, 1;
	add.s32 	%r1295, %r1293, %r1294;
	xor.b32  	%r1296, %r85, 1;
	add.s32 	%r1297, %r1295, %r1296;
	xor.b32  	%r1298, %r86, 1;
	add.s32 	%r1299, %r1297, %r1298;
	xor.b32  	%r1300, %r87, 1;
	add.s32 	%r1301, %r1299, %r1300;
	xor.b32  	%r1302, %r88, 1;
	add.s32 	%r1303, %r1301, %r1302;
	sub.s32 	%r1304, %r60, %r1272;
	bar.sync 	0;
	sub.s32 	%r132, 4928, %r1274;
	sub.s32 	%r1305, %r1276, %r1272;
	mul.lo.s32 	%r1306, %r61, 14;
	sub.s32 	%r1307, %r1306, %r1305;
	setp.eq.s32 	%p291, %r76, 0;
	add.s32 	%r1308, %r1305, %r132;
	selp.b32 	%r1309, %r1308, %r1307, %p291;
	shl.b32 	%r1310, %r1309, 2;
	add.s32 	%r1311, %r1269, %r1310;
	st.shared.u32 	[%r1311], %r62;
	sub.s32 	%r1312, %r1272, %r1278;
	add.s32 	%r1313, %r1306, %r1312;
	add.s32 	%r1314, %r1313, 1;
	setp.eq.s32 	%p292, %r77, 0;
	add.s32 	%r1315, %r1308, %r1277;
	selp.b32 	%r1316, %r1315, %r1314, %p292;
	shl.b32 	%r1317, %r1316, 2;
	add.s32 	%r1318, %r1269, %r1317;
	st.shared.u32 	[%r1318], %r63;
	sub.s32 	%r1319, %r1272, %r1281;
	add.s32 	%r1320, %r1306, %r1319;
	add.s32 	%r1321, %r1320, 2;
	setp.eq.s32 	%p293, %r78, 0;
	add.s32 	%r1322, %r1315, %r1279;
	selp.b32 	%r1323, %r1322, %r1321, %p293;
	shl.b32 	%r1324, %r1323, 2;
	add.s32 	%r1325, %r1269, %r1324;
	st.shared.u32 	[%r1325], %r64;
	sub.s32 	%r1326, %r1272, %r1283;
	add.s32 	%r1327, %r1306, %r1326;
	add.s32 	%r1328, %r1327, 3;
	setp.eq.s32 	%p294, %r79, 0;
	add.s32 	%r1329, %r1322, %r1282;
	selp.b32 	%r1330, %r1329, %r1328, %p294;
	shl.b32 	%r1331, %r1330, 2;
	add.s32 	%r1332, %r1269, %r1331;
	st.shared.u32 	[%r1332], %r65;
	sub.s32 	%r1333, %r1272, %r1285;
	add.s32 	%r1334, %r1306, %r1333;
	add.s32 	%r1335, %r1334, 4;
	setp.eq.s32 	%p295, %r80, 0;
	add.s32 	%r1336, %r1329, %r1284;
	selp.b32 	%r1337, %r1336, %r1335, %p295;
	shl.b32 	%r1338, %r1337, 2;
	add.s32 	%r1339, %r1269, %r1338;
	st.shared.u32 	[%r1339], %r66;
	sub.s32 	%r1340, %r1272, %r1287;
	add.s32 	%r1341, %r1306, %r1340;
	add.s32 	%r1342, %r1341, 5;
	setp.eq.s32 	%p296, %r81, 0;
	add.s32 	%r1343, %r1336, %r1286;
	selp.b32 	%r1344, %r1343, %r1342, %p296;
	shl.b32 	%r1345, %r1344, 2;
	add.s32 	%r1346, %r1269, %r1345;
	st.shared.u32 	[%r1346], %r67;
	sub.s32 	%r1347, %r1272, %r1289;
	add.s32 	%r1348, %r1306, %r1347;
	add.s32 	%r1349, %r1348, 6;
	setp.eq.s32 	%p297, %r82, 0;
	add.s32 	%r1350, %r1343, %r1288;
	selp.b32 	%r1351, %r1350, %r1349, %p297;
	shl.b32 	%r1352, %r1351, 2;
	add.s32 	%r1353, %r1269, %r1352;
	st.shared.u32 	[%r1353], %r68;
	sub.s32 	%r1354, %r1272, %r1291;
	add.s32 	%r1355, %r1306, %r1354;
	add.s32 	%r1356, %r1355, 7;
	setp.eq.s32 	%p298, %r83, 0;
	add.s32 	%r1357, %r1350, %r1290;
	selp.b32 	%r1358, %r1357, %r1356, %p298;
	shl.b32 	%r1359, %r1358, 2;
	add.s32 	%r1360, %r1269, %r1359;
	st.shared.u32 	[%r1360], %r69;
	sub.s32 	%r1361, %r1272, %r1293;
	add.s32 	%r1362, %r1306, %r1361;
	add.s32 	%r1363, %r1362, 8;
	setp.eq.s32 	%p299, %r84, 0;
	add.s32 	%r1364, %r1357, %r1292;
	selp.b32 	%r1365, %r1364, %r1363, %p299;
	shl.b32 	%r1366, %r1365, 2;
	add.s32 	%r1367, %r1269, %r1366;
	st.shared.u32 	[%r1367], %r70;
	sub.s32 	%r1368, %r1272, %r1295;
	add.s32 	%r1369, %r1306, %r1368;
	add.s32 	%r1370, %r1369, 9;
	setp.eq.s32 	%p300, %r85, 0;
	add.s32 	%r1371, %r1364, %r1294;
	selp.b32 	%r1372, %r1371, %r1370, %p300;
	shl.b32 	%r1373, %r1372, 2;
	add.s32 	%r1374, %r1269, %r1373;
	st.shared.u32 	[%r1374], %r71;
	sub.s32 	%r1375, %r1272, %r1297;
	add.s32 	%r1376, %r1306, %r1375;
	add.s32 	%r1377, %r1376, 10;
	setp.eq.s32 	%p301, %r86, 0;
	add.s32 	%r1378, %r1371, %r1296;
	selp.b32 	%r1379, %r1378, %r1377, %p301;
	shl.b32 	%r1380, %r1379, 2;
	add.s32 	%r1381, %r1269, %r1380;
	st.shared.u32 	[%r1381], %r72;
	sub.s32 	%r1382, %r1272, %r1299;
	add.s32 	%r1383, %r1306, %r1382;
	add.s32 	%r1384, %r1383, 11;
	setp.eq.s32 	%p302, %r87, 0;
	add.s32 	%r1385, %r1378, %r1298;
	selp.b32 	%r1386, %r1385, %r1384, %p302;
	shl.b32 	%r1387, %r1386, 2;
	add.s32 	%r1388, %r1269, %r1387;
	st.shared.u32 	[%r1388], %r73;
	sub.s32 	%r1389, %r1272, %r1301;
	add.s32 	%r1390, %r1306, %r1389;
	add.s32 	%r1391, %r1390, 12;
	setp.eq.s32 	%p303, %r88, 0;
	add.s32 	%r1392, %r1385, %r1300;
	selp.b32 	%r1393, %r1392, %r1391, %p303;
	shl.b32 	%r1394, %r1393, 2;
	add.s32 	%r1395, %r1269, %r1394;
	st.shared.u32 	[%r1395], %r74;
	sub.s32 	%r1396, %r1272, %r1303;
	add.s32 	%r1397, %r1306, %r1396;
	add.s32 	%r1398, %r1397, 13;
	setp.eq.s32 	%p304, %r89, 0;
	add.s32 	%r1399, %r1392, %r1302;
	selp.b32 	%r1400, %r1399, %r1398, %p304;
	shl.b32 	%r1401, %r1400, 2;
	add.s32 	%r1402, %r1269, %r1401;
	st.shared.u32 	[%r1402], %r75;
	bar.sync 	0;
	mov.u64 	%rd786, %rd434;
	ld.param.u8 	%rs2, [%rd786];
	ld.param.u64 	%rd787, [%rd786+24];
	cvta.to.global.u64 	%rd110, %rd787;
	cvt.s64.s32 	%rd111, %r1272;
	ld.param.u64 	%rd112, [%rd786+8];
	ld.param.u64 	%rd113, [%rd786+16];
	cvt.s64.s32 	%rd114, %r1304;
	setp.ge.s32 	%p305, %r61, %r132;
	@%p305 bra 	$L__BB8_127;
	setp.ne.s16 	%p307, %rs2, 0;
	mov.b64 	%rd1134, 0;
	@%p307 bra 	$L__BB8_126;
	ld.global.u64 	%rd792, [%rd110];
	sub.s64 	%rd1134, %rd113, %rd792;
$L__BB8_126:
	cvt.u64.u32 	%rd793, %r61;
	add.s64 	%rd794, %rd793, %rd114;
	add.s64 	%rd795, %rd794, %rd1134;
	not.b64 	%rd796, %rd795;
	add.s64 	%rd1136, %rd112, %rd796;
	bra.uni 	$L__BB8_130;
$L__BB8_127:
	setp.ne.s16 	%p306, %rs2, 0;
	mov.b64 	%rd1135, 0;
	@%p306 bra 	$L__BB8_129;
	ld.global.u64 	%rd1135, [%rd110];
$L__BB8_129:
	sub.s32 	%r1403, %r61, %r132;
	cvt.s64.s32 	%rd789, %r1403;
	add.s64 	%rd790, %rd789, %rd111;
	add.s64 	%rd1136, %rd790, %rd1135;
$L__BB8_130:
	shl.b32 	%r1404, %r61, 2;
	add.s32 	%r133, %r1269, %r1404;
	ld.shared.u32 	%r1406, [%r133];
	shl.b64 	%rd797, %rd1136, 2;
	add.s64 	%rd798, %rd4, %rd797;
	st.global.u32 	[%rd798], %r1406;
	add.s32 	%r134, %r61, 352;
	setp.lt.s32 	%p308, %r134, %r132;
	@%p308 bra 	$L__BB8_134;
	setp.ne.s16 	%p309, %rs2, 0;
	mov.b64 	%rd1137, 0;
	@%p309 bra 	$L__BB8_133;
	ld.global.u64 	%rd1137, [%rd110];
$L__BB8_133:
	sub.s32 	%r1407, %r134, %r132;
	cvt.s64.s32 	%rd800, %r1407;
	add.s64 	%rd801, %rd800, %rd111;
	add.s64 	%rd1139, %rd801, %rd1137;
	bra.uni 	$L__BB8_137;
$L__BB8_134:
	setp.ne.s16 	%p310, %rs2, 0;
	mov.b64 	%rd1138, 0;
	@%p310 bra 	$L__BB8_136;
	ld.global.u64 	%rd803, [%rd110];
	sub.s64 	%rd1138, %rd113, %rd803;
$L__BB8_136:
	cvt.u64.u32 	%rd804, %r134;
	add.s64 	%rd805, %rd804, %rd114;
	add.s64 	%rd806, %rd805, %rd1138;
	not.b64 	%rd807, %rd806;
	add.s64 	%rd1139, %rd112, %rd807;
$L__BB8_137:
	ld.shared.u32 	%r1408, [%r133+1408];
	shl.b64 	%rd808, %rd1139, 2;
	add.s64 	%rd809, %rd4, %rd808;
	st.global.u32 	[%rd809], %r1408;
	add.s32 	%r135, %r61, 704;
	setp.lt.s32 	%p311, %r135, %r132;
	@%p311 bra 	$L__BB8_141;
	setp.ne.s16 	%p312, %rs2, 0;
	mov.b64 	%rd1140, 0;
	@%p312 bra 	$L__BB8_140;
	ld.global.u64 	%rd1140, [%rd110];
$L__BB8_140:
	sub.s32 	%r1409, %r135, %r132;
	cvt.s64.s32 	%rd811, %r1409;
	add.s64 	%rd812, %rd811, %rd111;
	add.s64 	%rd1142, %rd812, %rd1140;
	bra.uni 	$L__BB8_144;
$L__BB8_141:
	setp.ne.s16 	%p313, %rs2, 0;
	mov.b64 	%rd1141, 0;
	@%p313 bra 	$L__BB8_143;
	ld.global.u64 	%rd814, [%rd110];
	sub.s64 	%rd1141, %rd113, %rd814;
$L__BB8_143:
	cvt.u64.u32 	%rd815, %r135;
	add.s64 	%rd816, %rd815, %rd114;
	add.s64 	%rd817, %rd816, %rd1141;
	not.b64 	%rd818, %rd817;
	add.s64 	%rd1142, %rd112, %rd818;
$L__BB8_144:
	ld.shared.u32 	%r1410, [%r133+2816];
	shl.b64 	%rd819, %rd1142, 2;
	add.s64 	%rd820, %rd4, %rd819;
	st.global.u32 	[%rd820], %r1410;
	add.s32 	%r136, %r61, 1056;
	setp.lt.s32 	%p314, %r136, %r132;
	@%p314 bra 	$L__BB8_148;
	setp.ne.s16 	%p315, %rs2, 0;
	mov.b64 	%rd1143, 0;
	@%p315 bra 	$L__BB8_147;
	ld.global.u64 	%rd1143, [%rd110];
$L__BB8_147:
	sub.s32 	%r1411, %r136, %r132;
	cvt.s64.s32 	%rd822, %r1411;
	add.s64 	%rd823, %rd822, %rd111;
	add.s64 	%rd1145, %rd823, %rd1143;
	bra.uni 	$L__BB8_151;
$L__BB8_148:
	setp.ne.s16 	%p316, %rs2, 0;
	mov.b64 	%rd1144, 0;
	@%p316 bra 	$L__BB8_150;
	ld.global.u64 	%rd825, [%rd110];
	sub.s64 	%rd1144, %rd113, %rd825;
$L__BB8_150:
	cvt.u64.u32 	%rd826, %r136;
	add.s64 	%rd827, %rd826, %rd114;
	add.s64 	%rd828, %rd827, %rd1144;
	not.b64 	%rd829, %rd828;
	add.s64 	%rd1145, %rd112, %rd829;
$L__BB8_151:
	ld.shared.u32 	%r1412, [%r133+4224];
	shl.b64 	%rd830, %rd1145, 2;
	add.s64 	%rd831, %rd4, %rd830;
	st.global.u32 	[%rd831], %r1412;
	add.s32 	%r137, %r61, 1408;
	setp.lt.s32 	%p317, %r137, %r132;
	@%p317 bra 	$L__BB8_155;
	setp.ne.s16 	%p318, %rs2, 0;
	mov.b64 	%rd1146, 0;
	@%p318 bra 	$L__BB8_154;
	ld.global.u64 	%rd1146, [%rd110];
$L__BB8_154:
	sub.s32 	%r1413, %r137, %r132;
	cvt.s64.s32 	%rd833, %r1413;
	add.s64 	%rd834, %rd833, %rd111;
	add.s64 	%rd1148, %rd834, %rd1146;
	bra.uni 	$L__BB8_158;
$L__BB8_155:
	setp.ne.s16 	%p319, %rs2, 0;
	mov.b64 	%rd1147, 0;
	@%p319 bra 	$L__BB8_157;
	ld.global.u64 	%rd836, [%rd110];
	sub.s64 	%rd1147, %rd113, %rd836;
$L__BB8_157:
	cvt.u64.u32 	%rd837, %r137;
	add.s64 	%rd838, %rd837, %rd114;
	add.s64 	%rd839, %rd838, %rd1147;
	not.b64 	%rd840, %rd839;
	add.s64 	%rd1148, %rd112, %rd840;
$L__BB8_158:
	ld.shared.u32 	%r1414, [%r133+5632];
	shl.b64 	%rd841, %rd1148, 2;
	add.s64 	%rd842, %rd4, %rd841;
	st.global.u32 	[%rd842], %r1414;
	add.s32 	%r138, %r61, 1760;
	setp.lt.s32 	%p320, %r138, %r132;
	@%p320 bra 	$L__BB8_162;
	setp.ne.s16 	%p321, %rs2, 0;
	mov.b64 	%rd1149, 0;
	@%p321 bra 	$L__BB8_161;
	ld.global.u64 	%rd1149, [%rd110];
$L__BB8_161:
	sub.s32 	%r1415, %r138, %r132;
	cvt.s64.s32 	%rd844, %r1415;
	add.s64 	%rd845, %rd844, %rd111;
	add.s64 	%rd1151, %rd845, %rd1149;
	bra.uni 	$L__BB8_165;
$L__BB8_162:
	setp.ne.s16 	%p322, %rs2, 0;
	mov.b64 	%rd1150, 0;
	@%p322 bra 	$L__BB8_164;
	ld.global.u64 	%rd847, [%rd110];
	sub.s64 	%rd1150, %rd113, %rd847;
$L__BB8_164:
	cvt.u64.u32 	%rd848, %r138;
	add.s64 	%rd849, %rd848, %rd114;
	add.s64 	%rd850, %rd849, %rd1150;
	not.b64 	%rd851, %rd850;
	add.s64 	%rd1151, %rd112, %rd851;
$L__BB8_165:
	ld.shared.u32 	%r1416, [%r133+7040];
	shl.b64 	%rd852, %rd1151, 2;
	add.s64 	%rd853, %rd4, %rd852;
	st.global.u32 	[%rd853], %r1416;
	add.s32 	%r139, %r61, 2112;
	setp.lt.s32 	%p323, %r139, %r132;
	@%p323 bra 	$L__BB8_169;
	setp.ne.s16 	%p324, %rs2, 0;
	mov.b64 	%rd1152, 0;
	@%p324 bra 	$L__BB8_168;
	ld.global.u64 	%rd1152, [%rd110];
$L__BB8_168:
	sub.s32 	%r1417, %r139, %r132;
	cvt.s64.s32 	%rd855, %r1417;
	add.s64 	%rd856, %rd855, %rd111;
	add.s64 	%rd1154, %rd856, %rd1152;
	bra.uni 	$L__BB8_172;
$L__BB8_169:
	setp.ne.s16 	%p325, %rs2, 0;
	mov.b64 	%rd1153, 0;
	@%p325 bra 	$L__BB8_171;
	ld.global.u64 	%rd858, [%rd110];
	sub.s64 	%rd1153, %rd113, %rd858;
$L__BB8_171:
	cvt.u64.u32 	%rd859, %r139;
	add.s64 	%rd860, %rd859, %rd114;
	add.s64 	%rd861, %rd860, %rd1153;
	not.b64 	%rd862, %rd861;
	add.s64 	%rd1154, %rd112, %rd862;
$L__BB8_172:
	ld.shared.u32 	%r1418, [%r133+8448];
	shl.b64 	%rd863, %rd1154, 2;
	add.s64 	%rd864, %rd4, %rd863;
	st.global.u32 	[%rd864], %r1418;
	add.s32 	%r140, %r61, 2464;
	setp.lt.s32 	%p326, %r140, %r132;
	@%p326 bra 	$L__BB8_176;
	setp.ne.s16 	%p327, %rs2, 0;
	mov.b64 	%rd1155, 0;
	@%p327 bra 	$L__BB8_175;
	ld.global.u64 	%rd1155, [%rd110];
$L__BB8_175:
	sub.s32 	%r1419, %r140, %r132;
	cvt.s64.s32 	%rd866, %r1419;
	add.s64 	%rd867, %rd866, %rd111;
	add.s64 	%rd1157, %rd867, %rd1155;
	bra.uni 	$L__BB8_179;
$L__BB8_176:
	setp.ne.s16 	%p328, %rs2, 0;
	mov.b64 	%rd1156, 0;
	@%p328 bra 	$L__BB8_178;
	ld.global.u64 	%rd869, [%rd110];
	sub.s64 	%rd1156, %rd113, %rd869;
$L__BB8_178:
	cvt.u64.u32 	%rd870, %r140;
	add.s64 	%rd871, %rd870, %rd114;
	add.s64 	%rd872, %rd871, %rd1156;
	not.b64 	%rd873, %rd872;
	add.s64 	%rd1157, %rd112, %rd873;
$L__BB8_179:
	ld.shared.u32 	%r1420, [%r133+9856];
	shl.b64 	%rd874, %rd1157, 2;
	add.s64 	%rd875, %rd4, %rd874;
	st.global.u32 	[%rd875], %r1420;
	add.s32 	%r141, %r61, 2816;
	setp.lt.s32 	%p329, %r141, %r132;
	@%p329 bra 	$L__BB8_183;
	setp.ne.s16 	%p330, %rs2, 0;
	mov.b64 	%rd1158, 0;
	@%p330 bra 	$L__BB8_182;
	ld.global.u64 	%rd1158, [%rd110];
$L__BB8_182:
	sub.s32 	%r1421, %r141, %r132;
	cvt.s64.s32 	%rd877, %r1421;
	add.s64 	%rd878, %rd877, %rd111;
	add.s64 	%rd1160, %rd878, %rd1158;
	bra.uni 	$L__BB8_186;
$L__BB8_183:
	setp.ne.s16 	%p331, %rs2, 0;
	mov.b64 	%rd1159, 0;
	@%p331 bra 	$L__BB8_185;
	ld.global.u64 	%rd880, [%rd110];
	sub.s64 	%rd1159, %rd113, %rd880;
$L__BB8_185:
	cvt.u64.u32 	%rd881, %r141;
	add.s64 	%rd882, %rd881, %rd114;
	add.s64 	%rd883, %rd882, %rd1159;
	not.b64 	%rd884, %rd883;
	add.s64 	%rd1160, %rd112, %rd884;
$L__BB8_186:
	ld.shared.u32 	%r1422, [%r133+11264];
	shl.b64 	%rd885, %rd1160, 2;
	add.s64 	%rd886, %rd4, %rd885;
	st.global.u32 	[%rd886], %r1422;
	add.s32 	%r142, %r61, 3168;
	setp.lt.s32 	%p332, %r142, %r132;
	@%p332 bra 	$L__BB8_190;
	setp.ne.s16 	%p333, %rs2, 0;
	mov.b64 	%rd1161, 0;
	@%p333 bra 	$L__BB8_189;
	ld.global.u64 	%rd1161, [%rd110];
$L__BB8_189:
	sub.s32 	%r1423, %r142, %r132;
	cvt.s64.s32 	%rd888, %r1423;
	add.s64 	%rd889, %rd888, %rd111;
	add.s64 	%rd1163, %rd889, %rd1161;
	bra.uni 	$L__BB8_193;
$L__BB8_190:
	setp.ne.s16 	%p334, %rs2, 0;
	mov.b64 	%rd1162, 0;
	@%p334 bra 	$L__BB8_192;
	ld.global.u64 	%rd891, [%rd110];
	sub.s64 	%rd1162, %rd113, %rd891;
$L__BB8_192:
	cvt.u64.u32 	%rd892, %r142;
	add.s64 	%rd893, %rd892, %rd114;
	add.s64 	%rd894, %rd893, %rd1162;
	not.b64 	%rd895, %rd894;
	add.s64 	%rd1163, %rd112, %rd895;
$L__BB8_193:
	ld.shared.u32 	%r1424, [%r133+12672];
	shl.b64 	%rd896, %rd1163, 2;
	add.s64 	%rd897, %rd4, %rd896;
	st.global.u32 	[%rd897], %r1424;
	add.s32 	%r143, %r61, 3520;
	setp.lt.s32 	%p335, %r143, %r132;
	@%p335 bra 	$L__BB8_197;
	setp.ne.s16 	%p336, %rs2, 0;
	mov.b64 	%rd1164, 0;
	@%p336 bra 	$L__BB8_196;
	ld.global.u64 	%rd1164, [%rd110];
$L__BB8_196:
	sub.s32 	%r1425, %r143, %r132;
	cvt.s64.s32 	%rd899, %r1425;
	add.s64 	%rd900, %rd899, %rd111;
	add.s64 	%rd1166, %rd900, %rd1164;
	bra.uni 	$L__BB8_200;
$L__BB8_197:
	setp.ne.s16 	%p337, %rs2, 0;
	mov.b64 	%rd1165, 0;
	@%p337 bra 	$L__BB8_199;
	ld.global.u64 	%rd902, [%rd110];
	sub.s64 	%rd1165, %rd113, %rd902;
$L__BB8_199:
	cvt.u64.u32 	%rd903, %r143;
	add.s64 	%rd904, %rd903, %rd114;
	add.s64 	%rd905, %rd904, %rd1165;
	not.b64 	%rd906, %rd905;
	add.s64 	%rd1166, %rd112, %rd906;
$L__BB8_200:
	ld.shared.u32 	%r1426, [%r133+14080];
	shl.b64 	%rd907, %rd1166, 2;
	add.s64 	%rd908, %rd4, %rd907;
	st.global.u32 	[%rd908], %r1426;
	add.s32 	%r144, %r61, 3872;
	setp.lt.s32 	%p338, %r144, %r132;
	@%p338 bra 	$L__BB8_204;
	setp.ne.s16 	%p339, %rs2, 0;
	mov.b64 	%rd1167, 0;
	@%p339 bra 	$L__BB8_203;
	ld.global.u64 	%rd1167, [%rd110];
$L__BB8_203:
	sub.s32 	%r1427, %r144, %r132;
	cvt.s64.s32 	%rd910, %r1427;
	add.s64 	%rd911, %rd910, %rd111;
	add.s64 	%rd1169, %rd911, %rd1167;
	bra.uni 	$L__BB8_207;
$L__BB8_204:
	setp.ne.s16 	%p340, %rs2, 0;
	mov.b64 	%rd1168, 0;
	@%p340 bra 	$L__BB8_206;
	ld.global.u64 	%rd913, [%rd110];
	sub.s64 	%rd1168, %rd113, %rd913;
$L__BB8_206:
	cvt.u64.u32 	%rd914, %r144;
	add.s64 	%rd915, %rd914, %rd114;
	add.s64 	%rd916, %rd915, %rd1168;
	not.b64 	%rd917, %rd916;
	add.s64 	%rd1169, %rd112, %rd917;
$L__BB8_207:
	ld.shared.u32 	%r1428, [%r133+15488];
	shl.b64 	%rd918, %rd1169, 2;
	add.s64 	%rd919, %rd4, %rd918;
	st.global.u32 	[%rd919], %r1428;
	add.s32 	%r145, %r61, 4224;
	setp.lt.s32 	%p341, %r145, %r132;
	@%p341 bra 	$L__BB8_211;
	setp.ne.s16 	%p342, %rs2, 0;
	mov.b64 	%rd1170, 0;
	@%p342 bra 	$L__BB8_210;
	ld.global.u64 	%rd1170, [%rd110];
$L__BB8_210:
	sub.s32 	%r1429, %r145, %r132;
	cvt.s64.s32 	%rd921, %r1429;
	add.s64 	%rd922, %rd921, %rd111;
	add.s64 	%rd1172, %rd922, %rd1170;
	bra.uni 	$L__BB8_214;
$L__BB8_211:
	setp.ne.s16 	%p343, %rs2, 0;
	mov.b64 	%rd1171, 0;
	@%p343 bra 	$L__BB8_213;
	ld.global.u64 	%rd924, [%rd110];
	sub.s64 	%rd1171, %rd113, %rd924;
$L__BB8_213:
	cvt.u64.u32 	%rd925, %r145;
	add.s64 	%rd926, %rd925, %rd114;
	add.s64 	%rd927, %rd926, %rd1171;
	not.b64 	%rd928, %rd927;
	add.s64 	%rd1172, %rd112, %rd928;
$L__BB8_214:
	ld.shared.u32 	%r1430, [%r133+16896];
	shl.b64 	%rd929, %rd1172, 2;
	add.s64 	%rd930, %rd4, %rd929;
	st.global.u32 	[%rd930], %r1430;
	add.s32 	%r146, %r61, 4576;
	setp.lt.s32 	%p344, %r146, %r132;
	@%p344 bra 	$L__BB8_218;
	setp.ne.s16 	%p345, %rs2, 0;
	mov.b64 	%rd1173, 0;
	@%p345 bra 	$L__BB8_217;
	ld.global.u64 	%rd1173, [%rd110];
$L__BB8_217:
	sub.s32 	%r1431, %r146, %r132;
	cvt.s64.s32 	%rd932, %r1431;
	add.s64 	%rd933, %rd932, %rd111;
	add.s64 	%rd1175, %rd933, %rd1173;
	bra.uni 	$L__BB8_221;
$L__BB8_218:
	setp.ne.s16 	%p346, %rs2, 0;
	mov.b64 	%rd1174, 0;
	@%p346 bra 	$L__BB8_220;
	ld.global.u64 	%rd935, [%rd110];
	sub.s64 	%rd1174, %rd113, %rd935;
$L__BB8_220:
	cvt.u64.u32 	%rd936, %r146;
	add.s64 	%rd937, %rd936, %rd114;
	add.s64 	%rd938, %rd937, %rd1174;
	not.b64 	%rd939, %rd938;
	add.s64 	%rd1175, %rd112, %rd939;
$L__BB8_221:
	ld.shared.u32 	%r1432, [%r133+18304];
	shl.b64 	%rd940, %rd1175, 2;
	add.s64 	%rd941, %rd4, %rd940;
	st.global.u32 	[%rd941], %r1432;
	bra.uni 	$L__BB8_615;
$L__BB8_222:
	sub.s32 	%r147, %r363, %r2;
	setp.ne.s32 	%p2, %r1810, 0;
	@%p2 bra 	$L__BB8_407;
	ld.param.u8 	%rs35, [%rd1];
	setp.eq.s16 	%p143, %rs35, 0;
	ld.param.u64 	%rd618, [%rd1+16];
	selp.b64 	%rd619, %rd618, 0, %p143;
	cvt.u64.u32 	%rd213, %r2;
	add.s64 	%rd620, %rd619, %rd213;
	mov.u32 	%r148, %tid.x;
	mul.lo.s32 	%r806, %r148, 14;
	setp.ge.s32 	%p144, %r806, %r147;
	cvt.u64.u32 	%rd214, %r806;
	add.s64 	%rd621, %rd620, %rd214;
	shl.b64 	%rd622, %rd621, 2;
	add.s64 	%rd215, %rd2, %rd622;
	@%p144 bra 	$L__BB8_225;
	ld.global.u32 	%r1754, [%rd215];
$L__BB8_225:
	cvt.u32.u64 	%r808, %rd214;
	add.s32 	%r151, %r808, 1;
	setp.ge.s32 	%p145, %r151, %r147;
	@%p145 bra 	$L__BB8_227;
	ld.global.u32 	%r1755, [%rd215+4];
$L__BB8_227:
	add.s32 	%r154, %r808, 2;
	setp.ge.s32 	%p146, %r154, %r147;
	@%p146 bra 	$L__BB8_229;
	ld.global.u32 	%r1756, [%rd215+8];
$L__BB8_229:
	add.s32 	%r157, %r808, 3;
	setp.ge.s32 	%p147, %r157, %r147;
	@%p147 bra 	$L__BB8_231;
	ld.global.u32 	%r1757, [%rd215+12];
$L__BB8_231:
	add.s32 	%r160, %r808, 4;
	setp.ge.s32 	%p148, %r160, %r147;
	@%p148 bra 	$L__BB8_233;
	ld.global.u32 	%r1758, [%rd215+16];
$L__BB8_233:
	add.s32 	%r163, %r808, 5;
	setp.ge.s32 	%p149, %r163, %r147;
	@%p149 bra 	$L__BB8_235;
	ld.global.u32 	%r1759, [%rd215+20];
$L__BB8_235:
	add.s32 	%r166, %r808, 6;
	setp.ge.s32 	%p150, %r166, %r147;
	@%p150 bra 	$L__BB8_237;
	ld.global.u32 	%r1760, [%rd215+24];
$L__BB8_237:
	add.s32 	%r169, %r808, 7;
	setp.ge.s32 	%p151, %r169, %r147;
	@%p151 bra 	$L__BB8_239;
	ld.global.u32 	%r1761, [%rd215+28];
$L__BB8_239:
	add.s32 	%r172, %r808, 8;
	setp.ge.s32 	%p152, %r172, %r147;
	@%p152 bra 	$L__BB8_241;
	ld.global.u32 	%r1762, [%rd215+32];
$L__BB8_241:
	add.s32 	%r175, %r808, 9;
	setp.ge.s32 	%p153, %r175, %r147;
	@%p153 bra 	$L__BB8_243;
	ld.global.u32 	%r1763, [%rd215+36];
$L__BB8_243:
	add.s32 	%r178, %r808, 10;
	setp.ge.s32 	%p154, %r178, %r147;
	@%p154 bra 	$L__BB8_245;
	ld.global.u32 	%r1764, [%rd215+40];
$L__BB8_245:
	add.s32 	%r181, %r808, 11;
	setp.ge.s32 	%p155, %r181, %r147;
	@%p155 bra 	$L__BB8_247;
	ld.global.u32 	%r1765, [%rd215+44];
$L__BB8_247:
	add.s32 	%r184, %r808, 12;
	setp.ge.s32 	%p156, %r184, %r147;
	@%p156 bra 	$L__BB8_249;
	ld.global.u32 	%r1766, [%rd215+48];
$L__BB8_249:
	add.s32 	%r187, %r808, 13;
	setp.ge.s32 	%p157, %r187, %r147;
	@%p157 bra 	$L__BB8_251;
	ld.global.u32 	%r1767, [%rd215+52];
$L__BB8_251:
	setp.ge.s32 	%p158, %r808, %r147;
	bar.sync 	0;
	setp.eq.s16 	%p159, %rs35, 0;
	selp.b64 	%rd624, %rd618, 0, %p159;
	add.s64 	%rd625, %rd624, %rd213;
	add.s64 	%rd626, %rd625, %rd214;
	shl.b64 	%rd627, %rd626, 2;
	add.s64 	%rd216, %rd5, %rd627;
	mov.b32 	%r1768, 1;
	@%p158 bra 	$L__BB8_253;
	ld.global.u32 	%r835, [%rd216];
	not.b32 	%r836, %r835;
	and.b32  	%r1768, %r836, 1;
$L__BB8_253:
	setp.ge.s32 	%p160, %r151, %r147;
	mov.b32 	%r1769, 1;
	@%p160 bra 	$L__BB8_255;
	ld.global.u32 	%r838, [%rd216+4];
	not.b32 	%r839, %r838;
	and.b32  	%r1769, %r839, 1;
$L__BB8_255:
	setp.ge.s32 	%p161, %r154, %r147;
	mov.b32 	%r1770, 1;
	@%p161 bra 	$L__BB8_257;
	ld.global.u32 	%r841, [%rd216+8];
	not.b32 	%r842, %r841;
	and.b32  	%r1770, %r842, 1;
$L__BB8_257:
	setp.ge.s32 	%p162, %r157, %r147;
	mov.b32 	%r1771, 1;
	@%p162 bra 	$L__BB8_259;
	ld.global.u32 	%r844, [%rd216+12];
	not.b32 	%r845, %r844;
	and.b32  	%r1771, %r845, 1;
$L__BB8_259:
	setp.ge.s32 	%p163, %r160, %r147;
	mov.b32 	%r1772, 1;
	@%p163 bra 	$L__BB8_261;
	ld.global.u32 	%r847, [%rd216+16];
	not.b32 	%r848, %r847;
	and.b32  	%r1772, %r848, 1;
$L__BB8_261:
	setp.ge.s32 	%p164, %r163, %r147;
	mov.b32 	%r1773, 1;
	@%p164 bra 	$L__BB8_263;
	ld.global.u32 	%r850, [%rd216+20];
	not.b32 	%r851, %r850;
	and.b32  	%r1773, %r851, 1;
$L__BB8_263:
	setp.ge.s32 	%p165, %r166, %r147;
	mov.b32 	%r1774, 1;
	@%p165 bra 	$L__BB8_265;
	ld.global.u32 	%r853, [%rd216+24];
	not.b32 	%r854, %r853;
	and.b32  	%r1774, %r854, 1;
$L__BB8_265:
	setp.ge.s32 	%p166, %r169, %r147;
	mov.b32 	%r1775, 1;
	@%p166 bra 	$L__BB8_267;
	ld.global.u32 	%r856, [%rd216+28];
	not.b32 	%r857, %r856;
	and.b32  	%r1775, %r857, 1;
$L__BB8_267:
	setp.ge.s32 	%p167, %r172, %r147;
	mov.b32 	%r1776, 1;
	@%p167 bra 	$L__BB8_269;
	ld.global.u32 	%r859, [%rd216+32];
	not.b32 	%r860, %r859;
	and.b32  	%r1776, %r860, 1;
$L__BB8_269:
	setp.ge.s32 	%p168, %r175, %r147;
	mov.b32 	%r1777, 1;
	@%p168 bra 	$L__BB8_271;
	ld.global.u32 	%r862, [%rd216+36];
	not.b32 	%r863, %r862;
	and.b32  	%r1777, %r863, 1;
$L__BB8_271:
	setp.ge.s32 	%p169, %r178, %r147;
	mov.b32 	%r1778, 1;
	@%p169 bra 	$L__BB8_273;
	ld.global.u32 	%r865, [%rd216+40];
	not.b32 	%r866, %r865;
	and.b32  	%r1778, %r866, 1;
$L__BB8_273:
	setp.ge.s32 	%p170, %r181, %r147;
	mov.b32 	%r1779, 1;
	@%p170 bra 	$L__BB8_275;
	ld.global.u32 	%r868, [%rd216+44];
	not.b32 	%r869, %r868;
	and.b32  	%r1779, %r869, 1;
$L__BB8_275:
	setp.ge.s32 	%p171, %r184, %r147;
	mov.b32 	%r1780, 1;
	@%p171 bra 	$L__BB8_277;
	ld.global.u32 	%r871, [%rd216+48];
	not.b32 	%r872, %r871;
	and.b32  	%r1780, %r872, 1;
$L__BB8_277:
	setp.ge.s32 	%p172, %r187, %r147;
	mov.b32 	%r1781, 1;
	@%p172 bra 	$L__BB8_279;
	ld.global.u32 	%r874, [%rd216+52];
	not.b32 	%r875, %r874;
	and.b32  	%r1781, %r875, 1;
$L__BB8_279:
	bar.sync 	0;
	add.s32 	%r907, %r1769, %r1768;
	add.s32 	%r908, %r1770, %r907;
	add.s32 	%r909, %r1771, %r908;
	add.s32 	%r910, %r1772, %r909;
	add.s32 	%r911, %r1773, %r910;
	add.s32 	%r912, %r1774, %r911;
	add.s32 	%r913, %r1775, %r912;
	add.s32 	%r914, %r1776, %r913;
	add.s32 	%r915, %r1777, %r914;
	add.s32 	%r916, %r1778, %r915;
	add.s32 	%r917, %r1779, %r916;
	add.s32 	%r918, %r1780, %r917;
	add.s32 	%r881, %r1781, %r918;
	// begin inline asm
	mov.u32 %r876, %laneid;
	// end inline asm
	mov.b32 	%r879, 1;
	mov.b32 	%r904, 0;
	mov.b32 	%r906, -1;
	// begin inline asm
	{  .reg .s32 r0;  .reg .pred p;  shfl.sync.up.b32 r0|p, %r881, %r879, %r904, %r906;  @p add.s32 r0, r0, %r881;  mov.s32 %r877, r0;}
	// end inline asm
	mov.b32 	%r885, 2;
	// begin inline asm
	{  .reg .s32 r0;  .reg .pred p;  shfl.sync.up.b32 r0|p, %r877, %r885, %r904, %r906;  @p add.s32 r0, r0, %r877;  mov.s32 %r883, r0;}
	// end inline asm
	mov.b32 	%r891, 4;
	// begin inline asm
	{  .reg .s32 r0;  .reg .pred p;  shfl.sync.up.b32 r0|p, %r883, %r891, %r904, %r906;  @p add.s32 r0, r0, %r883;  mov.s32 %r889, r0;}
	// end inline asm
	mov.b32 	%r897, 8;
	// begin inline asm
	{  .reg .s32 r0;  .reg .pred p;  shfl.sync.up.b32 r0|p, %r889, %r897, %r904, %r906;  @p add.s32 r0, r0, %r889;  mov.s32 %r895, r0;}
	// end inline asm
	mov.b32 	%r903, 16;
	// begin inline asm
	{  .reg .s32 r0;  .reg .pred p;  shfl.sync.up.b32 r0|p, %r895, %r903, %r904, %r906;  @p add.s32 r0, r0, %r895;  mov.s32 %r901, r0;}
	// end inline asm
	setp.ne.s32 	%p173, %r876, 31;
	@%p173 bra 	$L__BB8_281;
	shr.u32 	%r919, %r148, 3;
	and.b32  	%r920, %r919, 124;
	mov.u32 	%r921, _ZZN3cub18CUB_300001_SM_10006detail6select23DeviceSelectSweepKernelINS2_10policy_hubIiilLb0ELNS0_10SelectImplE2EE10Policy1000EPiN6thrust24THRUST_300001_SM_1000_NS6detail15normal_iteratorINSA_10device_ptrIiEEEESF_PlNS0_13ScanTileStateIiLb1EEE7is_evenNS0_8NullTypeEiNS2_19streaming_context_tIlLb1EEELS5_2EEEvT0_T1_T2_T3_T4_T5_T6_T7_iT8_NS1_7vsmem_tEE19static_temp_storage;
	add.s32 	%r922, %r921, %r920;
	st.shared.u32 	[%r922], %r901;
$L__BB8_281:
	bar.sync 	0;
	mov.u32 	%r924, _ZZN3cub18CUB_300001_SM_10006detail6select23DeviceSelectSweepKernelINS2_10policy_hubIiilLb0ELNS0_10SelectImplE2EE10Policy1000EPiN6thrust24THRUST_300001_SM_1000_NS6detail15normal_iteratorINSA_10device_ptrIiEEEESF_PlNS0_13ScanTileStateIiLb1EEE7is_evenNS0_8NullTypeEiNS2_19streaming_context_tIlLb1EEELS5_2EEEvT0_T1_T2_T3_T4_T5_T6_T7_iT8_NS1_7vsmem_tEE19static_temp_storage;
	ld.shared.v4.u32 	{%r925, %r926, %r927, %r928}, [_ZZN3cub18CUB_300001_SM_10006detail6select23DeviceSelectSweepKernelINS2_10policy_hubIiilLb0ELNS0_10SelectImplE2EE10Policy1000EPiN6thrust24THRUST_300001_SM_1000_NS6detail15normal_iteratorINSA_10device_ptrIiEEEESF_PlNS0_13ScanTileStateIiLb1EEE7is_evenNS0_8NullTypeEiNS2_19streaming_context_tIlLb1EEELS5_2EEEvT0_T1_T2_T3_T4_T5_T6_T7_iT8_NS1_7vsmem_tEE19static_temp_storage];
	shr.u32 	%r929, %r148, 5;
	add.s32 	%r930, %r926, %r925;
	setp.eq.s32 	%p174, %r929, 2;
	selp.b32 	%r931, %r930, %r925, %p174;
	add.s32 	%r932, %r930, %r927;
	setp.eq.s32 	%p175, %r929, 3;
	selp.b32 	%r933, %r932, %r931, %p175;
	add.s32 	%r934, %r932, %r928;
	setp.eq.s32 	%p176, %r929, 4;
	selp.b32 	%r935, %r934, %r933, %p176;
	ld.shared.v4.u32 	{%r936, %r937, %r938, %r939}, [_ZZN3cub18CUB_300001_SM_10006detail6select23DeviceSelectSweepKernelINS2_10policy_hubIiilLb0ELNS0_10SelectImplE2EE10Policy1000EPiN6thrust24THRUST_300001_SM_1000_NS6detail15normal_iteratorINSA_10device_ptrIiEEEESF_PlNS0_13ScanTileStateIiLb1EEE7is_evenNS0_8NullTypeEiNS2_19streaming_context_tIlLb1EEELS5_2EEEvT0_T1_T2_T3_T4_T5_T6_T7_iT8_NS1_7vsmem_tEE19static_temp_storage+16];
	add.s32 	%r940, %r934, %r936;
	setp.eq.s32 	%p177, %r929, 5;
	selp.b32 	%r941, %r940, %r935, %p177;
	add.s32 	%r942, %r940, %r937;
	setp.eq.s32 	%p178, %r929, 6;
	selp.b32 	%r943, %r942, %r941, %p178;
	add.s32 	%r944, %r942, %r938;
	setp.eq.s32 	%p179, %r929, 7;
	selp.b32 	%r945, %r944, %r943, %p179;
	add.s32 	%r946, %r944, %r939;
	setp.eq.s32 	%p180, %r929, 8;
	selp.b32 	%r947, %r946, %r945, %p180;
	.pragma "used_bytes_mask 4095";
	ld.shared.v4.u32 	{%r948, %r949, %r950, %r951}, [_ZZN3cub18CUB_300001_SM_10006detail6select23DeviceSelectSweepKernelINS2_10policy_hubIiilLb0ELNS0_10SelectImplE2EE10Policy1000EPiN6thrust24THRUST_300001_SM_1000_NS6detail15normal_iteratorINSA_10device_ptrIiEEEESF_PlNS0_13ScanTileStateIiLb1EEE7is_evenNS0_8NullTypeEiNS2_19streaming_context_tIlLb1EEELS5_2EEEvT0_T1_T2_T3_T4_T5_T6_T7_iT8_NS1_7vsmem_tEE19static_temp_storage+32];
	add.s32 	%r952, %r946, %r948;
	setp.eq.s32 	%p181, %r929, 9;
	selp.b32 	%r953, %r952, %r947, %p181;
	add.s32 	%r954, %r952, %r949;
	setp.eq.s32 	%p182, %r929, 10;
	selp.b32 	%r955, %r954, %r953, %p182;
	setp.lt.u32 	%p183, %r148, 32;
	selp.b32 	%r956, 0, %r955, %p183;
	setp.eq.s32 	%p184, %r876, 0;
	add.s32 	%r957, %r1769, %r1768;
	add.s32 	%r958, %r1770, %r957;
	add.s32 	%r959, %r1771, %r958;
	add.s32 	%r960, %r1772, %r959;
	add.s32 	%r961, %r1773, %r960;
	add.s32 	%r962, %r1774, %r961;
	add.s32 	%r963, %r1775, %r962;
	add.s32 	%r964, %r1776, %r963;
	add.s32 	%r965, %r1777, %r964;
	add.s32 	%r966, %r1778, %r965;
	add.s32 	%r967, %r1779, %r966;
	add.s32 	%r968, %r1780, %r967;
	add.s32 	%r969, %r1781, %r968;
	sub.s32 	%r970, %r901, %r969;
	selp.b32 	%r971, 0, %r970, %p184;
	add.s32 	%r972, %r956, %r971;
	add.s32 	%r973, %r972, %r1768;
	add.s32 	%r974, %r957, %r972;
	add.s32 	%r975, %r958, %r972;
	add.s32 	%r976, %r959, %r972;
	add.s32 	%r977, %r960, %r972;
	add.s32 	%r978, %r961, %r972;
	add.s32 	%r979, %r962, %r972;
	add.s32 	%r980, %r963, %r972;
	add.s32 	%r981, %r964, %r972;
	add.s32 	%r982, %r965, %r972;
	add.s32 	%r983, %r966, %r972;
	add.s32 	%r984, %r967, %r972;
	add.s32 	%r985, %r968, %r972;
	add.s32 	%r986, %r147, %r950;
	add.s32 	%r987, %r986, %r954;
	add.s32 	%r1824, %r987, -4928;
	bar.sync 	0;
	sub.s32 	%r221, %r147, %r1824;
	sub.s32 	%r988, %r806, %r972;
	setp.eq.s32 	%p185, %r1768, 0;
	add.s32 	%r989, %r972, %r221;
	selp.b32 	%r990, %r988, %r989, %p185;
	shl.b32 	%r991, %r990, 2;
	add.s32 	%r992, %r924, %r991;
	st.shared.u32 	[%r992], %r1754;
	sub.s32 	%r993, %r806, %r973;
	add.s32 	%r994, %r993, 1;
	setp.eq.s32 	%p186, %r1769, 0;
	add.s32 	%r995, %r989, %r1768;
	selp.b32 	%r996, %r994, %r995, %p186;
	shl.b32 	%r997, %r996, 2;
	add.s32 	%r998, %r924, %r997;
	st.shared.u32 	[%r998], %r1755;
	sub.s32 	%r999, %r806, %r974;
	add.s32 	%r1000, %r999, 2;
	setp.eq.s32 	%p187, %r1770, 0;
	add.s32 	%r1001, %r995, %r1769;
	selp.b32 	%r1002, %r1000, %r1001, %p187;
	shl.b32 	%r1003, %r1002, 2;
	add.s32 	%r1004, %r924, %r1003;
	st.shared.u32 	[%r1004], %r1756;
	sub.s32 	%r1005, %r806, %r975;
	add.s32 	%r1006, %r1005, 3;
	setp.eq.s32 	%p188, %r1771, 0;
	add.s32 	%r1007, %r1001, %r1770;
	selp.b32 	%r1008, %r1006, %r1007, %p188;
	shl.b32 	%r1009, %r1008, 2;
	add.s32 	%r1010, %r924, %r1009;
	st.shared.u32 	[%r1010], %r1757;
	sub.s32 	%r1011, %r806, %r976;
	add.s32 	%r1012, %r1011, 4;
	setp.eq.s32 	%p189, %r1772, 0;
	add.s32 	%r1013, %r1007, %r1771;
	selp.b32 	%r1014, %r1012, %r1013, %p189;
	shl.b32 	%r1015, %r1014, 2;
	add.s32 	%r1016, %r924, %r1015;
	st.shared.u32 	[%r1016], %r1758;
	sub.s32 	%r1017, %r806, %r977;
	add.s32 	%r1018, %r1017, 5;
	setp.eq.s32 	%p190, %r1773, 0;
	add.s32 	%r1019, %r1013, %r1772;
	selp.b32 	%r1020, %r1018, %r1019, %p190;
	shl.b32 	%r1021, %r1020, 2;
	add.s32 	%r1022, %r924, %r1021;
	st.shared.u32 	[%r1022], %r1759;
	sub.s32 	%r1023, %r806, %r978;
	add.s32 	%r1024, %r1023, 6;
	setp.eq.s32 	%p191, %r1774, 0;
	add.s32 	%r1025, %r1019, %r1773;
	selp.b32 	%r1026, %r1024, %r1025, %p191;
	shl.b32 	%r1027, %r1026, 2;
	add.s32 	%r1028, %r924, %r1027;
	st.shared.u32 	[%r1028], %r1760;
	sub.s32 	%r1029, %r806, %r979;
	add.s32 	%r1030, %r1029, 7;
	setp.eq.s32 	%p192, %r1775, 0;
	add.s32 	%r1031, %r1025, %r1774;
	selp.b32 	%r1032, %r1030, %r1031, %p192;
	shl.b32 	%r1033, %r1032, 2;
	add.s32 	%r1034, %r924, %r1033;
	st.shared.u32 	[%r1034], %r1761;
	sub.s32 	%r1035, %r806, %r980;
	add.s32 	%r1036, %r1035, 8;
	setp.eq.s32 	%p193, %r1776, 0;
	add.s32 	%r1037, %r1031, %r1775;
	selp.b32 	%r1038, %r1036, %r1037, %p193;
	shl.b32 	%r1039, %r1038, 2;
	add.s32 	%r1040, %r924, %r1039;
	st.shared.u32 	[%r1040], %r1762;
	sub.s32 	%r1041, %r806, %r981;
	add.s32 	%r1042, %r1041, 9;
	setp.eq.s32 	%p194, %r1777, 0;
	add.s32 	%r1043, %r1037, %r1776;
	selp.b32 	%r1044, %r1042, %r1043, %p194;
	shl.b32 	%r1045, %r1044, 2;
	add.s32 	%r1046, %r924, %r1045;
	st.shared.u32 	[%r1046], %r1763;
	sub.s32 	%r1047, %r806, %r982;
	add.s32 	%r1048, %r1047, 10;
	setp.eq.s32 	%p195, %r1778, 0;
	add.s32 	%r1049, %r1043, %r1777;
	selp.b32 	%r1050, %r1048, %r1049, %p195;
	shl.b32 	%r1051, %r1050, 2;
	add.s32 	%r1052, %r924, %r1051;
	st.shared.u32 	[%r1052], %r1764;
	sub.s32 	%r1053, %r806, %r983;
	add.s32 	%r1054, %r1053, 11;
	setp.eq.s32 	%p196, %r1779, 0;
	add.s32 	%r1055, %r1049, %r1778;
	selp.b32 	%r1056, %r1054, %r1055, %p196;
	shl.b32 	%r1057, %r1056, 2;
	add.s32 	%r1058, %r924, %r1057;
	st.shared.u32 	[%r1058], %r1765;
	sub.s32 	%r1059, %r806, %r984;
	add.s32 	%r1060, %r1059, 12;
	setp.eq.s32 	%p197, %r1780, 0;
	add.s32 	%r1061, %r1055, %r1779;
	selp.b32 	%r1062, %r1060, %r1061, %p197;
	shl.b32 	%r1063, %r1062, 2;
	add.s32 	%r1064, %r924, %r1063;
	st.shared.u32 	[%r1064], %r1766;
	sub.s32 	%r1065, %r806, %r985;
	add.s32 	%r1066, %r1065, 13;
	setp.eq.s32 	%p198, %r1781, 0;
	add.s32 	%r1067, %r1061, %r1780;
	selp.b32 	%r1068, %r1066, %r1067, %p198;
	shl.b32 	%r1069, %r1068, 2;
	add.s32 	%r1070, %r924, %r1069;
	st.shared.u32 	[%r1070], %r1767;
	bar.sync 	0;
	mov.u64 	%rd628, %rd434;
	ld.param.u8 	%rs3, [%rd628];
	ld.param.u64 	%rd629, [%rd628+24];
	cvta.to.global.u64 	%rd217, %rd629;
	ld.param.u64 	%rd218, [%rd628+8];
	ld.param.u64 	%rd219, [%rd628+16];
	setp.ge.s32 	%p199, %r148, %r221;
	@%p199 bra 	$L__BB8_285;
	setp.ne.s16 	%p201, %rs3, 0;
	mov.b64 	%rd1176, 0;
	@%p201 bra 	$L__BB8_284;
	ld.global.u64 	%rd633, [%rd217];
	sub.s64 	%rd1176, %rd219, %rd633;
$L__BB8_284:
	cvt.u64.u32 	%rd634, %r148;
	add.s64 	%rd635, %rd1176, %rd634;
	not.b64 	%rd636, %rd635;
	add.s64 	%rd1178, %rd218, %rd636;
	bra.uni 	$L__BB8_288;
$L__BB8_285:
	setp.ne.s16 	%p200, %rs3, 0;
	mov.b64 	%rd1177, 0;
	@%p200 bra 	$L__BB8_287;
	ld.global.u64 	%rd1177, [%rd217];
$L__BB8_287:
	sub.s32 	%r1071, %r148, %r221;
	cvt.s64.s32 	%rd631, %r1071;
	add.s64 	%rd1178, %rd1177, %rd631;
$L__BB8_288:
	setp.ge.s32 	%p202, %r148, %r147;
	shl.b32 	%r1072, %r148, 2;
	add.s32 	%r222, %r924, %r1072;
	@%p202 bra 	$L__BB8_290;
	ld.shared.u32 	%r1074, [%r222];
	shl.b64 	%rd637, %rd1178, 2;
	add.s64 	%rd638, %rd4, %rd637;
	st.global.u32 	[%rd638], %r1074;
$L__BB8_290:
	add.s32 	%r223, %r148, 352;
	setp.lt.s32 	%p203, %r223, %r221;
	@%p203 bra 	$L__BB8_294;
	setp.ne.s16 	%p204, %rs3, 0;
	mov.b64 	%rd1179, 0;
	@%p204 bra 	$L__BB8_293;
	ld.global.u64 	%rd1179, [%rd217];
$L__BB8_293:
	sub.s32 	%r1075, %r223, %r221;
	cvt.s64.s32 	%rd640, %r1075;
	add.s64 	%rd1181, %rd1179, %rd640;
	bra.uni 	$L__BB8_297;
$L__BB8_294:
	setp.ne.s16 	%p205, %rs3, 0;
	mov.b64 	%rd1180, 0;
	@%p205 bra 	$L__BB8_296;
	ld.global.u64 	%rd642, [%rd217];
	sub.s64 	%rd1180, %rd219, %rd642;
$L__BB8_296:
	cvt.u64.u32 	%rd643, %r223;
	add.s64 	%rd644, %rd1180, %rd643;
	not.b64 	%rd645, %rd644;
	add.s64 	%rd1181, %rd218, %rd645;
$L__BB8_297:
	setp.ge.s32 	%p206, %r223, %r147;
	@%p206 bra 	$L__BB8_299;
	ld.shared.u32 	%r1076, [%r222+1408];
	shl.b64 	%rd646, %rd1181, 2;
	add.s64 	%rd647, %rd4, %rd646;
	st.global.u32 	[%rd647], %r1076;
$L__BB8_299:
	add.s32 	%r224, %r148, 704;
	setp.lt.s32 	%p207, %r224, %r221;
	@%p207 bra 	$L__BB8_303;
	setp.ne.s16 	%p208, %rs3, 0;
	mov.b64 	%rd1182, 0;
	@%p208 bra 	$L__BB8_302;
	ld.global.u64 	%rd1182, [%rd217];
$L__BB8_302:
	sub.s32 	%r1077, %r224, %r221;
	cvt.s64.s32 	%rd649, %r1077;
	add.s64 	%rd1184, %rd1182, %rd649;
	bra.uni 	$L__BB8_306;
$L__BB8_303:
	setp.ne.s16 	%p209, %rs3, 0;
	mov.b64 	%rd1183, 0;
	@%p209 bra 	$L__BB8_305;
	ld.global.u64 	%rd651, [%rd217];
	sub.s64 	%rd1183, %rd219, %rd651;
$L__BB8_305:
	cvt.u64.u32 	%rd652, %r224;
	add.s64 	%rd653, %rd1183, %rd652;
	not.b64 	%rd654, %rd653;
	add.s64 	%rd1184, %rd218, %rd654;
$L__BB8_306:
	setp.ge.s32 	%p210, %r224, %r147;
	@%p210 bra 	$L__BB8_308;
	ld.shared.u32 	%r1078, [%r222+2816];
	shl.b64 	%rd655, %rd1184, 2;
	add.s64 	%rd656, %rd4, %rd655;
	st.global.u32 	[%rd656], %r1078;
$L__BB8_308:
	add.s32 	%r225, %r148, 1056;
	setp.lt.s32 	%p211, %r225, %r221;
	@%p211 bra 	$L__BB8_312;
	setp.ne.s16 	%p212, %rs3, 0;
	mov.b64 	%rd1185, 0;
	@%p212 bra 	$L__BB8_311;
	ld.global.u64 	%rd1185, [%rd217];
$L__BB8_311:
	sub.s32 	%r1079, %r225, %r221;
	cvt.s64.s32 	%rd658, %r1079;
	add.s64 	%rd1187, %rd1185, %rd658;
	bra.uni 	$L__BB8_315;
$L__BB8_312:
	setp.ne.s16 	%p213, %rs3, 0;
	mov.b64 	%rd1186, 0;
	@%p213 bra 	$L__BB8_314;
	ld.global.u64 	%rd660, [%rd217];
	sub.s64 	%rd1186, %rd219, %rd660;
$L__BB8_314:
	cvt.u64.u32 	%rd661, %r225;
	add.s64 	%rd662, %rd1186, %rd661;
	not.b64 	%rd663, %rd662;
	add.s64 	%rd1187, %rd218, %rd663;
$L__BB8_315:
	setp.ge.s32 	%p214, %r225, %r147;
	@%p214 bra 	$L__BB8_317;
	ld.shared.u32 	%r1080, [%r222+4224];
	shl.b64 	%rd664, %rd1187, 2;
	add.s64 	%rd665, %rd4, %rd664;
	st.global.u32 	[%rd665], %r1080;
$L__BB8_317:
	add.s32 	%r226, %r148, 1408;
	setp.lt.s32 	%p215, %r226, %r221;
	@%p215 bra 	$L__BB8_321;
	setp.ne.s16 	%p216, %rs3, 0;
	mov.b64 	%rd1188, 0;
	@%p216 bra 	$L__BB8_320;
	ld.global.u64 	%rd1188, [%rd217];
$L__BB8_320:
	sub.s32 	%r1081, %r226, %r221;
	cvt.s64.s32 	%rd667, %r1081;
	add.s64 	%rd1190, %rd1188, %rd667;
	bra.uni 	$L__BB8_324;
$L__BB8_321:
	setp.ne.s16 	%p217, %rs3, 0;
	mov.b64 	%rd1189, 0;
	@%p217 bra 	$L__BB8_323;
	ld.global.u64 	%rd669, [%rd217];
	sub.s64 	%rd1189, %rd219, %rd669;
$L__BB8_323:
	cvt.u64.u32 	%rd670, %r226;
	add.s64 	%rd671, %rd1189, %rd670;
	not.b64 	%rd672, %rd671;
	add.s64 	%rd1190, %rd218, %rd672;
$L__BB8_324:
	setp.ge.s32 	%p218, %r226, %r147;
	@%p218 bra 	$L__BB8_326;
	ld.shared.u32 	%r1082, [%r222+5632];
	shl.b64 	%rd673, %rd1190, 2;
	add.s64 	%rd674, %rd4, %rd673;
	st.global.u32 	[%rd674], %r1082;
$L__BB8_326:
	add.s32 	%r227, %r148, 1760;
	setp.lt.s32 	%p219, %r227, %r221;
	@%p219 bra 	$L__BB8_330;
	setp.ne.s16 	%p220, %rs3, 0;
	mov.b64 	%rd1191, 0;
	@%p220 bra 	$L__BB8_329;
	ld.global.u64 	%rd1191, [%rd217];
$L__BB8_329:
	sub.s32 	%r1083, %r227, %r221;
	cvt.s64.s32 	%rd676, %r1083;
	add.s64 	%rd1193, %rd1191, %rd676;
	bra.uni 	$L__BB8_333;
$L__BB8_330:
	setp.ne.s16 	%p221, %rs3, 0;
	mov.b64 	%rd1192, 0;
	@%p221 bra 	$L__BB8_332;
	ld.global.u64 	%rd678, [%rd217];
	sub.s64 	%rd1192, %rd219, %rd678;
$L__BB8_332:
	cvt.u64.u32 	%rd679, %r227;
	add.s64 	%rd680, %rd1192, %rd679;
	not.b64 	%rd681, %rd680;
	add.s64 	%rd1193, %rd218, %rd681;
$L__BB8_333:
	setp.ge.s32 	%p222, %r227, %r147;
	@%p222 bra 	$L__BB8_335;
	ld.shared.u32 	%r1084, [%r222+7040];
	shl.b64 	%rd682, %rd1193, 2;
	add.s64 	%rd683, %rd4, %rd682;
	st.global.u32 	[%rd683], %r1084;
$L__BB8_335:
	add.s32 	%r228, %r148, 2112;
	setp.lt.s32 	%p223, %r228, %r221;
	@%p223 bra 	$L__BB8_339;
	setp.ne.s16 	%p224, %rs3, 0;
	mov.b64 	%rd1194, 0;
	@%p224 bra 	$L__BB8_338;
	ld.global.u64 	%rd1194, [%rd217];
$L__BB8_338:
	sub.s32 	%r1085, %r228, %r221;
	cvt.s64.s32 	%rd685, %r1085;
	add.s64 	%rd1196, %rd1194, %rd685;
	bra.uni 	$L__BB8_342;
$L__BB8_339:
	setp.ne.s16 	%p225, %rs3, 0;
	mov.b64 	%rd1195, 0;
	@%p225 bra 	$L__BB8_341;
	ld.global.u64 	%rd687, [%rd217];
	sub.s64 	%rd1195, %rd219, %rd687;
$L__BB8_341:
	cvt.u64.u32 	%rd688, %r228;
	add.s64 	%rd689, %rd1195, %rd688;
	not.b64 	%rd690, %rd689;
	add.s64 	%rd1196, %rd218, %rd690;
$L__BB8_342:
	setp.ge.s32 	%p226, %r228, %r147;
	@%p226 bra 	$L__BB8_344;
	ld.shared.u32 	%r1086, [%r222+8448];
	shl.b64 	%rd691, %rd1196, 2;
	add.s64 	%rd692, %rd4, %rd691;
	st.global.u32 	[%rd692], %r1086;
$L__BB8_344:
	add.s32 	%r229, %r148, 2464;
	setp.lt.s32 	%p227, %r229, %r221;
	@%p227 bra 	$L__BB8_348;
	setp.ne.s16 	%p228, %rs3, 0;
	mov.b64 	%rd1197, 0;
	@%p228 bra 	$L__BB8_347;
	ld.global.u64 	%rd1197, [%rd217];
$L__BB8_347:
	sub.s32 	%r1087, %r229, %r221;
	cvt.s64.s32 	%rd694, %r1087;
	add.s64 	%rd1199, %rd1197, %rd694;
	bra.uni 	$L__BB8_351;
$L__BB8_348:
	setp.ne.s16 	%p229, %rs3, 0;
	mov.b64 	%rd1198, 0;
	@%p229 bra 	$L__BB8_350;
	ld.global.u64 	%rd696, [%rd217];
	sub.s64 	%rd1198, %rd219, %rd696;
$L__BB8_350:
	cvt.u64.u32 	%rd697, %r229;
	add.s64 	%rd698, %rd1198, %rd697;
	not.b64 	%rd699, %rd698;
	add.s64 	%rd1199, %rd218, %rd699;
$L__BB8_351:
	setp.ge.s32 	%p230, %r229, %r147;
	@%p230 bra 	$L__BB8_353;
	ld.shared.u32 	%r1088, [%r222+9856];
	shl.b64 	%rd700, %rd1199, 2;
	add.s64 	%rd701, %rd4, %rd700;
	st.global.u32 	[%rd701], %r1088;
$L__BB8_353:
	add.s32 	%r230, %r148, 2816;
	setp.lt.s32 	%p231, %r230, %r221;
	@%p231 bra 	$L__BB8_357;
	setp.ne.s16 	%p232, %rs3, 0;
	mov.b64 	%rd1200, 0;
	@%p232 bra 	$L__BB8_356;
	ld.global.u64 	%rd1200, [%rd217];
$L__BB8_356:
	sub.s32 	%r1089, %r230, %r221;
	cvt.s64.s32 	%rd703, %r1089;
	add.s64 	%rd1202, %rd1200, %rd703;
	bra.uni 	$L__BB8_360;
$L__BB8_357:
	setp.ne.s16 	%p233, %rs3, 0;
	mov.b64 	%rd1201, 0;
	@%p233 bra 	$L__BB8_359;
	ld.global.u64 	%rd705, [%rd217];
	sub.s64 	%rd1201, %rd219, %rd705;
$L__BB8_359:
	cvt.u64.u32 	%rd706, %r230;
	add.s64 	%rd707, %rd1201, %rd706;
	not.b64 	%rd708, %rd707;
	add.s64 	%rd1202, %rd218, %rd708;
$L__BB8_360:
	setp.ge.s32 	%p234, %r230, %r147;
	@%p234 bra 	$L__BB8_362;
	ld.shared.u32 	%r1090, [%r222+11264];
	shl.b64 	%rd709, %rd1202, 2;
	add.s64 	%rd710, %rd4, %rd709;
	st.global.u32 	[%rd710], %r1090;
$L__BB8_362:
	add.s32 	%r231, %r148, 3168;
	setp.lt.s32 	%p235, %r231, %r221;
	@%p235 bra 	$L__BB8_366;
	setp.ne.s16 	%p236, %rs3, 0;
	mov.b64 	%rd1203, 0;
	@%p236 bra 	$L__BB8_365;
	ld.global.u64 	%rd1203, [%rd217];
$L__BB8_365:
	sub.s32 	%r1091, %r231, %r221;
	cvt.s64.s32 	%rd712, %r1091;
	add.s64 	%rd1205, %rd1203, %rd712;
	bra.uni 	$L__BB8_369;
$L__BB8_366:
	setp.ne.s16 	%p237, %rs3, 0;
	mov.b64 	%rd1204, 0;
	@%p237 bra 	$L__BB8_368;
	ld.global.u64 	%rd714, [%rd217];
	sub.s64 	%rd1204, %rd219, %rd714;
$L__BB8_368:
	cvt.u64.u32 	%rd715, %r231;
	add.s64 	%rd716, %rd1204, %rd715;
	not.b64 	%rd717, %rd716;
	add.s64 	%rd1205, %rd218, %rd717;
$L__BB8_369:
	setp.ge.s32 	%p238, %r231, %r147;
	@%p238 bra 	$L__BB8_371;
	ld.shared.u32 	%r1092, [%r222+12672];
	shl.b64 	%rd718, %rd1205, 2;
	add.s64 	%rd719, %rd4, %rd718;
	st.global.u32 	[%rd719], %r1092;
$L__BB8_371:
	add.s32 	%r232, %r148, 3520;
	setp.lt.s32 	%p239, %r232, %r221;
	@%p239 bra 	$L__BB8_375;
	setp.ne.s16 	%p240, %rs3, 0;
	mov.b64 	%rd1206, 0;
	@%p240 bra 	$L__BB8_374;
	ld.global.u64 	%rd1206, [%rd217];
$L__BB8_374:
	sub.s32 	%r1093, %r232, %r221;
	cvt.s64.s32 	%rd721, %r1093;
	add.s64 	%rd1208, %rd1206, %rd721;
	bra.uni 	$L__BB8_378;
$L__BB8_375:
	setp.ne.s16 	%p241, %rs3, 0;
	mov.b64 	%rd1207, 0;
	@%p241 bra 	$L__BB8_377;
	ld.global.u64 	%rd723, [%rd217];
	sub.s64 	%rd1207, %rd219, %rd723;
$L__BB8_377:
	cvt.u64.u32 	%rd724, %r232;
	add.s64 	%rd725, %rd1207, %rd724;
	not.b64 	%rd726, %rd725;
	add.s64 	%rd1208, %rd218, %rd726;
$L__BB8_378:
	setp.ge.s32 	%p242, %r232, %r147;
	@%p242 bra 	$L__BB8_380;
	ld.shared.u32 	%r1094, [%r222+14080];
	shl.b64 	%rd727, %rd1208, 2;
	add.s64 	%rd728, %rd4, %rd727;
	st.global.u32 	[%rd728], %r1094;
$L__BB8_380:
	add.s32 	%r233, %r148, 3872;
	setp.lt.s32 	%p243, %r233, %r221;
	@%p243 bra 	$L__BB8_384;
	setp.ne.s16 	%p244, %rs3, 0;
	mov.b64 	%rd1209, 0;
	@%p244 bra 	$L__BB8_383;
	ld.global.u64 	%rd1209, [%rd217];
$L__BB8_383:
	sub.s32 	%r1095, %r233, %r221;
	cvt.s64.s32 	%rd730, %r1095;
	add.s64 	%rd1211, %rd1209, %rd730;
	bra.uni 	$L__BB8_387;
$L__BB8_384:
	setp.ne.s16 	%p245, %rs3, 0;
	mov.b64 	%rd1210, 0;
	@%p245 bra 	$L__BB8_386;
	ld.global.u64 	%rd732, [%rd217];
	sub.s64 	%rd1210, %rd219, %rd732;
$L__BB8_386:
	cvt.u64.u32 	%rd733, %r233;
	add.s64 	%rd734, %rd1210, %rd733;
	not.b64 	%rd735, %rd734;
	add.s64 	%rd1211, %rd218, %rd735;
$L__BB8_387:
	setp.ge.s32 	%p246, %r233, %r147;
	@%p246 bra 	$L__BB8_389;
	ld.shared.u32 	%r1096, [%r222+15488];
	shl.b64 	%rd736, %rd1211, 2;
	add.s64 	%rd737, %rd4, %rd736;
	st.global.u32 	[%rd737], %r1096;
$L__BB8_389:
	add.s32 	%r234, %r148, 4224;
	setp.lt.s32 	%p247, %r234, %r221;
	@%p247 bra 	$L__BB8_393;
	setp.ne.s16 	%p248, %rs3, 0;
	mov.b64 	%rd1212, 0;
	@%p248 bra 	$L__BB8_392;
	ld.global.u64 	%rd1212, [%rd217];
$L__BB8_392:
	sub.s32 	%r1097, %r234, %r221;
	cvt.s64.s32 	%rd739, %r1097;
	add.s64 	%rd1214, %rd1212, %rd739;
	bra.uni 	$L__BB8_396;
$L__BB8_393:
	setp.ne.s16 	%p249, %rs3, 0;
	mov.b64 	%rd1213, 0;
	@%p249 bra 	$L__BB8_395;
	ld.global.u64 	%rd741, [%rd217];
	sub.s64 	%rd1213, %rd219, %rd741;
$L__BB8_395:
	cvt.u64.u32 	%rd742, %r234;
	add.s64 	%rd743, %rd1213, %rd742;
	not.b64 	%rd744, %rd743;
	add.s64 	%rd1214, %rd218, %rd744;
$L__BB8_396:
	setp.ge.s32 	%p250, %r234, %r147;
	@%p250 bra 	$L__BB8_398;
	ld.shared.u32 	%r1098, [%r222+16896];
	shl.b64 	%rd745, %rd1214, 2;
	add.s64 	%rd746, %rd4, %rd745;
	st.global.u32 	[%rd746], %r1098;
$L__BB8_398:
	add.s32 	%r235, %r148, 4576;
	setp.lt.s32 	%p251, %r235, %r221;
	@%p251 bra 	$L__BB8_402;
	setp.ne.s16 	%p252, %rs3, 0;
	mov.b64 	%rd1215, 0;
	@%p252 bra 	$L__BB8_401;
	ld.global.u64 	%rd1215, [%rd217];
$L__BB8_401:
	sub.s32 	%r1099, %r235, %r221;
	cvt.s64.s32 	%rd748, %r1099;
	add.s64 	%rd1217, %rd1215, %rd748;
	bra.uni 	$L__BB8_405;
$L__BB8_402:
	setp.ne.s16 	%p253, %rs3, 0;
	mov.b64 	%rd1216, 0;
	@%p253 bra 	$L__BB8_404;
	ld.global.u64 	%rd750, [%rd217];
	sub.s64 	%rd1216, %rd219, %rd750;
$L__BB8_404:
	cvt.u64.u32 	%rd751, %r235;
	add.s64 	%rd752, %rd1216, %rd751;
	not.b64 	%rd753, %rd752;
	add.s64 	%rd1217, %rd218, %rd753;
$L__BB8_405:
	setp.ge.s32 	%p254, %r235, %r147;
	@%p254 bra 	$L__BB8_607;
	ld.shared.u32 	%r1100, [%r222+18304];
	shl.b64 	%rd754, %rd1217, 2;
	add.s64 	%rd755, %rd4, %rd754;
	st.global.u32 	[%rd755], %r1100;
	bra.uni 	$L__BB8_607;
$L__BB8_407:
	ld.param.u8 	%rs5, [%rd1];
	setp.eq.s16 	%p3, %rs5, 0;
	ld.param.u64 	%rd437, [%rd1+16];
	selp.b64 	%rd438, %rd437, 0, %p3;
	cvt.s64.s32 	%rd318, %r2;
	add.s64 	%rd439, %rd438, %rd318;
	mov.u32 	%r370, %tid.x;
	mul.lo.s32 	%r371, %r370, 14;
	setp.ge.s32 	%p4, %r371, %r147;
	cvt.u64.u32 	%rd319, %r371;
	add.s64 	%rd440, %rd439, %rd319;
	shl.b64 	%rd441, %rd440, 2;
	add.s64 	%rd320, %rd2, %rd441;
	@%p4 bra 	$L__BB8_409;
	ld.global.u32 	%r1782, [%rd320];
$L__BB8_409:
	cvt.u32.u64 	%r373, %rd319;
	add.s32 	%r238, %r373, 1;
	setp.ge.s32 	%p5, %r238, %r147;
	@%p5 bra 	$L__BB8_411;
	ld.global.u32 	%r1783, [%rd320+4];
$L__BB8_411:
	add.s32 	%r241, %r373, 2;
	setp.ge.s32 	%p6, %r241, %r147;
	@%p6 bra 	$L__BB8_413;
	ld.global.u32 	%r1784, [%rd320+8];
$L__BB8_413:
	add.s32 	%r244, %r373, 3;
	setp.ge.s32 	%p7, %r244, %r147;
	@%p7 bra 	$L__BB8_415;
	ld.global.u32 	%r1785, [%rd320+12];
$L__BB8_415:
	add.s32 	%r247, %r373, 4;
	setp.ge.s32 	%p8, %r247, %r147;
	@%p8 bra 	$L__BB8_417;
	ld.global.u32 	%r1786, [%rd320+16];
$L__BB8_417:
	add.s32 	%r250, %r373, 5;
	setp.ge.s32 	%p9, %r250, %r147;
	@%p9 bra 	$L__BB8_419;
	ld.global.u32 	%r1787, [%rd320+20];
$L__BB8_419:
	add.s32 	%r253, %r373, 6;
	setp.ge.s32 	%p10, %r253, %r147;
	@%p10 bra 	$L__BB8_421;
	ld.global.u32 	%r1788, [%rd320+24];
$L__BB8_421:
	add.s32 	%r256, %r373, 7;
	setp.ge.s32 	%p11, %r256, %r147;
	@%p11 bra 	$L__BB8_423;
	ld.global.u32 	%r1789, [%rd320+28];
$L__BB8_423:
	add.s32 	%r259, %r373, 8;
	setp.ge.s32 	%p12, %r259, %r147;
	@%p12 bra 	$L__BB8_425;
	ld.global.u32 	%r1790, [%rd320+32];
$L__BB8_425:
	add.s32 	%r262, %r373, 9;
	setp.ge.s32 	%p13, %r262, %r147;
	@%p13 bra 	$L__BB8_427;
	ld.global.u32 	%r1791, [%rd320+36];
$L__BB8_427:
	add.s32 	%r265, %r373, 10;
	setp.ge.s32 	%p14, %r265, %r147;
	@%p14 bra 	$L__BB8_429;
	ld.global.u32 	%r1792, [%rd320+40];
$L__BB8_429:
	add.s32 	%r394, %r373, 11;
	setp.ge.s32 	%p15, %r394, %r147;
	@%p15 bra 	$L__BB8_431;
	ld.global.u32 	%r1793, [%rd320+44];
$L__BB8_431:
	add.s32 	%r397, %r373, 12;
	setp.ge.s32 	%p16, %r397, %r147;
	@%p16 bra 	$L__BB8_433;
	ld.global.u32 	%r1794, [%rd320+48];
$L__BB8_433:
	add.s32 	%r400, %r373, 13;
	setp.ge.s32 	%p17, %r400, %r147;
	@%p17 bra 	$L__BB8_435;
	ld.global.u32 	%r1795, [%rd320+52];
$L__BB8_435:
	setp.ge.s32 	%p18, %r373, %r147;
	bar.sync 	0;
	setp.eq.s16 	%p19, %rs5, 0;
	selp.b64 	%rd443, %rd437, 0, %p19;
	add.s64 	%rd444, %rd443, %rd318;
	add.s64 	%rd445, %rd444, %rd319;
	shl.b64 	%rd446, %rd445, 2;
	add.s64 	%rd321, %rd5, %rd446;
	mov.b32 	%r1796, 1;
	@%p18 bra 	$L__BB8_437;
	ld.global.u32 	%r403, [%rd321];
	not.b32 	%r404, %r403;
	and.b32  	%r1796, %r404, 1;
$L__BB8_437:
	setp.ge.s32 	%p20, %r238, %r147;
	mov.b32 	%r1797, 1;
	@%p20 bra 	$L__BB8_439;
	ld.global.u32 	%r406, [%rd321+4];
	not.b32 	%r407, %r406;
	and.b32  	%r1797, %r407, 1;
$L__BB8_439:
	setp.ge.s32 	%p21, %r241, %r147;
	mov.b32 	%r1798, 1;
	@%p21 bra 	$L__BB8_441;
	ld.global.u32 	%r409, [%rd321+8];
	not.b32 	%r410, %r409;
	and.b32  	%r1798, %r410, 1;
$L__BB8_441:
	setp.ge.s32 	%p22, %r244, %r147;
	mov.b32 	%r1799, 1;
	@%p22 bra 	$L__BB8_443;
	ld.global.u32 	%r412, [%rd321+12];
	not.b32 	%r413, %r412;
	and.b32  	%r1799, %r413, 1;
$L__BB8_443:
	setp.ge.s32 	%p23, %r247, %r147;
	mov.b32 	%r1800, 1;
	@%p23 bra 	$L__BB8_445;
	ld.global.u32 	%r415, [%rd321+16];
	not.b32 	%r416, %r415;
	and.b32  	%r1800, %r416, 1;
$L__BB8_445:
	setp.ge.s32 	%p24, %r250, %r147;
	mov.b32 	%r1801, 1;
	@%p24 bra 	$L__BB8_447;
	ld.global.u32 	%r418, [%rd321+20];
	not.b32 	%r419, %r418;
	and.b32  	%r1801, %r419, 1;
$L__BB8_447:
	setp.ge.s32 	%p25, %r253, %r147;
	mov.b32 	%r1802, 1;
	@%p25 bra 	$L__BB8_449;
	ld.global.u32 	%r421, [%rd321+24];
	not.b32 	%r422, %r421;
	and.b32  	%r1802, %r422, 1;
$L__BB8_449:
	setp.ge.s32 	%p26, %r256, %r147;
	mov.b32 	%r1803, 1;
	@%p26 bra 	$L__BB8_451;
	ld.global.u32 	%r424, [%rd321+28];
	not.b32 	%r425, %r424;
	and.b32  	%r1803, %r425, 1;
$L__BB8_451:
	setp.ge.s32 	%p27, %r259, %r147;
	mov.b32 	%r1804, 1;
	@%p27 bra 	$L__BB8_453;
	ld.global.u32 	%r427, [%rd321+32];
	not.b32 	%r428, %r427;
	and.b32  	%r1804, %r428, 1;
$L__BB8_453:
	setp.ge.s32 	%p28, %r262, %r147;
	mov.b32 	%r1805, 1;
	@%p28 bra 	$L__BB8_455;
	ld.global.u32 	%r430, [%rd321+36];
	not.b32 	%r431, %r430;
	and.b32  	%r1805, %r431, 1;
$L__BB8_455:
	setp.ge.s32 	%p29, %r265, %r147;
	mov.b32 	%r1806, 1;
	@%p29 bra 	$L__BB8_457;
	ld.global.u32 	%r433, [%rd321+40];
	not.b32 	%r434, %r433;
	and.b32  	%r1806, %r434, 1;
$L__BB8_457:
	setp.ge.s32 	%p30, %r394, %r147;
	mov.b32 	%r1807, 1;
	@%p30 bra 	$L__BB8_459;
	ld.global.u32 	%r438, [%rd321+44];
	not.b32 	%r439, %r438;
	and.b32  	%r1807, %r439, 1;
$L__BB8_459:
	setp.ge.s32 	%p31, %r397, %r147;
	mov.b32 	%r1808, 1;
	@%p31 bra 	$L__BB8_461;
	ld.global.u32 	%r443, [%rd321+48];
	not.b32 	%r444, %r443;
	and.b32  	%r1808, %r444, 1;
$L__BB8_461:
	setp.ge.s32 	%p32, %r400, %r147;
	mov.b32 	%r1809, 1;
	@%p32 bra 	$L__BB8_463;
	ld.global.u32 	%r448, [%rd321+52];
	not.b32 	%r449, %r448;
	and.b32  	%r1809, %r449, 1;
$L__BB8_463:
	bar.sync 	0;
	add.s32 	%r481, %r1797, %r1796;
	add.s32 	%r482, %r1798, %r481;
	add.s32 	%r483, %r1799, %r482;
	add.s32 	%r484, %r1800, %r483;
	add.s32 	%r485, %r1801, %r484;
	add.s32 	%r486, %r1802, %r485;
	add.s32 	%r487, %r1803, %r486;
	add.s32 	%r488, %r1804, %r487;
	add.s32 	%r489, %r1805, %r488;
	add.s32 	%r490, %r1806, %r489;
	add.s32 	%r491, %r1807, %r490;
	add.s32 	%r492, %r1808, %r491;
	add.s32 	%r455, %r1809, %r492;
	// begin inline asm
	mov.u32 %r450, %laneid;
	// end inline asm
	mov.b32 	%r453, 1;
	mov.b32 	%r478, 0;
	mov.b32 	%r480, -1;
	// begin inline asm
	{  .reg .s32 r0;  .reg .pred p;  shfl.sync.up.b32 r0|p, %r455, %r453, %r478, %r480;  @p add.s32 r0, r0, %r455;  mov.s32 %r451, r0;}
	// end inline asm
	mov.b32 	%r459, 2;
	// begin inline asm
	{  .reg .s32 r0;  .reg .pred p;  shfl.sync.up.b32 r0|p, %r451, %r459, %r478, %r480;  @p add.s32 r0, r0, %r451;  mov.s32 %r457, r0;}
	// end inline asm
	mov.b32 	%r465, 4;
	// begin inline asm
	{  .reg .s32 r0;  .reg .pred p;  shfl.sync.up.b32 r0|p, %r457, %r465, %r478, %r480;  @p add.s32 r0, r0, %r457;  mov.s32 %r463, r0;}
	// end inline asm
	mov.b32 	%r471, 8;
	// begin inline asm
	{  .reg .s32 r0;  .reg .pred p;  shfl.sync.up.b32 r0|p, %r463, %r471, %r478, %r480;  @p add.s32 r0, r0, %r463;  mov.s32 %r469, r0;}
	// end inline asm
	mov.b32 	%r477, 16;
	// begin inline asm
	{  .reg .s32 r0;  .reg .pred p;  shfl.sync.up.b32 r0|p, %r469, %r477, %r478, %r480;  @p add.s32 r0, r0, %r469;  mov.s32 %r475, r0;}
	// end inline asm
	setp.ne.s32 	%p33, %r450, 31;
	@%p33 bra 	$L__BB8_465;
	shr.u32 	%r493, %r370, 3;
	and.b32  	%r494, %r493, 124;
	mov.u32 	%r495, _ZZN3cub18CUB_300001_SM_10006detail6select23DeviceSelectSweepKernelINS2_10policy_hubIiilLb0ELNS0_10SelectImplE2EE10Policy1000EPiN6thrust24THRUST_300001_SM_1000_NS6detail15normal_iteratorINSA_10device_ptrIiEEEESF_PlNS0_13ScanTileStateIiLb1EEE7is_evenNS0_8NullTypeEiNS2_19streaming_context_tIlLb1EEELS5_2EEEvT0_T1_T2_T3_T4_T5_T6_T7_iT8_NS1_7vsmem_tEE19static_temp_storage;
	add.s32 	%r496, %r495, %r494;
	st.shared.u32 	[%r496], %r475;
$L__BB8_465:
	sub.s32 	%r497, %r475, %r455;
	bar.sync 	0;
	ld.shared.v4.u32 	{%r498, %r499, %r500, %r501}, [_ZZN3cub18CUB_300001_SM_10006detail6select23DeviceSelectSweepKernelINS2_10policy_hubIiilLb0ELNS0_10SelectImplE2EE10Policy1000EPiN6thrust24THRUST_300001_SM_1000_NS6detail15normal_iteratorINSA_10device_ptrIiEEEESF_PlNS0_13ScanTileStateIiLb1EEE7is_evenNS0_8NullTypeEiNS2_19streaming_context_tIlLb1EEELS5_2EEEvT0_T1_T2_T3_T4_T5_T6_T7_iT8_NS1_7vsmem_tEE19static_temp_storage];
	shr.u32 	%r502, %r370, 5;
	add.s32 	%r503, %r499, %r498;
	setp.eq.s32 	%p34, %r502, 2;
	selp.b32 	%r504, %r503, %r498, %p34;
	add.s32 	%r505, %r503, %r500;
	setp.eq.s32 	%p35, %r502, 3;
	selp.b32 	%r506, %r505, %r504, %p35;
	add.s32 	%r507, %r505, %r501;
	setp.eq.s32 	%p36, %r502, 4;
	selp.b32 	%r508, %r507, %r506, %p36;
	ld.shared.v4.u32 	{%r509, %r510, %r511, %r512}, [_ZZN3cub18CUB_300001_SM_10006detail6select23DeviceSelectSweepKernelINS2_10policy_hubIiilLb0ELNS0_10SelectImplE2EE10Policy1000EPiN6thrust24THRUST_300001_SM_1000_NS6detail15normal_iteratorINSA_10device_ptrIiEEEESF_PlNS0_13ScanTileStateIiLb1EEE7is_evenNS0_8NullTypeEiNS2_19streaming_context_tIlLb1EEELS5_2EEEvT0_T1_T2_T3_T4_T5_T6_T7_iT8_NS1_7vsmem_tEE19static_temp_storage+16];
	add.s32 	%r513, %r507, %r509;
	setp.eq.s32 	%p37, %r502, 5;
	selp.b32 	%r514, %r513, %r508, %p37;
	add.s32 	%r515, %r513, %r510;
	setp.eq.s32 	%p38, %r502, 6;
	selp.b32 	%r516, %r515, %r514, %p38;
	add.s32 	%r517, %r515, %r511;
	setp.eq.s32 	%p39, %r502, 7;
	selp.b32 	%r518, %r517, %r516, %p39;
	add.s32 	%r519, %r517, %r512;
	setp.eq.s32 	%p40, %r502, 8;
	selp.b32 	%r520, %r519, %r518, %p40;
	.pragma "used_bytes_mask 4095";
	ld.shared.v4.u32 	{%r521, %r522, %r523, %r524}, [_ZZN3cub18CUB_300001_SM_10006detail6select23DeviceSelectSweepKernelINS2_10policy_hubIiilLb0ELNS0_10SelectImplE2EE10Policy1000EPiN6thrust24THRUST_300001_SM_1000_NS6detail15normal_iteratorINSA_10device_ptrIiEEEESF_PlNS0_13ScanTileStateIiLb1EEE7is_evenNS0_8NullTypeEiNS2_19streaming_context_tIlLb1EEELS5_2EEEvT0_T1_T2_T3_T4_T5_T6_T7_iT8_NS1_7vsmem_tEE19static_temp_storage+32];
	add.s32 	%r525, %r519, %r521;
	setp.eq.s32 	%p41, %r502, 9;
	selp.b32 	%r526, %r525, %r520, %p41;
	add.s32 	%r527, %r525, %r522;
	setp.eq.s32 	%p42, %r502, 10;
	selp.b32 	%r528, %r527, %r526, %p42;
	add.s32 	%r306, %r527, %r523;
	setp.gt.u32 	%p43, %r370, 31;
	setp.lt.u32 	%p44, %r370, 32;
	setp.eq.s32 	%p45, %r450, 0;
	selp.b32 	%r529, 0, %r497, %p45;
	add.s32 	%r1823, %r528, %r529;
	selp.b32 	%r308, %r497, %r1823, %p44;
	@%p43 bra 	$L__BB8_481;
	setp.ne.s32 	%p46, %r370, 0;
	mul.wide.s32 	%rd447, %r1810, 8;
	add.s64 	%rd322, %rd3, %rd447;
	@%p46 bra 	$L__BB8_468;
	st.shared.u32 	[_ZZN3cub18CUB_300001_SM_10006detail6select23DeviceSelectSweepKernelINS2_10policy_hubIiilLb0ELNS0_10SelectImplE2EE10Policy1000EPiN6thrust24THRUST_300001_SM_1000_NS6detail15normal_iteratorINSA_10device_ptrIiEEEESF_PlNS0_13ScanTileStateIiLb1EEE7is_evenNS0_8NullTypeEiNS2_19streaming_context_tIlLb1EEELS5_2EEEvT0_T1_T2_T3_T4_T5_T6_T7_iT8_NS1_7vsmem_tEE19static_temp_storage+76], %r306;
	add.s64 	%rd448, %rd322, 256;
	mov.b32 	%r533, 100;
	// begin inline asm
	st.relaxed.gpu.v2.u32 [%rd448], {%r533, %r306};
	// end inline asm
$L__BB8_468:
	not.b32 	%r539, %r370;
	add.s32 	%r1818, %r1810, %r539;
	mov.b32 	%r535, 655;
	// begin inline asm
	nanosleep.u32 %r535;
	// end inline asm
	mul.wide.s32 	%rd450, %r1818, 8;
	add.s64 	%rd451, %rd3, %rd450;
	add.s64 	%rd449, %rd451, 256;
	// begin inline asm
	ld.relaxed.gpu.v2.u32 {%r1820, %r1812}, [%rd449];
	// end inline asm
	mov.b32 	%r1813, 722;
$L__BB8_469:
	setp.eq.s32 	%p47, %r1820, 99;
	mov.b32 	%r540, -1;
	vote.sync.any.pred 	%p48, %p47, %r540;
	not.pred 	%p49, %p48;
	@%p49 bra 	$L__BB8_471;
	shr.u32 	%r319, %r1813, 1;
	mul.lo.s32 	%r801, %r1810, 16807;
	and.b32  	%r1810, %r801, 2147483647;
	sub.s32 	%r802, %r1813, %r319;
	add.s32 	%r803, %r802, 1;
	rem.u32 	%r804, %r1810, %r803;
	add.s32 	%r798, %r804, %r319;
	// begin inline asm
	nanosleep.u32 %r798;
	// end inline asm
	// begin inline asm
	ld.relaxed.gpu.v2.u32 {%r1820, %r1812}, [%rd449];
	// end inline asm
	mov.u32 	%r1813, %r319;
	bra.uni 	$L__BB8_469;
$L__BB8_471:
	setp.eq.s32 	%p50, %r1820, 101;
	mov.b32 	%r567, -1;
	vote.sync.ballot.b32 	%r569, %p50, %r567;
	// begin inline asm
	mov.u32 %r542, %lanemask_ge;
	// end inline asm
	and.b32  	%r570, %r569, %r542;
	or.b32  	%r571, %r570, -2147483648;
	add.s32 	%r572, %r571, -1;
	not.b32 	%r573, %r571;
	and.b32  	%r574, %r573, %r572;
	popc.b32 	%r546, %r574;
	mov.b32 	%r545, 1;
	// begin inline asm
	shfl.sync.down.b32 %r543, %r1812, %r545, %r546, %r567;
	// end inline asm
	setp.lt.s32 	%p52, %r450, %r546;
	selp.b32 	%r575, %r543, 0, %p52;
	add.s32 	%r549, %r575, %r1812;
	mov.b32 	%r550, 2;
	// begin inline asm
	shfl.sync.down.b32 %r548, %r549, %r550, %r546, %r567;
	// end inline asm
	add.s32 	%r576, %r450, 2;
	setp.gt.s32 	%p53, %r576, %r546;
	selp.b32 	%r577, 0, %r548, %p53;
	add.s32 	%r554, %r549, %r577;
	mov.b32 	%r555, 4;
	// begin inline asm
	shfl.sync.down.b32 %r553, %r554, %r555, %r546, %r567;
	// end inline asm
	add.s32 	%r578, %r450, 4;
	setp.gt.s32 	%p54, %r578, %r546;
	selp.b32 	%r579, 0, %r553, %p54;
	add.s32 	%r559, %r554, %r579;
	mov.b32 	%r560, 8;
	// begin inline asm
	shfl.sync.down.b32 %r558, %r559, %r560, %r546, %r567;
	// end inline asm
	add.s32 	%r580, %r450, 8;
	setp.gt.s32 	%p55, %r580, %r546;
	selp.b32 	%r581, 0, %r558, %p55;
	add.s32 	%r564, %r559, %r581;
	mov.b32 	%r565, 16;
	// begin inline asm
	shfl.sync.down.b32 %r563, %r564, %r565, %r546, %r567;
	// end inline asm
	add.s32 	%r582, %r450, 16;
	setp.gt.s32 	%p56, %r582, %r546;
	selp.b32 	%r583, 0, %r563, %p56;
	add.s32 	%r1816, %r564, %r583;
	add.s64 	%rd323, %rd3, 256;
	mov.b32 	%r1814, 722;
$L__BB8_472:
	setp.ne.s32 	%p57, %r1820, 101;
	mov.b32 	%r584, -1;
	vote.sync.all.pred 	%p58, %p57, %r584;
	not.pred 	%p59, %p58;
	@%p59 bra 	$L__BB8_477;
	shr.u32 	%r1814, %r1814, 1;
	mul.wide.s32 	%rd610, %r1818, 8;
	add.s64 	%rd611, %rd323, %rd610;
	add.s64 	%rd609, %rd611, -256;
	// begin inline asm
	ld.relaxed.gpu.v2.u32 {%r1820, %r1821}, [%rd609];
	// end inline asm
	mov.u32 	%r1822, %r1814;
$L__BB8_474:
	setp.eq.s32 	%p133, %r1820, 99;
	mov.b32 	%r748, -1;
	vote.sync.any.pred 	%p134, %p133, %r748;
	not.pred 	%p135, %p134;
	@%p135 bra 	$L__BB8_476;
	shr.u32 	%r339, %r1822, 1;
	mul.lo.s32 	%r794, %r1810, 16807;
	and.b32  	%r1810, %r794, 2147483647;
	sub.s32 	%r795, %r1822, %r339;
	add.s32 	%r796, %r795, 1;
	rem.u32 	%r797, %r1810, %r796;
	add.s32 	%r791, %r797, %r339;
	// begin inline asm
	nanosleep.u32 %r791;
	// end inline asm
	// begin inline asm
	ld.relaxed.gpu.v2.u32 {%r1820, %r1821}, [%rd609];
	// end inline asm
	mov.u32 	%r1822, %r339;
	bra.uni 	$L__BB8_474;
$L__BB8_476:
	setp.eq.s32 	%p136, %r1820, 101;
	mov.b32 	%r774, -1;
	vote.sync.ballot.b32 	%r775, %p136, %r774;
	and.b32  	%r776, %r775, %r542;
	or.b32  	%r777, %r776, -2147483648;
	add.s32 	%r778, %r777, -1;
	not.b32 	%r779, %r777;
	and.b32  	%r780, %r779, %r778;
	popc.b32 	%r753, %r780;
	mov.b32 	%r752, 1;
	// begin inline asm
	shfl.sync.down.b32 %r750, %r1821, %r752, %r753, %r774;
	// end inline asm
	setp.lt.s32 	%p138, %r450, %r753;
	selp.b32 	%r781, %r750, 0, %p138;
	add.s32 	%r756, %r781, %r1821;
	mov.b32 	%r757, 2;
	// begin inline asm
	shfl.sync.down.b32 %r755, %r756, %r757, %r753, %r774;
	// end inline asm
	setp.gt.s32 	%p139, %r576, %r753;
	selp.b32 	%r783, 0, %r755, %p139;
	add.s32 	%r761, %r756, %r783;
	mov.b32 	%r762, 4;
	// begin inline asm
	shfl.sync.down.b32 %r760, %r761, %r762, %r753, %r774;
	// end inline asm
	setp.gt.s32 	%p140, %r578, %r753;
	selp.b32 	%r785, 0, %r760, %p140;
	add.s32 	%r766, %r761, %r785;
	mov.b32 	%r767, 8;
	// begin inline asm
	shfl.sync.down.b32 %r765, %r766, %r767, %r753, %r774;
	// end inline asm
	setp.gt.s32 	%p141, %r580, %r753;
	selp.b32 	%r787, 0, %r765, %p141;
	add.s32 	%r771, %r766, %r787;
	mov.b32 	%r772, 16;
	// begin inline asm
	shfl.sync.down.b32 %r770, %r771, %r772, %r753, %r774;
	// end inline asm
	add.s32 	%r788, %r450, 16;
	setp.gt.s32 	%p142, %r788, %r753;
	selp.b32 	%r789, 0, %r770, %p142;
	add.s32 	%r790, %r789, %r1816;
	add.s32 	%r1816, %r790, %r771;
	add.s32 	%r1818, %r1818, -32;
	bra.uni 	$L__BB8_472;
$L__BB8_477:
	setp.ne.s32 	%p60, %r370, 0;
	@%p60 bra 	$L__BB8_479;
	add.s32 	%r587, %r1816, %r306;
	add.s64 	%rd452, %rd322, 256;
	mov.b32 	%r586, 101;
	// begin inline asm
	st.relaxed.gpu.v2.u32 [%rd452], {%r586, %r587};
	// end inline asm
	st.shared.u32 	[_ZZN3cub18CUB_300001_SM_10006detail6select23DeviceSelectSweepKernelINS2_10policy_hubIiilLb0ELNS0_10SelectImplE2EE10Policy1000EPiN6thrust24THRUST_300001_SM_1000_NS6detail15normal_iteratorINSA_10device_ptrIiEEEESF_PlNS0_13ScanTileStateIiLb1EEE7is_evenNS0_8NullTypeEiNS2_19streaming_context_tIlLb1EEELS5_2EEEvT0_T1_T2_T3_T4_T5_T6_T7_iT8_NS1_7vsmem_tEE19static_temp_storage+68], %r1816;
	st.shared.u32 	[_ZZN3cub18CUB_300001_SM_10006detail6select23DeviceSelectSweepKernelINS2_10policy_hubIiilLb0ELNS0_10SelectImplE2EE10Policy1000EPiN6thrust24THRUST_300001_SM_1000_NS6detail15normal_iteratorINSA_10device_ptrIiEEEESF_PlNS0_13ScanTileStateIiLb1EEE7is_evenNS0_8NullTypeEiNS2_19streaming_context_tIlLb1EEELS5_2EEEvT0_T1_T2_T3_T4_T5_T6_T7_iT8_NS1_7vsmem_tEE19static_temp_storage+72], %r587;
$L__BB8_479:
	setp.ne.s32 	%p61, %r450, 0;
	mov.u32 	%r1823, %r308;
	@%p61 bra 	$L__BB8_481;
	st.shared.u32 	[_ZZN3cub18CUB_300001_SM_10006detail6select23DeviceSelectSweepKernelINS2_10policy_hubIiilLb0ELNS0_10SelectImplE2EE10Policy1000EPiN6thrust24THRUST_300001_SM_1000_NS6detail15normal_iteratorINSA_10device_ptrIiEEEESF_PlNS0_13ScanTileStateIiLb1EEE7is_evenNS0_8NullTypeEiNS2_19streaming_context_tIlLb1EEELS5_2EEEvT0_T1_T2_T3_T4_T5_T6_T7_iT8_NS1_7vsmem_tEE19static_temp_storage+56], %r1816;
	mov.u32 	%r1823, %r1816;
$L__BB8_481:
	mul.lo.s32 	%r588, %r370, 14;
	bar.sync 	0;
	setp.eq.s32 	%p62, %r370, 0;
	mov.u32 	%r589, _ZZN3cub18CUB_300001_SM_10006detail6select23DeviceSelectSweepKernelINS2_10policy_hubIiilLb0ELNS0_10SelectImplE2EE10Policy1000EPiN6thrust24THRUST_300001_SM_1000_NS6detail15normal_iteratorINSA_10device_ptrIiEEEESF_PlNS0_13ScanTileStateIiLb1EEE7is_evenNS0_8NullTypeEiNS2_19streaming_context_tIlLb1EEELS5_2EEEvT0_T1_T2_T3_T4_T5_T6_T7_iT8_NS1_7vsmem_tEE19static_temp_storage;
	ld.shared.u32 	%r590, [_ZZN3cub18CUB_300001_SM_10006detail6select23DeviceSelectSweepKernelINS2_10policy_hubIiilLb0ELNS0_10SelectImplE2EE10Policy1000EPiN6thrust24THRUST_300001_SM_1000_NS6detail15normal_iteratorINSA_10device_ptrIiEEEESF_PlNS0_13ScanTileStateIiLb1EEE7is_evenNS0_8NullTypeEiNS2_19streaming_context_tIlLb1EEELS5_2EEEvT0_T1_T2_T3_T4_T5_T6_T7_iT8_NS1_7vsmem_tEE19static_temp_storage+56];
	.pragma "used_bytes_mask 65520";
	ld.shared.v4.u32 	{%r591, %r592, %r593, %r594}, [_ZZN3cub18CUB_300001_SM_10006detail6select23DeviceSelectSweepKernelINS2_10policy_hubIiilLb0ELNS0_10SelectImplE2EE10Policy1000EPiN6thrust24THRUST_300001_SM_1000_NS6detail15normal_iteratorINSA_10device_ptrIiEEEESF_PlNS0_13ScanTileStateIiLb1EEE7is_evenNS0_8NullTypeEiNS2_19streaming_context_tIlLb1EEELS5_2EEEvT0_T1_T2_T3_T4_T5_T6_T7_iT8_NS1_7vsmem_tEE19static_temp_storage+64];
	selp.b32 	%r595, 0, %r590, %p62;
	add.s32 	%r596, %r595, %r1823;
	add.s32 	%r597, %r596, %r1796;
	add.s32 	%r598, %r1797, %r1796;
	add.s32 	%r599, %r598, %r596;
	add.s32 	%r600, %r599, %r1798;
	add.s32 	%r601, %r600, %r1799;
	add.s32 	%r602, %r601, %r1800;
	add.s32 	%r603, %r602, %r1801;
	add.s32 	%r604, %r603, %r1802;
	add.s32 	%r605, %r604, %r1803;
	add.s32 	%r606, %r605, %r1804;
	add.s32 	%r607, %r606, %r1805;
	add.s32 	%r608, %r607, %r1806;
	add.s32 	%r609, %r608, %r1807;
	add.s32 	%r610, %r609, %r1808;
	mov.u32 	%r611, %ctaid.x;
	mov.u32 	%r612, %nctaid.y;
	mov.u32 	%r613, %ctaid.y;
	mad.lo.s32 	%r614, %r611, %r612, %r613;
	mul.lo.s32 	%r615, %r614, 4928;
	sub.s32 	%r616, %r615, %r592;
	sub.s32 	%r617, 4928, %r147;
	sub.s32 	%r1824, %r593, %r617;
	sub.s32 	%r618, %r617, %r594;
	bar.sync 	0;
	add.s32 	%r347, %r618, %r147;
	sub.s32 	%r619, %r596, %r592;
	sub.s32 	%r620, %r588, %r619;
	setp.eq.s32 	%p63, %r1796, 0;
	add.s32 	%r621, %r619, %r347;
	selp.b32 	%r622, %r620, %r621, %p63;
	shl.b32 	%r623, %r622, 2;
	add.s32 	%r624, %r589, %r623;
	st.shared.u32 	[%r624], %r1782;
	sub.s32 	%r625, %r592, %r597;
	add.s32 	%r626, %r588, %r625;
	add.s32 	%r627, %r626, 1;
	setp.eq.s32 	%p64, %r1797, 0;
	add.s32 	%r628, %r621, %r1796;
	selp.b32 	%r629, %r627, %r628, %p64;
	shl.b32 	%r630, %r629, 2;
	add.s32 	%r631, %r589, %r630;
	st.shared.u32 	[%r631], %r1783;
	sub.s32 	%r632, %r592, %r599;
	add.s32 	%r633, %r588, %r632;
	add.s32 	%r634, %r633, 2;
	setp.eq.s32 	%p65, %r1798, 0;
	add.s32 	%r635, %r628, %r1797;
	selp.b32 	%r636, %r634, %r635, %p65;
	shl.b32 	%r637, %r636, 2;
	add.s32 	%r638, %r589, %r637;
	st.shared.u32 	[%r638], %r1784;
	sub.s32 	%r639, %r592, %r600;
	add.s32 	%r640, %r588, %r639;
	add.s32 	%r641, %r640, 3;
	setp.eq.s32 	%p66, %r1799, 0;
	add.s32 	%r642, %r635, %r1798;
	selp.b32 	%r643, %r641, %r642, %p66;
	shl.b32 	%r644, %r643, 2;
	add.s32 	%r645, %r589, %r644;
	st.shared.u32 	[%r645], %r1785;
	sub.s32 	%r646, %r592, %r601;
	add.s32 	%r647, %r588, %r646;
	add.s32 	%r648, %r647, 4;
	setp.eq.s32 	%p67, %r1800, 0;
	add.s32 	%r649, %r642, %r1799;
	selp.b32 	%r650, %r648, %r649, %p67;
	shl.b32 	%r651, %r650, 2;
	add.s32 	%r652, %r589, %r651;
	st.shared.u32 	[%r652], %r1786;
	sub.s32 	%r653, %r592, %r602;
	add.s32 	%r654, %r588, %r653;
	add.s32 	%r655, %r654, 5;
	setp.eq.s32 	%p68, %r1801, 0;
	add.s32 	%r656, %r649, %r1800;
	selp.b32 	%r657, %r655, %r656, %p68;
	shl.b32 	%r658, %r657, 2;
	add.s32 	%r659, %r589, %r658;
	st.shared.u32 	[%r659], %r1787;
	sub.s32 	%r660, %r592, %r603;
	add.s32 	%r661, %r588, %r660;
	add.s32 	%r662, %r661, 6;
	setp.eq.s32 	%p69, %r1802, 0;
	add.s32 	%r663, %r656, %r1801;
	selp.b32 	%r664, %r662, %r663, %p69;
	shl.b32 	%r665, %r664, 2;
	add.s32 	%r666, %r589, %r665;
	st.shared.u32 	[%r666], %r1788;
	sub.s32 	%r667, %r592, %r604;
	add.s32 	%r668, %r588, %r667;
	add.s32 	%r669, %r668, 7;
	setp.eq.s32 	%p70, %r1803, 0;
	add.s32 	%r670, %r663, %r1802;
	selp.b32 	%r671, %r669, %r670, %p70;
	shl.b32 	%r672, %r671, 2;
	add.s32 	%r673, %r589, %r672;
	st.shared.u32 	[%r673], %r1789;
	sub.s32 	%r674, %r592, %r605;
	add.s32 	%r675, %r588, %r674;
	add.s32 	%r676, %r675, 8;
	setp.eq.s32 	%p71, %r1804, 0;
	add.s32 	%r677, %r670, %r1803;
	selp.b32 	%r678, %r676, %r677, %p71;
	shl.b32 	%r679, %r678, 2;
	add.s32 	%r680, %r589, %r679;
	st.shared.u32 	[%r680], %r1790;
	sub.s32 	%r681, %r592, %r606;
	add.s32 	%r682, %r588, %r681;
	add.s32 	%r683, %r682, 9;
	setp.eq.s32 	%p72, %r1805, 0;
	add.s32 	%r684, %r677, %r1804;
	selp.b32 	%r685, %r683, %r684, %p72;
	shl.b32 	%r686, %r685, 2;
	add.s32 	%r687, %r589, %r686;
	st.shared.u32 	[%r687], %r1791;
	sub.s32 	%r688, %r592, %r607;
	add.s32 	%r689, %r588, %r688;
	add.s32 	%r690, %r689, 10;
	setp.eq.s32 	%p73, %r1806, 0;
	add.s32 	%r691, %r684, %r1805;
	selp.b32 	%r692, %r690, %r691, %p73;
	shl.b32 	%r693, %r692, 2;
	add.s32 	%r694, %r589, %r693;
	st.shared.u32 	[%r694], %r1792;
	sub.s32 	%r695, %r592, %r608;
	add.s32 	%r696, %r588, %r695;
	add.s32 	%r697, %r696, 11;
	setp.eq.s32 	%p74, %r1807, 0;
	add.s32 	%r698, %r691, %r1806;
	selp.b32 	%r699, %r697, %r698, %p74;
	shl.b32 	%r700, %r699, 2;
	add.s32 	%r701, %r589, %r700;
	st.shared.u32 	[%r701], %r1793;
	sub.s32 	%r702, %r592, %r609;
	add.s32 	%r703, %r588, %r702;
	add.s32 	%r704, %r703, 12;
	setp.eq.s32 	%p75, %r1808, 0;
	add.s32 	%r705, %r698, %r1807;
	selp.b32 	%r706, %r704, %r705, %p75;
	shl.b32 	%r707, %r706, 2;
	add.s32 	%r708, %r589, %r707;
	st.shared.u32 	[%r708], %r1794;
	sub.s32 	%r709, %r592, %r610;
	add.s32 	%r710, %r588, %r709;
	add.s32 	%r711, %r710, 13;
	setp.eq.s32 	%p76, %r1809, 0;
	add.s32 	%r712, %r705, %r1808;
	selp.b32 	%r713, %r711, %r712, %p76;
	shl.b32 	%r714, %r713, 2;
	add.s32 	%r715, %r589, %r714;
	st.shared.u32 	[%r715], %r1795;
	bar.sync 	0;
	mov.u64 	%rd453, %rd434;
	ld.param.u8 	%rs4, [%rd453];
	ld.param.u64 	%rd454, [%rd453+24];
	cvta.to.global.u64 	%rd324, %rd454;
	cvt.s64.s32 	%rd325, %r592;
	ld.param.u64 	%rd326, [%rd453+8];
	ld.param.u64 	%rd327, [%rd453+16];
	cvt.s64.s32 	%rd328, %r616;
	setp.ge.s32 	%p77, %r370, %r347;
	@%p77 bra 	$L__BB8_485;
	setp.ne.s16 	%p79, %rs4, 0;
	mov.b64 	%rd1218, 0;
	@%p79 bra 	$L__BB8_484;
	ld.global.u64 	%rd459, [%rd324];
	sub.s64 	%rd1218, %rd327, %rd459;
$L__BB8_484:
	cvt.u64.u32 	%rd460, %r370;
	add.s64 	%rd461, %rd460, %rd328;
	add.s64 	%rd462, %rd461, %rd1218;
	not.b64 	%rd463, %rd462;
	add.s64 	%rd1220, %rd326, %rd463;
	bra.uni 	$L__BB8_488;
$L__BB8_485:
	setp.ne.s16 	%p78, %rs4, 0;
	mov.b64 	%rd1219, 0;
	@%p78 bra 	$L__BB8_487;
	ld.global.u64 	%rd1219, [%rd324];
$L__BB8_487:
	sub.s32 	%r716, %r370, %r347;
	cvt.s64.s32 	%rd456, %r716;
	add.s64 	%rd457, %rd456, %rd325;
	add.s64 	%rd1220, %rd457, %rd1219;
$L__BB8_488:
	setp.ge.s32 	%p80, %r370, %r147;
	shl.b32 	%r717, %r370, 2;
	add.s32 	%r348, %r589, %r717;
	@%p80 bra 	$L__BB8_490;
	ld.shared.u32 	%r719, [%r348];
	shl.b64 	%rd464, %rd1220, 2;
	add.s64 	%rd465, %rd4, %rd464;
	st.global.u32 	[%rd465], %r719;
$L__BB8_490:
	add.s32 	%r349, %r370, 352;
	setp.lt.s32 	%p81, %r349, %r347;
	@%p81 bra 	$L__BB8_494;
	setp.ne.s16 	%p82, %rs4, 0;
	mov.b64 	%rd1221, 0;
	@%p82 bra 	$L__BB8_493;
	ld.global.u64 	%rd1221, [%rd324];
$L__BB8_493:
	sub.s32 	%r720, %r349, %r347;
	cvt.s64.s32 	%rd467, %r720;
	add.s64 	%rd468, %rd467, %rd325;
	add.s64 	%rd1223, %rd468, %rd1221;
	bra.uni 	$L__BB8_497;
$L__BB8_494:
	setp.ne.s16 	%p83, %rs4, 0;
	mov.b64 	%rd1222, 0;
	@%p83 bra 	$L__BB8_496;
	ld.global.u64 	%rd470, [%rd324];
	sub.s64 	%rd1222, %rd327, %rd470;
$L__BB8_496:
	cvt.u64.u32 	%rd471, %r349;
	add.s64 	%rd472, %rd471, %rd328;
	add.s64 	%rd473, %rd472, %rd1222;
	not.b64 	%rd474, %rd473;
	add.s64 	%rd1223, %rd326, %rd474;
$L__BB8_497:
	setp.ge.s32 	%p84, %r349, %r147;
	@%p84 bra 	$L__BB8_499;
	ld.shared.u32 	%r721, [%r348+1408];
	shl.b64 	%rd475, %rd1223, 2;
	add.s64 	%rd476, %rd4, %rd475;
	st.global.u32 	[%rd476], %r721;
$L__BB8_499:
	add.s32 	%r350, %r370, 704;
	setp.lt.s32 	%p85, %r350, %r347;
	@%p85 bra 	$L__BB8_503;
	setp.ne.s16 	%p86, %rs4, 0;
	mov.b64 	%rd1224, 0;
	@%p86 bra 	$L__BB8_502;
	ld.global.u64 	%rd1224, [%rd324];
$L__BB8_502:
	sub.s32 	%r722, %r350, %r347;
	cvt.s64.s32 	%rd478, %r722;
	add.s64 	%rd479, %rd478, %rd325;
	add.s64 	%rd1226, %rd479, %rd1224;
	bra.uni 	$L__BB8_506;
$L__BB8_503:
	setp.ne.s16 	%p87, %rs4, 0;
	mov.b64 	%rd1225, 0;
	@%p87 bra 	$L__BB8_505;
	ld.global.u64 	%rd481, [%rd324];
	sub.s64 	%rd1225, %rd327, %rd481;
$L__BB8_505:
	cvt.u64.u32 	%rd482, %r350;
	add.s64 	%rd483, %rd482, %rd328;
	add.s64 	%rd484, %rd483, %rd1225;
	not.b64 	%rd485, %rd484;
	add.s64 	%rd1226, %rd326, %rd485;
$L__BB8_506:
	setp.ge.s32 	%p88, %r350, %r147;
	@%p88 bra 	$L__BB8_508;
	ld.shared.u32 	%r723, [%r348+2816];
	shl.b64 	%rd486, %rd1226, 2;
	add.s64 	%rd487, %rd4, %rd486;
	st.global.u32 	[%rd487], %r723;
$L__BB8_508:
	add.s32 	%r351, %r370, 1056;
	setp.lt.s32 	%p89, %r351, %r347;
	@%p89 bra 	$L__BB8_512;
	setp.ne.s16 	%p90, %rs4, 0;
	mov.b64 	%rd1227, 0;
	@%p90 bra 	$L__BB8_511;
	ld.global.u64 	%rd1227, [%rd324];
$L__BB8_511:
	sub.s32 	%r724, %r351, %r347;
	cvt.s64.s32 	%rd489, %r724;
	add.s64 	%rd490, %rd489, %rd325;
	add.s64 	%rd1229, %rd490, %rd1227;
	bra.uni 	$L__BB8_515;
$L__BB8_512:
	setp.ne.s16 	%p91, %rs4, 0;
	mov.b64 	%rd1228, 0;
	@%p91 bra 	$L__BB8_514;
	ld.global.u64 	%rd492, [%rd324];
	sub.s64 	%rd1228, %rd327, %rd492;
$L__BB8_514:
	cvt.u64.u32 	%rd493, %r351;
	add.s64 	%rd494, %rd493, %rd328;
	add.s64 	%rd495, %rd494, %rd1228;
	not.b64 	%rd496, %rd495;
	add.s64 	%rd1229, %rd326, %rd496;
$L__BB8_515:
	setp.ge.s32 	%p92, %r351, %r147;
	@%p92 bra 	$L__BB8_517;
	ld.shared.u32 	%r725, [%r348+4224];
	shl.b64 	%rd497, %rd1229, 2;
	add.s64 	%rd498, %rd4, %rd497;
	st.global.u32 	[%rd498], %r725;
$L__BB8_517:
	add.s32 	%r352, %r370, 1408;
	setp.lt.s32 	%p93, %r352, %r347;
	@%p93 bra 	$L__BB8_521;
	setp.ne.s16 	%p94, %rs4, 0;
	mov.b64 	%rd1230, 0;
	@%p94 bra 	$L__BB8_520;
	ld.global.u64 	%rd1230, [%rd324];
$L__BB8_520:
	sub.s32 	%r726, %r352, %r347;
	cvt.s64.s32 	%rd500, %r726;
	add.s64 	%rd501, %rd500, %rd325;
	add.s64 	%rd1232, %rd501, %rd1230;
	bra.uni 	$L__BB8_524;
$L__BB8_521:
	setp.ne.s16 	%p95, %rs4, 0;
	mov.b64 	%rd1231, 0;
	@%p95 bra 	$L__BB8_523;
	ld.global.u64 	%rd503, [%rd324];
	sub.s64 	%rd1231, %rd327, %rd503;
$L__BB8_523:
	cvt.u64.u32 	%rd504, %r352;
	add.s64 	%rd505, %rd504, %rd328;
	add.s64 	%rd506, %rd505, %rd1231;
	not.b64 	%rd507, %rd506;
	add.s64 	%rd1232, %rd326, %rd507;
$L__BB8_524:
	setp.ge.s32 	%p96, %r352, %r147;
	@%p96 bra 	$L__BB8_526;
	ld.shared.u32 	%r727, [%r348+5632];
	shl.b64 	%rd508, %rd1232, 2;
	add.s64 	%rd509, %rd4, %rd508;
	st.global.u32 	[%rd509], %r727;
$L__BB8_526:
	add.s32 	%r353, %r370, 1760;
	setp.lt.s32 	%p97, %r353, %r347;
	@%p97 bra 	$L__BB8_530;
	setp.ne.s16 	%p98, %rs4, 0;
	mov.b64 	%rd1233, 0;
	@%p98 bra 	$L__BB8_529;
	ld.global.u64 	%rd1233, [%rd324];
$L__BB8_529:
	sub.s32 	%r728, %r353, %r347;
	cvt.s64.s32 	%rd511, %r728;
	add.s64 	%rd512, %rd511, %rd325;
	add.s64 	%rd1235, %rd512, %rd1233;
	bra.uni 	$L__BB8_533;
$L__BB8_530:
	setp.ne.s16 	%p99, %rs4, 0;
	mov.b64 	%rd1234, 0;
	@%p99 bra 	$L__BB8_532;
	ld.global.u64 	%rd514, [%rd324];
	sub.s64 	%rd1234, %rd327, %rd514;
$L__BB8_532:
	cvt.u64.u32 	%rd515, %r353;
	add.s64 	%rd516, %rd515, %rd328;
	add.s64 	%rd517, %rd516, %rd1234;
	not.b64 	%rd518, %rd517;
	add.s64 	%rd1235, %rd326, %rd518;
$L__BB8_533:
	setp.ge.s32 	%p100, %r353, %r147;
	@%p100 bra 	$L__BB8_535;
	ld.shared.u32 	%r729, [%r348+7040];
	shl.b64 	%rd519, %rd1235, 2;
	add.s64 	%rd520, %rd4, %rd519;
	st.global.u32 	[%rd520], %r729;
$L__BB8_535:
	add.s32 	%r354, %r370, 2112;
	setp.lt.s32 	%p101, %r354, %r347;
	@%p101 bra 	$L__BB8_539;
	setp.ne.s16 	%p102, %rs4, 0;
	mov.b64 	%rd1236, 0;
	@%p102 bra 	$L__BB8_538;
	ld.global.u64 	%rd1236, [%rd324];
$L__BB8_538:
	sub.s32 	%r730, %r354, %r347;
	cvt.s64.s32 	%rd522, %r730;
	add.s64 	%rd523, %rd522, %rd325;
	add.s64 	%rd1238, %rd523, %rd1236;
	bra.uni 	$L__BB8_542;
$L__BB8_539:
	setp.ne.s16 	%p103, %rs4, 0;
	mov.b64 	%rd1237, 0;
	@%p103 bra 	$L__BB8_541;
	ld.global.u64 	%rd525, [%rd324];
	sub.s64 	%rd1237, %rd327, %rd525;
$L__BB8_541:
	cvt.u64.u32 	%rd526, %r354;
	add.s64 	%rd527, %rd526, %rd328;
	add.s64 	%rd528, %rd527, %rd1237;
	not.b64 	%rd529, %rd528;
	add.s64 	%rd1238, %rd326, %rd529;
$L__BB8_542:
	setp.ge.s32 	%p104, %r354, %r147;
	@%p104 bra 	$L__BB8_544;
	ld.shared.u32 	%r731, [%r348+8448];
	shl.b64 	%rd530, %rd1238, 2;
	add.s64 	%rd531, %rd4, %rd530;
	st.global.u32 	[%rd531], %r731;
$L__BB8_544:
	add.s32 	%r355, %r370, 2464;
	setp.lt.s32 	%p105, %r355, %r347;
	@%p105 bra 	$L__BB8_548;
	setp.ne.s16 	%p106, %rs4, 0;
	mov.b64 	%rd1239, 0;
	@%p106 bra 	$L__BB8_547;
	ld.global.u64 	%rd1239, [%rd324];
$L__BB8_547:
	sub.s32 	%r732, %r355, %r347;
	cvt.s64.s32 	%rd533, %r732;
	add.s64 	%rd534, %rd533, %rd325;
	add.s64 	%rd1241, %rd534, %rd1239;
	bra.uni 	$L__BB8_551;
$L__BB8_548:
	setp.ne.s16 	%p107, %rs4, 0;
	mov.b64 	%rd1240, 0;
	@%p107 bra 	$L__BB8_550;
	ld.global.u64 	%rd536, [%rd324];
	sub.s64 	%rd1240, %rd327, %rd536;
$L__BB8_550:
	cvt.u64.u32 	%rd537, %r355;
	add.s64 	%rd538, %rd537, %rd328;
	add.s64 	%rd539, %rd538, %rd1240;
	not.b64 	%rd540, %rd539;
	add.s64 	%rd1241, %rd326, %rd540;
$L__BB8_551:
	setp.ge.s32 	%p108, %r355, %r147;
	@%p108 bra 	$L__BB8_553;
	ld.shared.u32 	%r733, [%r348+9856];
	shl.b64 	%rd541, %rd1241, 2;
	add.s64 	%rd542, %rd4, %rd541;
	st.global.u32 	[%rd542], %r733;
$L__BB8_553:
	add.s32 	%r356, %r370, 2816;
	setp.lt.s32 	%p109, %r356, %r347;
	@%p109 bra 	$L__BB8_557;
	setp.ne.s16 	%p110, %rs4, 0;
	mov.b64 	%rd1242, 0;
	@%p110 bra 	$L__BB8_556;
	ld.global.u64 	%rd1242, [%rd324];
$L__BB8_556:
	sub.s32 	%r734, %r356, %r347;
	cvt.s64.s32 	%rd544, %r734;
	add.s64 	%rd545, %rd544, %rd325;
	add.s64 	%rd1244, %rd545, %rd1242;
	bra.uni 	$L__BB8_560;
$L__BB8_557:
	setp.ne.s16 	%p111, %rs4, 0;
	mov.b64 	%rd1243, 0;
	@%p111 bra 	$L__BB8_559;
	ld.global.u64 	%rd547, [%rd324];
	sub.s64 	%rd1243, %rd327, %rd547;
$L__BB8_559:
	cvt.u64.u32 	%rd548, %r356;
	add.s64 	%rd549, %rd548, %rd328;
	add.s64 	%rd550, %rd549, %rd1243;
	not.b64 	%rd551, %rd550;
	add.s64 	%rd1244, %rd326, %rd551;
$L__BB8_560:
	setp.ge.s32 	%p112, %r356, %r147;
	@%p112 bra 	$L__BB8_562;
	ld.shared.u32 	%r735, [%r348+11264];
	shl.b64 	%rd552, %rd1244, 2;
	add.s64 	%rd553, %rd4, %rd552;
	st.global.u32 	[%rd553], %r735;
$L__BB8_562:
	add.s32 	%r357, %r370, 3168;
	setp.lt.s32 	%p113, %r357, %r347;
	@%p113 bra 	$L__BB8_566;
	setp.ne.s16 	%p114, %rs4, 0;
	mov.b64 	%rd1245, 0;
	@%p114 bra 	$L__BB8_565;
	ld.global.u64 	%rd1245, [%rd324];
$L__BB8_565:
	sub.s32 	%r736, %r357, %r347;
	cvt.s64.s32 	%rd555, %r736;
	add.s64 	%rd556, %rd555, %rd325;
	add.s64 	%rd1247, %rd556, %rd1245;
	bra.uni 	$L__BB8_569;
$L__BB8_566:
	setp.ne.s16 	%p115, %rs4, 0;
	mov.b64 	%rd1246, 0;
	@%p115 bra 	$L__BB8_568;
	ld.global.u64 	%rd558, [%rd324];
	sub.s64 	%rd1246, %rd327, %rd558;
$L__BB8_568:
	cvt.u64.u32 	%rd559, %r357;
	add.s64 	%rd560, %rd559, %rd328;
	add.s64 	%rd561, %rd560, %rd1246;
	not.b64 	%rd562, %rd561;
	add.s64 	%rd1247, %rd326, %rd562;
$L__BB8_569:
	setp.ge.s32 	%p116, %r357, %r147;
	@%p116 bra 	$L__BB8_571;
	ld.shared.u32 	%r737, [%r348+12672];
	shl.b64 	%rd563, %rd1247, 2;
	add.s64 	%rd564, %rd4, %rd563;
	st.global.u32 	[%rd564], %r737;
$L__BB8_571:
	add.s32 	%r358, %r370, 3520;
	setp.lt.s32 	%p117, %r358, %r347;
	@%p117 bra 	$L__BB8_575;
	setp.ne.s16 	%p118, %rs4, 0;
	mov.b64 	%rd1248, 0;
	@%p118 bra 	$L__BB8_574;
	ld.global.u64 	%rd1248, [%rd324];
$L__BB8_574:
	sub.s32 	%r738, %r358, %r347;
	cvt.s64.s32 	%rd566, %r738;
	add.s64 	%rd567, %rd566, %rd325;
	add.s64 	%rd1250, %rd567, %rd1248;
	bra.uni 	$L__BB8_578;
$L__BB8_575:
	setp.ne.s16 	%p119, %rs4, 0;
	mov.b64 	%rd1249, 0;
	@%p119 bra 	$L__BB8_577;
	ld.global.u64 	%rd569, [%rd324];
	sub.s64 	%rd1249, %rd327, %rd569;
$L__BB8_577:
	cvt.u64.u32 	%rd570, %r358;
	add.s64 	%rd571, %rd570, %rd328;
	add.s64 	%rd572, %rd571, %rd1249;
	not.b64 	%rd573, %rd572;
	add.s64 	%rd1250, %rd326, %rd573;
$L__BB8_578:
	setp.ge.s32 	%p120, %r358, %r147;
	@%p120 bra 	$L__BB8_580;
	ld.shared.u32 	%r739, [%r348+14080];
	shl.b64 	%rd574, %rd1250, 2;
	add.s64 	%rd575, %rd4, %rd574;
	st.global.u32 	[%rd575], %r739;
$L__BB8_580:
	add.s32 	%r359, %r370, 3872;
	setp.lt.s32 	%p121, %r359, %r347;
	@%p121 bra 	$L__BB8_584;
	setp.ne.s16 	%p122, %rs4, 0;
	mov.b64 	%rd1251, 0;
	@%p122 bra 	$L__BB8_583;
	ld.global.u64 	%rd1251, [%rd324];
$L__BB8_583:
	sub.s32 	%r740, %r359, %r347;
	cvt.s64.s32 	%rd577, %r740;
	add.s64 	%rd578, %rd577, %rd325;
	add.s64 	%rd1253, %rd578, %rd1251;
	bra.uni 	$L__BB8_587;
$L__BB8_584:
	setp.ne.s16 	%p123, %rs4, 0;
	mov.b64 	%rd1252, 0;
	@%p123 bra 	$L__BB8_586;
	ld.global.u64 	%rd580, [%rd324];
	sub.s64 	%rd1252, %rd327, %rd580;
$L__BB8_586:
	cvt.u64.u32 	%rd581, %r359;
	add.s64 	%rd582, %rd581, %rd328;
	add.s64 	%rd583, %rd582, %rd1252;
	not.b64 	%rd584, %rd583;
	add.s64 	%rd1253, %rd326, %rd584;
$L__BB8_587:
	setp.ge.s32 	%p124, %r359, %r147;
	@%p124 bra 	$L__BB8_589;
	ld.shared.u32 	%r741, [%r348+15488];
	shl.b64 	%rd585, %rd1253, 2;
	add.s64 	%rd586, %rd4, %rd585;
	st.global.u32 	[%rd586], %r741;
$L__BB8_589:
	add.s32 	%r360, %r370, 4224;
	setp.lt.s32 	%p125, %r360, %r347;
	@%p125 bra 	$L__BB8_593;
	setp.ne.s16 	%p126, %rs4, 0;
	mov.b64 	%rd1254, 0;
	@%p126 bra 	$L__BB8_592;
	ld.global.u64 	%rd1254, [%rd324];
$L__BB8_592:
	sub.s32 	%r742, %r360, %r347;
	cvt.s64.s32 	%rd588, %r742;
	add.s64 	%rd589, %rd588, %rd325;
	add.s64 	%rd1256, %rd589, %rd1254;
	bra.uni 	$L__BB8_596;
$L__BB8_593:
	setp.ne.s16 	%p127, %rs4, 0;
	mov.b64 	%rd1255, 0;
	@%p127 bra 	$L__BB8_595;
	ld.global.u64 	%rd591, [%rd324];
	sub.s64 	%rd1255, %rd327, %rd591;
$L__BB8_595:
	cvt.u64.u32 	%rd592, %r360;
	add.s64 	%rd593, %rd592, %rd328;
	add.s64 	%rd594, %rd593, %rd1255;
	not.b64 	%rd595, %rd594;
	add.s64 	%rd1256, %rd326, %rd595;
$L__BB8_596:
	setp.ge.s32 	%p128, %r360, %r147;
	@%p128 bra 	$L__BB8_598;
	ld.shared.u32 	%r743, [%r348+16896];
	shl.b64 	%rd596, %rd1256, 2;
	add.s64 	%rd597, %rd4, %rd596;
	st.global.u32 	[%rd597], %r743;
$L__BB8_598:
	add.s32 	%r361, %r370, 4576;
	setp.lt.s32 	%p129, %r361, %r347;
	@%p129 bra 	$L__BB8_602;
	setp.ne.s16 	%p130, %rs4, 0;
	mov.b64 	%rd1257, 0;
	@%p130 bra 	$L__BB8_601;
	ld.global.u64 	%rd1257, [%rd324];
$L__BB8_601:
	sub.s32 	%r744, %r361, %r347;
	cvt.s64.s32 	%rd599, %r744;
	add.s64 	%rd600, %rd599, %rd325;
	add.s64 	%rd1259, %rd600, %rd1257;
	bra.uni 	$L__BB8_605;
$L__BB8_602:
	setp.ne.s16 	%p131, %rs4, 0;
	mov.b64 	%rd1258, 0;
	@%p131 bra 	$L__BB8_604;
	ld.global.u64 	%rd602, [%rd324];
	sub.s64 	%rd1258, %rd327, %rd602;
$L__BB8_604:
	cvt.u64.u32 	%rd603, %r361;
	add.s64 	%rd604, %rd603, %rd328;
	add.s64 	%rd605, %rd604, %rd1258;
	not.b64 	%rd606, %rd605;
	add.s64 	%rd1259, %rd326, %rd606;
$L__BB8_605:
	setp.ge.s32 	%p132, %r361, %r147;
	@%p132 bra 	$L__BB8_607;
	ld.shared.u32 	%r745, [%r348+18304];
	shl.b64 	%rd607, %rd1259, 2;
	add.s64 	%rd608, %rd4, %rd607;
	st.global.u32 	[%rd608], %r745;
$L__BB8_607:
	mov.u32 	%r1101, %tid.x;
	setp.ne.s32 	%p255, %r1101, 0;
	@%p255 bra 	$L__BB8_615;
	mov.u64 	%rd427, %rd434;
	ld.param.u8 	%rs65, [%rd427+1];
	setp.eq.s16 	%p256, %rs65, 0;
	@%p256 bra 	$L__BB8_612;
	ld.param.u8 	%rs66, [%rd427];
	setp.ne.s16 	%p257, %rs66, 0;
	mov.b64 	%rd1260, 0;
	@%p257 bra 	$L__BB8_611;
	ld.param.u64 	%rd757, [%rd427+24];
	cvta.to.global.u64 	%rd758, %rd757;
	ld.global.u64 	%rd1260, [%rd758];
$L__BB8_611:
	ld.param.u64 	%rd1091, [_ZN3cub18CUB_300001_SM_10006detail6select23DeviceSelectSweepKernelINS2_10policy_hubIiilLb0ELNS0_10SelectImplE2EE10Policy1000EPiN6thrust24THRUST_300001_SM_1000_NS6detail15normal_iteratorINSA_10device_ptrIiEEEESF_PlNS0_13ScanTileStateIiLb1EEE7is_evenNS0_8NullTypeEiNS2_19streaming_context_tIlLb1EEELS5_2EEEvT0_T1_T2_T3_T4_T5_T6_T7_iT8_NS1_7vsmem_tE_param_3];
	cvt.s64.s32 	%rd759, %r1824;
	add.s64 	%rd760, %rd1260, %rd759;
	cvta.to.global.u64 	%rd761, %rd1091;
	st.global.u64 	[%rd761], %rd760;
	bra.uni 	$L__BB8_615;
$L__BB8_612:
	ld.param.u8 	%rs67, [%rd427];
	setp.ne.s16 	%p258, %rs67, 0;
	mov.b64 	%rd1261, 0;
	@%p258 bra 	$L__BB8_614;
	ld.param.u64 	%rd763, [%rd427+24];
	cvta.to.global.u64 	%rd764, %rd763;
	ld.global.u64 	%rd1261, [%rd764];
$L__BB8_614:
	cvt.s64.s32 	%rd765, %r1824;
	add.s64 	%rd766, %rd1261, %rd765;
	ld.param.u64 	%rd767, [%rd427+32];
	cvta.to.global.u64 	%rd768, %rd767;
	st.global.u64 	[%rd768], %rd766;
$L__BB8_615:
	ret;

}


// ===== COMPILED SASS (sm_100) =====

	.target	sm_100

	.elftype	@"ET_EXEC"


//--------------------- .note.nv.tkinfo           --------------------------
	.section	.note.nv.tkinfo,"",@"SHT_NOTE"
	.sectionflags	@"SHF_NOTE_NV_TKINFO"
	.tkinfo
        /*0018*/ 	.word	0x00000002
        /*0030*/ 	.string	""
        /*0030*/ 	.string	"ptxas"
        /*0030*/ 	.string	"Cuda compilation tools, release 13.0, V13.0.88"
        /*0030*/ 	.string	"Build cuda_13.0.r13.0/compiler.36424714_0"
        /*0030*/ 	.string	"-arch sm_100 -m 64 "



//--------------------- .note.nv.cuinfo           --------------------------
	.section	.note.nv.cuinfo,"",@"SHT_NOTE"
	.sectionflags	@"SHF_NOTE_NV_CUINFO"
        /*0018*/ 	.short	0x0002
        /*001a*/ 	.short	0x0064
        /*001c*/ 	.short	0x0082
	.zero		2


//--------------------- .nv.info                  --------------------------
	.section	.nv.info,"",@"SHT_CUDA_INFO"
	.align	4


	//----- nvinfo : EIATTR_REGCOUNT
	.align		4
        /*0000*/ 	.byte	0x04, 0x2f
        /*0002*/ 	.short	(.L_46 - .L_45)
	.align		4
.L_45:
        /*0004*/ 	.word	index@(_ZN3cub18CUB_300001_SM_10006detail11EmptyKernelIvEEvv)
        /*0008*/ 	.word	0x00000004


	//----- nvinfo : EIATTR_FRAME_SIZE
	.align		4
.L_46:
        /*000c*/ 	.byte	0x04, 0x11
        /*000e*/ 	.short	(.L_48 - .L_47)
	.align		4
.L_47:
        /*0010*/ 	.word	index@(_ZN3cub18CUB_300001_SM_10006detail11EmptyKernelIvEEvv)
        /*0014*/ 	.word	0x00000000


	//----- nvinfo : EIATTR_REGCOUNT
	.align		4
.L_48:
        /*0018*/ 	.byte	0x04, 0x2f
        /*001a*/ 	.short	(.L_50 - .L_49)
	.align		4
.L_49:
        /*001c*/ 	.word	index@(_ZN3cub18CUB_300001_SM_10006detail8for_each13static_kernelINS2_12policy_hub_t12policy_500_tElN6thrust24THRUST_300001_SM_1000_NS8cuda_cub20__uninitialized_copy7functorINS7_6detail15normal_iteratorINS7_10device_ptrIiEEEENSC_INS7_7pointerIiNS8_5par_tENS7_11use_defaultESI_EEEEEEEEvT0_T1_)
        /*0020*/ 	.word	0x0000000c


	//----- nvinfo : EIATTR_FRAME_SIZE
	.align		4
.L_50:
        /*0024*/ 	.byte	0x04, 0x11
        /*0026*/ 	.short	(.L_52 - .L_51)
	.align		4
.L_51:
        /*0028*/ 	.word	index@(_ZN3cub18CUB_300001_SM_10006detail8for_each13static_kernelINS2_12policy_hub_t12policy_500_tElN6thrust24THRUST_300001_SM_1000_NS8cuda_cub20__uninitialized_copy7functorINS7_6detail15normal_iteratorINS7_10device_ptrIiEEEENSC_INS7_7pointerIiNS8_5par_tENS7_11use_defaultESI_EEEEEEEEvT0_T1_)
        /*002c*/ 	.word	0x00000000


	//----- nvinfo : EIATTR_REGCOUNT
	.align		4
.L_52:
        /*0030*/ 	.byte	0x04, 0x2f
        /*0032*/ 	.short	(.L_54 - .L_53)
	.align		4
.L_53:
        /*0034*/ 	.word	index@(_ZN3cub18CUB_300001_SM_10006detail8for_each13static_kernelINS2_12policy_hub_t12policy_500_tElN6thrust24THRUST_300001_SM_1000_NS8cuda_cub20__uninitialized_copy7functorINS7_6detail15normal_iteratorINS7_10device_ptrIiEEEENSC_INS7_7pointerIiNS8_3tagENS7_11use_defaultESI_EEEEEEEEvT0_T1_)
        /*0038*/ 	.word	0x0000000c


	//----- nvinfo : EIATTR_FRAME_SIZE
	.align		4
.L_54:
        /*003c*/ 	.byte	0x04, 0x11
        /*003e*/ 	.short	(.L_56 - .L_55)
	.align		4
.L_55:
        /*0040*/ 	.word	index@(_ZN3cub18CUB_300001_SM_10006detail8for_each13static_kernelINS2_12policy_hub_t12policy_500_tElN6thrust24THRUST_300001_SM_1000_NS8cuda_cub20__uninitialized_copy7functorINS7_6detail15normal_iteratorINS7_10device_ptrIiEEEENSC_INS7_7pointerIiNS8_3tagENS7_11use_defaultESI_EEEEEEEEvT0_T1_)
        /*0044*/ 	.word	0x00000000


	//----- nvinfo : EIATTR_REGCOUNT
	.align		4
.L_56:
        /*0048*/ 	.byte	0x04, 0x2f
        /*004a*/ 	.short	(.L_58 - .L_57)
	.align		4
.L_57:
        /*004c*/ 	.word	index@(_ZN3cub18CUB_300001_SM_10006detail4scan23DeviceCompactInitKernelINS0_13ScanTileStateIiLb1EEEPiEEvT_iT0_)
        /*0050*/ 	.word	0x0000000a


	//----- nvinfo : EIATTR_FRAME_SIZE
	.align		4
.L_58:
        /*0054*/ 	.byte	0x04, 0x11
        /*0056*/ 	.short	(.L_60 - .L_59)
	.align		4
.L_59:
        /*0058*/ 	.word	index@(_ZN3cub18CUB_300001_SM_10006detail4scan23DeviceCompactInitKernelINS0_13ScanTileStateIiLb1EEEPiEEvT_iT0_)
        /*005c*/ 	.word	0x00000000


	//----- nvinfo : EIATTR_REGCOUNT
	.align		4
.L_60:
        /*0060*/ 	.byte	0x04, 0x2f
        /*0062*/ 	.short	(.L_62 - .L_61)
	.align		4
.L_61:
        /*0064*/ 	.word	index@(_ZN3cub18CUB_300001_SM_10006detail4scan23DeviceCompactInitKernelINS0_13ScanTileStateIiLb1EEEPlEEvT_iT0_)
        /*0068*/ 	.word	0x0000000a


	//----- nvinfo : EIATTR_FRAME_SIZE
	.align		4
.L_62:
        /*006c*/ 	.byte	0x04, 0x11
        /*006e*/ 	.short	(.L_64 - .L_63)
	.align		4
.L_63:
        /*0070*/ 	.word	index@(_ZN3cub18CUB_300001_SM_10006detail4scan23DeviceCompactInitKernelINS0_13ScanTileStateIiLb1EEEPlEEvT_iT0_)
        /*0074*/ 	.word	0x00000000


	//----- nvinfo : EIATTR_REGCOUNT
	.align		4
.L_64:
        /*0078*/ 	.byte	0x04, 0x2f
        /*007a*/ 	.short	(.L_66 - .L_65)
	.align		4
.L_65:
        /*007c*/ 	.word	index@(_ZN3cub18CUB_300001_SM_10006detail6select23DeviceSelectSweepKernelINS2_10policy_hubIiNS0_8NullTypeEiLb0ELNS0_10SelectImplE2EE10Policy1000EPiPS5_N6thrust24THRUST_300001_SM_1000_NS6detail15normal_iteratorINSC_10device_ptrIiEEEES9_NS0_13ScanTileStateIiLb1EEE7is_evenS5_iNS2_19streaming_context_tIiLb0EEELS6_2EEEvT0_T1_T2_T3_T4_T5_T6_T7_iT8_NS1_7vsmem_tE)
        /*0080*/ 	.word	0x0000005c


	//----- nvinfo : EIATTR_FRAME_SIZE
	.align		4
.L_66:
        /*0084*/ 	.byte	0x04, 0x11
        /*0086*/ 	.short	(.L_68 - .L_67)
	.align		4
.L_67:
        /*0088*/ 	.word	index@(_ZN3cub18CUB_300001_SM_10006detail6select23DeviceSelectSweepKernelINS2_10policy_hubIiNS0_8NullTypeEiLb0ELNS0_10SelectImplE2EE10Policy1000EPiPS5_N6thrust24THRUST_300001_SM_1000_NS6detail15normal_iteratorINSC_10device_ptrIiEEEES9_NS0_13ScanTileStateIiLb1EEE7is_evenS5_iNS2_19streaming_context_tIiLb0EEELS6_2EEEvT0_T1_T2_T3_T4_T5_T6_T7_iT8_NS1_7vsmem_tE)
        /*008c*/ 	.word	0x00000000


	//----- nvinfo : EIATTR_REGCOUNT
	.align		4
.L_68:
        /*0090*/ 	.byte	0x04, 0x2f
        /*0092*/ 	.short	(.L_70 - .L_69)
	.align		4
.L_69:
        /*0094*/ 	.word	index@(_ZN3cub18CUB_300001_SM_10006detail6select23DeviceSelectSweepKernelINS2_10policy_hubIiNS0_8NullTypeElLb0ELNS0_10SelectImplE2EE10Policy1000EPiPS5_N6thrust24THRUST_300001_SM_1000_NS6detail15normal_iteratorINSC_10device_ptrIiEEEEPlNS0_13ScanTileStateIiLb1EEE7is_evenS5_iNS2_19streaming_context_tIlLb1EEELS6_2EEEvT0_T1_T2_T3_T4_T5_T6_T7_iT8_NS1_7vsmem_tE)
        /*0098*/ 	.word	0x00000060


	//----- nvinfo : EIATTR_FRAME_SIZE
	.align		4
.L_70:
        /*009c*/ 	.byte	0x04, 0x11
        /*009e*/ 	.short	(.L_72 - .L_71)
	.align		4
.L_71:
        /*00a0*/ 	.word	index@(_ZN3cub18CUB_300001_SM_10006detail6select23DeviceSelectSweepKernelINS2_10policy_hubIiNS0_8NullTypeElLb0ELNS0_10SelectImplE2EE10Policy1000EPiPS5_N6thrust24THRUST_300001_SM_1000_NS6detail15normal_iteratorINSC_10device_ptrIiEEEEPlNS0_13ScanTileStateIiLb1EEE7is_evenS5_iNS2_19streaming_context_tIlLb1EEELS6_2EEEvT0_T1_T2_T3_T4_T5_T6_T7_iT8_NS1_7vsmem_tE)
        /*00a4*/ 	.word	0x00000000


	//----- nvinfo : EIATTR_REGCOUNT
	.align		4
.L_72:
        /*00a8*/ 	.byte	0x04, 0x2f
        /*00aa*/ 	.short	(.L_74 - .L_73)
	.align		4
.L_73:
        /*00ac*/ 	.word	index@(_ZN3cub18CUB_300001_SM_10006detail6select23DeviceSelectSweepKernelINS2_10policy_hubIiiiLb0ELNS0_10SelectImplE2EE10Policy1000EPiN6thrust24THRUST_300001_SM_1000_NS6detail15normal_iteratorINSA_10device_ptrIiEEEESF_S8_NS0_13ScanTileStateIiLb1EEE7is_evenNS0_8NullTypeEiNS2_19streaming_context_tIiLb0EEELS5_2EEEvT0_T1_T2_T3_T4_T5_T6_T7_iT8_NS1_7vsmem_tE)
        /*00b0*/ 	.word	0x00000038


	//----- nvinfo : EIATTR_FRAME_SIZE
	.align		4
.L_74:
        /*00b4*/ 	.byte	0x04, 0x11
        /*00b6*/ 	.short	(.L_76 - .L_75)
	.align		4
.L_75:
        /*00b8*/ 	.word	index@(_ZN3cub18CUB_300001_SM_10006detail6select23DeviceSelectSweepKernelINS2_10policy_hubIiiiLb0ELNS0_10SelectImplE2EE10Policy1000EPiN6thrust24THRUST_300001_SM_1000_NS6detail15normal_iteratorINSA_10device_ptrIiEEEESF_S8_NS0_13ScanTileStateIiLb1EEE7is_evenNS0_8NullTypeEiNS2_19streaming_context_tIiLb0EEELS5_2EEEvT0_T1_T2_T3_T4_T5_T6_T7_iT8_NS1_7vsmem_tE)
        /*00bc*/ 	.word	0x00000000


	//----- nvinfo : EIATTR_REGCOUNT
	.align		4
.L_76:
        /*00c0*/ 	.byte	0x04, 0x2f
        /*00c2*/ 	.short	(.L_78 - .L_77)
	.align		4
.L_77:
        /*00c4*/ 	.word	index@(_ZN3cub18CUB_300001_SM_10006detail6select23DeviceSelectSweepKernelINS2_10policy_hubIiilLb0ELNS0_10SelectImplE2EE10Policy1000EPiN6thrust24THRUST_300001_SM_1000_NS6detail15normal_iteratorINSA_10device_ptrIiEEEESF_PlNS0_13ScanTileStateIiLb1EEE7is_evenNS0_8NullTypeEiNS2_19streaming_context_tIlLb1EEELS5_2EEEvT0_T1_T2_T3_T4_T5_T6_T7_iT8_NS1_7vsmem_tE)
        /*00c8*/ 	.word	0x00000038


	//----- nvinfo : EIATTR_FRAME_SIZE
	.align		4
.L_78:
        /*00cc*/ 	.byte	0x04, 0x11
        /*00ce*/ 	.short	(.L_80 - .L_79)
	.align		4
.L_79:
        /*00d0*/ 	.word	index@(_ZN3cub18CUB_300001_SM_10006detail6select23DeviceSelectSweepKernelINS2_10policy_hubIiilLb0ELNS0_10SelectImplE2EE10Policy1000EPiN6thrust24THRUST_300001_SM_1000_NS6detail15normal_iteratorINSA_10device_ptrIiEEEESF_PlNS0_13ScanTileStateIiLb1EEE7is_evenNS0_8NullTypeEiNS2_19streaming_context_tIlLb1EEELS5_2EEEvT0_T1_T2_T3_T4_T5_T6_T7_iT8_NS1_7vsmem_tE)
        /*00d4*/ 	.word	0x00000000


	//----- nvinfo : EIATTR_MIN_STACK_SIZE
	.align		4
.L_80:
        /*00d8*/ 	.byte	0x04, 0x12
        /*00da*/ 	.short	(.L_82 - .L_81)
	.align		4
.L_81:
        /*00dc*/ 	.word	index@(_ZN3cub18CUB_300001_SM_10006detail6select23DeviceSelectSweepKernelINS2_10policy_hubIiilLb0ELNS0_10SelectImplE2EE10Policy1000EPiN6thrust24THRUST_300001_SM_1000_NS6detail15normal_iteratorINSA_10device_ptrIiEEEESF_PlNS0_13ScanTileStateIiLb1EEE7is_evenNS0_8NullTypeEiNS2_19streaming_context_tIlLb1EEELS5_2EEEvT0_T1_T2_T3_T4_T5_T6_T7_iT8_NS1_7vsmem_tE)
        /*00e0*/ 	.word	0x00000000


	//----- nvinfo : EIATTR_MIN_STACK_SIZE
	.align		4
.L_82:
        /*00e4*/ 	.byte	0x04, 0x12
        /*00e6*/ 	.short	(.L_84 - .L_83)
	.align		4
.L_83:
        /*00e8*/ 	.word	index@(_ZN3cub18CUB_300001_SM_10006detail6select23DeviceSelectSweepKernelINS2_10policy_hubIiiiLb0ELNS0_10SelectImplE2EE10Policy1000EPiN6thrust24THRUST_300001_SM_1000_NS6detail15normal_iteratorINSA_10device_ptrIiEEEESF_S8_NS0_13ScanTileStateIiLb1EEE7is_evenNS0_8NullTypeEiNS2_19streaming_context_tIiLb0EEELS5_2EEEvT0_T1_T2_T3_T4_T5_T6_T7_iT8_NS1_7vsmem_tE)
        /*00ec*/ 	.word	0x00000000


	//----- nvinfo : EIATTR_MIN_STACK_SIZE
	.align		4
.L_84:
        /*00f0*/ 	.byte	0x04, 0x12
        /*00f2*/ 	.short	(.L_86 - .L_85)
	.align		4
.L_85:
        /*00f4*/ 	.word	index@(_ZN3cub18CUB_300001_SM_10006detail6select23DeviceSelectSweepKernelINS2_10policy_hubIiNS0_8NullTypeElLb0ELNS0_10SelectImplE2EE10Policy1000EPiPS5_N6thrust24THRUST_300001_SM_1000_NS6detail15normal_iteratorINSC_10device_ptrIiEEEEPlNS0_13ScanTileStateIiLb1EEE7is_evenS5_iNS2_19streaming_context_tIlLb1EEELS6_2EEEvT0_T1_T2_T3_T4_T5_T6_T7_iT8_NS1_7vsmem_tE)
        /*00f8*/ 	.word	0x00000000


	//----- nvinfo : EIATTR_MIN_STACK_SIZE
	.align		4
.L_86:
        /*00fc*/ 	.byte	0x04, 0x12
        /*00fe*/ 	.short	(.L_88 - .L_87)
	.align		4
.L_87:
        /*0100*/ 	.word	index@(_ZN3cub18CUB_300001_SM_10006detail6select23DeviceSelectSweepKernelINS2_10policy_hubIiNS0_8NullTypeEiLb0ELNS0_10SelectImplE2EE10Policy1000EPiPS5_N6thrust24THRUST_300001_SM_1000_NS6detail15normal_iteratorINSC_10device_ptrIiEEEES9_NS0_13ScanTileStateIiLb1EEE7is_evenS5_iNS2_19streaming_context_tIiLb0EEELS6_2EEEvT0_T1_T2_T3_T4_T5_T6_T7_iT8_NS1_7vsmem_tE)
        /*0104*/ 	.word	0x00000000


	//----- nvinfo : EIATTR_MIN_STACK_SIZE
	.align		4
.L_88:
        /*0108*/ 	.byte	0x04, 0x12
        /*010a*/ 	.short	(.L_90 - .L_89)
	.align		4
.L_89:
        /*010c*/ 	.word	index@(_ZN3cub18CUB_300001_SM_10006detail4scan23DeviceCompactInitKernelINS0_13ScanTileStateIiLb1EEEPlEEvT_iT0_)
        /*0110*/ 	.word	0x00000000


	//----- nvinfo : EIATTR_MIN_STACK_SIZE
	.align		4
.L_90:
        /*0114*/ 	.byte	0x04, 0x12
        /*0116*/ 	.short	(.L_92 - .L_91)
	.align		4
.L_91:
        /*0118*/ 	.word	index@(_ZN3cub18CUB_300001_SM_10006detail4scan23DeviceCompactInitKernelINS0_13ScanTileStateIiLb1EEEPiEEvT_iT0_)
        /*011c*/ 	.word	0x00000000


	//----- nvinfo : EIATTR_MIN_STACK_SIZE
	.align		4
.L_92:
        /*0120*/ 	.byte	0x04, 0x12
        /*0122*/ 	.short	(.L_94 - .L_93)
	.align		4
.L_93:
        /*0124*/ 	.word	index@(_ZN3cub18CUB_300001_SM_10006detail8for_each13static_kernelINS2_12policy_hub_t12policy_500_tElN6thrust24THRUST_300001_SM_1000_NS8cuda_cub20__uninitialized_copy7functorINS7_6detail15normal_iteratorINS7_10device_ptrIiEEEENSC_INS7_7pointerIiNS8_3tagENS7_11use_defaultESI_EEEEEEEEvT0_T1_)
        /*0128*/ 	.word	0x00000000


	//----- nvinfo : EIATTR_MIN_STACK_SIZE
	.align		4
.L_94:
        /*012c*/ 	.byte	0x04, 0x12
        /*012e*/ 	.short	(.L_96 - .L_95)
	.align		4
.L_95:
        /*0130*/ 	.word	index@(_ZN3cub18CUB_300001_SM_10006detail8for_each13static_kernelINS2_12policy_hub_t12policy_500_tElN6thrust24THRUST_300001_SM_1000_NS8cuda_cub20__uninitialized_copy7functorINS7_6detail15normal_iteratorINS7_10device_ptrIiEEEENSC_INS7_7pointerIiNS8_5par_tENS7_11use_defaultESI_EEEEEEEEvT0_T1_)
        /*0134*/ 	.word	0x00000000


	//----- nvinfo : EIATTR_MIN_STACK_SIZE
	.align		4
.L_96:
        /*0138*/ 	.byte	0x04, 0x12
        /*013a*/ 	.short	(.L_98 - .L_97)
	.align		4
.L_97:
        /*013c*/ 	.word	index@(_ZN3cub18CUB_300001_SM_10006detail11EmptyKernelIvEEvv)
        /*0140*/ 	.word	0x00000000
.L_98:


//--------------------- .nv.compat                --------------------------
	.section	.nv.compat,"",@"SHT_CUDA_COMPAT_INFO"
	.align	4
        /*0000*/ 	.byte	0x02, 0x09, 0x00, 0x00, 0x02, 0x02, 0x01, 0x00, 0x02, 0x05, 0x05, 0x00, 0x03, 0x07, 0x01, 0x01
        /*0010*/ 	.byte	0x02, 0x03, 0x00, 0x00, 0x02, 0x06, 0x01, 0x00, 0x04, 0x0b, 0x08, 0x00, 0x09, 0x00, 0x00, 0x00
        /*0020*/ 	.byte	0x00, 0x00, 0x00, 0x00


//--------------------- .nv.info._ZN3cub18CUB_300001_SM_10006detail6select23DeviceSelectSweepKernelINS2_10policy_hubIiilLb0ELNS0_10SelectImplE2EE10Policy1000EPiN6thrust24THRUST_300001_SM_1000_NS6detail15normal_iteratorINSA_10device_ptrIiEEEESF_PlNS0_13ScanTileStateIiLb1EEE7is_evenNS0_8NullTypeEiNS2_19streaming_context_tIlLb1EEELS5_2EEEvT0_T1_T2_T3_T4_T5_T6_T7_iT8_NS1_7vsmem_tE --------------------------
	.section	.nv.info._ZN3cub18CUB_300001_SM_10006detail6select23DeviceSelectSweepKernelINS2_10policy_hubIiilLb0ELNS0_10SelectImplE2EE10Policy1000EPiN6thrust24THRUST_300001_SM_1000_NS6detail15normal_iteratorINSA_10device_ptrIiEEEESF_PlNS0_13ScanTileStateIiLb1EEE7is_evenNS0_8NullTypeEiNS2_19streaming_context_tIlLb1EEELS5_2EEEvT0_T1_T2_T3_T4_T5_T6_T7_iT8_NS1_7vsmem_tE,"",@"SHT_CUDA_INFO"
	.sectionflags	@""
	.align	4


	//----- nvinfo : EIATTR_CUDA_API_VERSION
	.align		4
        /*0000*/ 	.byte	0x04, 0x37
        /*0002*/ 	.short	(.L_100 - .L_99)
.L_99:
        /*0004*/ 	.word	0x00000082


	//----- nvinfo : EIATTR_KPARAM_INFO
	.align		4
.L_100:
        /*0008*/ 	.byte	0x04, 0x17
        /*000a*/ 	.short	(.L_102 - .L_101)
.L_101:
        /*000c*/ 	.word	0x00000000
        /*0010*/ 	.short	0x000a
        /*0012*/ 	.short	0x0060
        /*0014*/ 	.byte	0x00, 0xf0, 0x21, 0x00


	//----- nvinfo : EIATTR_KPARAM_INFO
	.align		4
.L_102:
        /*0018*/ 	.byte	0x04, 0x17
        /*001a*/ 	.short	(.L_104 - .L_103)
.L_103:
        /*001c*/ 	.word	0x00000000
        /*0020*/ 	.short	0x0009
        /*0022*/ 	.short	0x0038
        /*0024*/ 	.byte	0x00, 0xf0, 0xa1, 0x00


	//----- nvinfo : EIATTR_KPARAM_INFO
	.align		4
.L_104:
        /*0028*/ 	.byte	0x04, 0x17
        /*002a*/ 	.short	(.L_106 - .L_105)
.L_105:
        /*002c*/ 	.word	0x00000000
        /*0030*/ 	.short	0x0008
        /*0032*/ 	.short	0x0030
        /*0034*/ 	.byte	0x00, 0xf0, 0x11, 0x00


	//----- nvinfo : EIATTR_KPARAM_INFO
	.align		4
.L_106:
        /*0038*/ 	.byte	0x04, 0x17
        /*003a*/ 	.short	(.L_108 - .L_107)
.L_107:
        /*003c*/ 	.word	0x00000000
        /*0040*/ 	.short	0x0007
        /*0042*/ 	.short	0x002c
        /*0044*/ 	.byte	0x00, 0xf0, 0x11, 0x00


	//----- nvinfo : EIATTR_KPARAM_INFO
	.align		4
.L_108:
        /*0048*/ 	.byte	0x04, 0x17
        /*004a*/ 	.short	(.L_110 - .L_109)
.L_109:
        /*004c*/ 	.word	0x00000000
        /*0050*/ 	.short	0x0006
        /*0052*/ 	.short	0x0029
        /*0054*/ 	.byte	0x00, 0xf0, 0x05, 0x00


	//----- nvinfo : EIATTR_KPARAM_INFO
	.align		4
.L_110:
        /*0058*/ 	.byte	0x04, 0x17
        /*005a*/ 	.short	(.L_112 - .L_111)
.L_111:
        /*005c*/ 	.word	0x00000000
        /*0060*/ 	.short	0x0005
        /*0062*/ 	.short	0x0028
        /*0064*/ 	.byte	0x00, 0xf0, 0x05, 0x00


	//----- nvinfo : EIATTR_KPARAM_INFO
	.align		4
.L_112:
        /*0068*/ 	.byte	0x04, 0x17
        /*006a*/ 	.short	(.L_114 - .L_113)
.L_113:
        /*006c*/ 	.word	0x00000000
        /*0070*/ 	.short	0x0004
        /*0072*/ 	.short	0x0020
        /*0074*/ 	.byte	0x00, 0xf0, 0x21, 0x00


	//----- nvinfo : EIATTR_KPARAM_INFO
	.align		4
.L_114:
        /*0078*/ 	.byte	0x04, 0x17
        /*007a*/ 	.short	(.L_116 - .L_115)
.L_115:
        /*007c*/ 	.word	0x00000000
        /*0080*/ 	.short	0x0003
        /*0082*/ 	.short	0x0018
        /*0084*/ 	.byte	0x00, 0xf5, 0x21, 0x00


	//----- nvinfo : EIATTR_KPARAM_INFO
	.align		4
.L_116:
        /*0088*/ 	.byte	0x04, 0x17
        /*008a*/ 	.short	(.L_118 - .L_117)
.L_117:
        /*008c*/ 	.word	0x00000000
        /*0090*/ 	.short	0x0002
        /*0092*/ 	.short	0x0010
        /*0094*/ 	.byte	0x00, 0xf0, 0x21, 0x00


	//----- nvinfo : EIATTR_KPARAM_INFO
	.align		4
.L_118:
        /*0098*/ 	.byte	0x04, 0x17
        /*009a*/ 	.short	(.L_120 - .L_119)
.L_119:
        /*009c*/ 	.word	0x00000000
        /*00a0*/ 	.short	0x0001
        /*00a2*/ 	.short	0x0008
        /*00a4*/ 	.byte	0x00, 0xf0, 0x21, 0x00


	//----- nvinfo : EIATTR_KPARAM_INFO
	.align		4
.L_120:
        /*00a8*/ 	.byte	0x04, 0x17
        /*00aa*/ 	.short	(.L_122 - .L_121)
.L_121:
        /*00ac*/ 	.word	0x00000000
        /*00b0*/ 	.short	0x0000
        /*00b2*/ 	.short	0x0000
        /*00b4*/ 	.byte	0x00, 0xf5, 0x21, 0x00


	//----- nvinfo : EIATTR_SPARSE_MMA_MASK
	.align		4
.L_122:
        /*00b8*/ 	.byte	0x03, 0x50
        /*00ba*/ 	.short	0x0000


	//----- nvinfo : EIATTR_MAXREG_COUNT
	.align		4
        /*00bc*/ 	.byte	0x03, 0x1b
        /*00be*/ 	.short	0x00a8


	//----- nvinfo : EIATTR_NUM_BARRIERS
	.align		4
        /*00c0*/ 	.byte	0x02, 0x4c
        /*00c2*/ 	.byte	0x01
	.zero		1


	//----- nvinfo : EIATTR_MERCURY_ISA_VERSION
	.align		4
        /*00c4*/ 	.byte	0x03, 0x5f
        /*00c6*/ 	.short	0x0101


	//----- nvinfo : EIATTR_UNUSED_LOAD_BYTE_OFFSET
	.align		4
        /*00c8*/ 	.byte	0x04, 0x44
        /*00ca*/ 	.short	(.L_124 - .L_123)


	//   ....[0]....
.L_123:
        /*00cc*/ 	.word	0x00000940
        /*00d0*/ 	.word	0x00000fff


	//   ....[1]....
        /*00d4*/ 	.word	0x00003590
        /*00d8*/ 	.word	0x00000fff


	//   ....[2]....
        /*00dc*/ 	.word	0x00007520
        /*00e0*/ 	.word	0x00000fff


	//   ....[3]....
        /*00e4*/ 	.word	0x0000a780
        /*00e8*/ 	.word	0x00000fff


	//   ....[4]....
        /*00ec*/ 	.word	0x0000b5a0
        /*00f0*/ 	.word	0x0000fff0


	//----- nvinfo : EIATTR_COOP_GROUP_MASK_REGIDS
	.align		4
.L_124:
        /*00f4*/ 	.byte	0x04, 0x29
        /*00f6*/ 	.short	(.L_126 - .L_125)


	//   ....[0]....
.L_125:
        /*00f8*/ 	.word	0xffffffff


	//   ....[1]....
        /*00fc*/ 	.word	0xffffffff


	//   ....[2]....
        /*0100*/ 	.word	0xffffffff


	//   ....[3]....
        /*0104*/ 	.word	0xffffffff


	//   ....[4]....
        /*0108*/ 	.word	0xffffffff


	//   ....[5]....
        /*010c*/ 	.word	0xffffffff


	//   ....[6]....
        /*0110*/ 	.word	0xffffffff


	//   ....[7]....
        /*0114*/ 	.word	0xffffffff


	//   ....[8]....
        /*0118*/ 	.word	0xffffffff


	//   ....[9]....
        /*011c*/ 	.word	0xffffffff


	//   ....[10]....
        /*0120*/ 	.word	0xffffffff


	//   ....[11]....
        /*0124*/ 	.word	0xffffffff


	//   ....[12]....
        /*0128*/ 	.word	0xffffffff


	//   ....[13]....
        /*012c*/ 	.word	0xffffffff


	//   ....[14]....
        /*0130*/ 	.word	0xffffffff


	//   ....[15]....
        /*0134*/ 	.word	0xffffffff


	//   ....[16]....
        /*0138*/ 	.word	0xffffffff


	//   ....[17]....
        /*013c*/ 	.word	0xffffffff


	//   ....[18]....
        /*0140*/ 	.word	0xffffffff


	//   ....[19]....
        /*0144*/ 	.word	0xffffffff


	//   ....[20]....
        /*0148*/ 	.word	0xffffffff


	//   ....[21]....
        /*014c*/ 	.word	0xffffffff


	//   ....[22]....
        /*0150*/ 	.word	0xffffffff


	//   ....[23]....
        /*0154*/ 	.word	0xffffffff


	//   ....[24]....
        /*0158*/ 	.word	0xffffffff


	//   ....[25]....
        /*015c*/ 	.word	0xffffffff


	//   ....[26]....
        /*0160*/ 	.word	0xffffffff


	//   ....[27]....
        /*0164*/ 	.word	0xffffffff


	//   ....[28]....
        /*0168*/ 	.word	0xffffffff


	//   ....[29]....
        /*016c*/ 	.word	0xffffffff


	//   ....[30]....
        /*0170*/ 	.word	0xffffffff


	//   ....[31]....
        /*0174*/ 	.word	0xffffffff


	//   ....[32]....
        /*0178*/ 	.word	0xffffffff


	//   ....[33]....
        /*017c*/ 	.word	0xffffffff


	//   ....[34]....
        /*0180*/ 	.word	0xffffffff


	//   ....[35]....
        /*0184*/ 	.word	0xffffffff


	//   ....[36]....
        /*0188*/ 	.word	0xffffffff


	//   ....[37]....
        /*018c*/ 	.word	0xffffffff


	//   ....[38]....
        /*0190*/ 	.word	0xffffffff


	//   ....[39]....
        /*0194*/ 	.word	0xffffffff


	//   ....[40]....
        /*0198*/ 	.word	0xffffffff


	//   ....[41]....
        /*019c*/ 	.word	0xffffffff


	//   ....[42]....
        /*01a0*/ 	.word	0xffffffff


	//   ....[43]....
        /*01a4*/ 	.word	0xffffffff


	//   ....[44]....
        /*01a8*/ 	.word	0xffffffff


	//   ....[45]....
        /*01ac*/ 	.word	0xffffffff


	//   ....[46]....
        /*01b0*/ 	.word	0xffffffff


	//   ....[47]....
        /*01b4*/ 	.word	0xffffffff


	//   ....[48]....
        /*01b8*/ 	.word	0xffffffff


	//   ....[49]....
        /*01bc*/ 	.word	0xffffffff


	//   ....[50]....
        /*01c0*/ 	.word	0xffffffff


	//   ....[51]....
        /*01c4*/ 	.word	0xffffffff


	//   ....[52]....
        /*01c8*/ 	.word	0xffffffff


	//   ....[53]....
        /*01cc*/ 	.word	0xffffffff


	//   ....[54]....
        /*01d0*/ 	.word	0xffffffff


	//   ....[55]....
        /*01d4*/ 	.word	0xffffffff


	//   ....[56]....
        /*01d8*/ 	.word	0x0500000e


	//   ....[57]....
        /*01dc*/ 	.word	0x0500000e


	//   ....[58]....
        /*01e0*/ 	.word	0x0500000e


	//   ....[59]....
        /*01e4*/ 	.word	0x0500000e


	//   ....[60]....
        /*01e8*/ 	.word	0x0500000e


	//   ....[61]....
        /*01ec*/ 	.word	0x0500000e


	//   ....[62]....
        /*01f0*/ 	.word	0x0500000e


	//   ....[63]....
        /*01f4*/ 	.word	0x0500000e


	//   ....[64]....
        /*01f8*/ 	.word	0x0500000e


	//   ....[65]....
        /*01fc*/ 	.word	0x0500000e


	//   ....[66]....
        /*0200*/ 	.word	0x0500000e


	//   ....[67]....
        /*0204*/ 	.word	0x0500000e


	//   ....[68]....
        /*0208*/ 	.word	0x0500000e


	//   ....[69]....
        /*020c*/ 	.word	0x0500000e


	//   ....[70]....
        /*0210*/ 	.word	0x0500000e


	//   ....[71]....
        /*0214*/ 	.word	0x0500000e


	//   ....[72]....
        /*0218*/ 	.word	0x0500000e


	//   ....[73]....
        /*021c*/ 	.word	0x0500000e


	//   ....[74]....
        /*0220*/ 	.word	0x0500000e


	//   ....[75]....
        /*0224*/ 	.word	0x0500000e


	//   ....[76]....
        /*0228*/ 	.word	0x0500000e


	//   ....[77]....
        /*022c*/ 	.word	0x0500000e


	//   ....[78]....
        /*0230*/ 	.word	0x0500000e


	//   ....[79]....
        /*0234*/ 	.word	0x0500000e


	//   ....[80]....
        /*0238*/ 	.word	0x0500000e


	//   ....[81]....
        /*023c*/ 	.word	0x0500000e


	//   ....[82]....
        /*0240*/ 	.word	0x0500000e


	//   ....[83]....
        /*0244*/ 	.word	0x0500000e


	//   ....[84]....
        /*0248*/ 	.word	0x0500000e


	//   ....[85]....
        /*024c*/ 	.word	0x0500000e


	//   ....[86]....
        /*0250*/ 	.word	0x0500000e


	//   ....[87]....
        /*0254*/ 	.word	0x0500000e


	//   ....[88]....
        /*0258*/ 	.word	0x0500000e


	//   ....[89]....
        /*025c*/ 	.word	0x0500000e


	//   ....[90]....
        /*0260*/ 	.word	0x0500000e


	//   ....[91]....
        /*0264*/ 	.word	0x0500000e


	//----- nvinfo : EIATTR_COOP_GROUP_INSTR_OFFSETS
	.align		4
.L_126:
        /*0268*/ 	.byte	0x04, 0x28
        /*026a*/ 	.short	(.L_128 - .L_127)


	//   ....[0]....
.L_127:
        /*026c*/ 	.word	0x00000660


	//   ....[1]....
        /*0270*/ 	.word	0x00000690


	//   ....[2]....
        /*0274*/ 	.word	0x000006b0


	//   ....[3]....
        /*0278*/ 	.word	0x000006d0


	//   ....[4]....
        /*027c*/ 	.word	0x00000700


	//   ....[5]....
        /*0280*/ 	.word	0x00003470


	//   ....[6]....
        /*0284*/ 	.word	0x00003490


	//   ....[7]....
        /*0288*/ 	.word	0x000034c0


	//   ....[8]....
        /*028c*/ 	.word	0x000034f0


	//   ....[9]....
        /*0290*/ 	.word	0x00003510


	//   ....[10]....
        /*0294*/ 	.word	0x000038a0


	//   ....[11]....
        /*0298*/ 	.word	0x00003a90


	//   ....[12]....
        /*029c*/ 	.word	0x00003af0


	//   ....[13]....
        /*02a0*/ 	.word	0x00003b80


	//   ....[14]....
        /*02a4*/ 	.word	0x00003bf0


	//   ....[15]....
        /*02a8*/ 	.word	0x00003c40


	//   ....[16]....
        /*02ac*/ 	.word	0x00003c80


	//   ....[17]....
        /*02b0*/ 	.word	0x00003cd0


	//   ....[18]....
        /*02b4*/ 	.word	0x00003ce0


	//   ....[19]....
        /*02b8*/ 	.word	0x00003da0


	//   ....[20]....
        /*02bc*/ 	.word	0x00003f90


	//   ....[21]....
        /*02c0*/ 	.word	0x00003fe0


	//   ....[22]....
        /*02c4*/ 	.word	0x00004040


	//   ....[23]....
        /*02c8*/ 	.word	0x00004090


	//   ....[24]....
        /*02cc*/ 	.word	0x000040d0


	//   ....[25]....
        /*02d0*/ 	.word	0x00004110


	//   ....[26]....
        /*02d4*/ 	.word	0x00004160


	//   ....[27]....
        /*02d8*/ 	.word	0x00004180


	//   ....[28]....
        /*02dc*/ 	.word	0x00007410


	//   ....[29]....
        /*02e0*/ 	.word	0x00007430


	//   ....[30]....
        /*02e4*/ 	.word	0x00007450


	//   ....[31]....
        /*02e8*/ 	.word	0x00007470


	//   ....[32]....
        /*02ec*/ 	.word	0x00007490


	//   ....[33]....
        /*02f0*/ 	.word	0x0000a680


	//   ....[34]....
        /*02f4*/ 	.word	0x0000a6a0


	//   ....[35]....
        /*02f8*/ 	.word	0x0000a6c0


	//   ....[36]....
        /*02fc*/ 	.word	0x0000a6e0


	//   ....[37]....
        /*0300*/ 	.word	0x0000a700


	//   ....[38]....
        /*0304*/ 	.word	0x0000aab0


	//   ....[39]....
        /*0308*/ 	.word	0x0000aca0


	//   ....[40]....
        /*030c*/ 	.word	0x0000ad00


	//   ....[41]....
        /*0310*/ 	.word	0x0000ad80


	//   ....[42]....
        /*0314*/ 	.word	0x0000adf0


	//   ....[43]....
        /*0318*/ 	.word	0x0000ae50


	//   ....[44]....
        /*031c*/ 	.word	0x0000aea0


	//   ....[45]....
        /*0320*/ 	.word	0x0000aee0


	//   ....[46]....
        /*0324*/ 	.word	0x0000aef0


	//   ....[47]....
        /*0328*/ 	.word	0x0000afb0


	//   ....[48]....
        /*032c*/ 	.word	0x0000b1a0


	//   ....[49]....
        /*0330*/ 	.word	0x0000b1f0


	//   ....[50]....
        /*0334*/ 	.word	0x0000b250


	//   ....[51]....
        /*0338*/ 	.word	0x0000b2a0


	//   ....[52]....
        /*033c*/ 	.word	0x0000b2e0


	//   ....[53]....
        /*0340*/ 	.word	0x0000b330


	//   ....[54]....
        /*0344*/ 	.word	0x0000b380


	//   ....[55]....
        /*0348*/ 	.word	0x0000b390


	//   ....[56]....
        /*034c*/ 	.word	0x0000e140


	//   ....[57]....
        /*0350*/ 	.word	0x0000e1c0


	//   ....[58]....
        /*0354*/ 	.word	0x0000e250


	//   ....[59]....
        /*0358*/ 	.word	0x0000e340


	//   ....[60]....
        /*035c*/ 	.word	0x0000e3c0


	//   ....[61]....
        /*0360*/ 	.word	0x0000e440


	//   ....[62]....
        /*0364*/ 	.word	0x0000e4d0


	//   ....[63]....
        /*0368*/ 	.word	0x0000e550


	//   ....[64]....
        /*036c*/ 	.word	0x0000e580


	//   ....[65]....
        /*0370*/ 	.word	0x0000e650


	//   ....[66]....
        /*0374*/ 	.word	0x0000e6d0


	//   ....[67]....
        /*0378*/ 	.word	0x0000e750


	//   ....[68]....
        /*037c*/ 	.word	0x0000e800


	//   ....[69]....
        /*0380*/ 	.word	0x0000e890


	//   ....[70]....
        /*0384*/ 	.word	0x0000e910


	//   ....[71]....
        /*0388*/ 	.word	0x0000e9a0


	//   ....[72]....
        /*038c*/ 	.word	0x0000ea20


	//   ....[73]....
        /*0390*/ 	.word	0x0000ea80


	//   ....[74]....
        /*0394*/ 	.word	0x0000eaf0


	//   ....[75]....
        /*0398*/ 	.word	0x0000eb70


	//   ....[76]....
        /*039c*/ 	.word	0x0000ec10


	//   ....[77]....
        /*03a0*/ 	.word	0x0000ece0


	//   ....[78]....
        /*03a4*/ 	.word	0x0000ed60


	//   ....[79]....
        /*03a8*/ 	.word	0x0000edf0


	//   ....[80]....
        /*03ac*/ 	.word	0x0000ee80


	//   ....[81]....
        /*03b0*/ 	.word	0x0000ef00


	//   ....[82]....
        /*03b4*/ 	.word	0x0000ef30


	//   ....[83]....
        /*03b8*/ 	.word	0x0000f000


	//   ....[84]....
        /*03bc*/ 	.word	0x0000f080


	//   ....[85]....
        /*03c0*/ 	.word	0x0000f100


	//   ....[86]....
        /*03c4*/ 	.word	0x0000f1b0


	//   ....[87]....
        /*03c8*/ 	.word	0x0000f240


	//   ....[88]....
        /*03cc*/ 	.word	0x0000f2c0


	//   ....[89]....
        /*03d0*/ 	.word	0x0000f340


	//   ....[90]....
        /*03d4*/ 	.word	0x0000f3c0


	//   ....[91]....
        /*03d8*/ 	.word	0x0000f420


	//----- nvinfo : EIATTR_VRC_CTA_INIT_COUNT
	.align		4
.L_128:
        /*03dc*/ 	.byte	0x02, 0x4a
	.zero		1
	.zero		1


	//----- nvinfo : EIATTR_EXIT_INSTR_OFFSETS
	.align		4
        /*03e0*/ 	.byte	0x04, 0x1c
        /*03e2*/ 	.short	(.L_130 - .L_129)


	//   ....[0]....
.L_129:
        /*03e4*/ 	.word	0x00002ec0


	//   ....[1]....
        /*03e8*/ 	.word	0x00006bf0


	//   ....[2]....
        /*03ec*/ 	.word	0x0000df60


	//   ....[3]....
        /*03f0*/ 	.word	0x0000e040


	//   ....[4]....
        /*03f4*/ 	.word	0x0000e0f0


	//----- nvinfo : EIATTR_MAX_THREADS
	.align		4
.L_130:
        /*03f8*/ 	.byte	0x04, 0x05
        /*03fa*/ 	.short	(.L_132 - .L_131)
.L_131:
        /*03fc*/ 	.word	0x00000160
        /*0400*/ 	.word	0x00000001
        /*0404*/ 	.word	0x00000001


	//----- nvinfo : EIATTR_CRS_STACK_SIZE
	.align		4
.L_132:
        /*0408*/ 	.byte	0x04, 0x1e
        /*040a*/ 	.short	(.L_134 - .L_133)
.L_133:
        /*040c*/ 	.word	0x00000000


	//----- nvinfo : EIATTR_CBANK_PARAM_SIZE
	.align		4
.L_134:
        /*0410*/ 	.byte	0x03, 0x19
        /*0412*/ 	.short	0x0068


	//----- nvinfo : EIATTR_PARAM_CBANK
	.align		4
        /*0414*/ 	.byte	0x04, 0x0a
        /*0416*/ 	.short	(.L_136 - .L_135)
	.align		4
.L_135:
        /*0418*/ 	.word	index@(.nv.constant0._ZN3cub18CUB_300001_SM_10006detail6select23DeviceSelectSweepKernelINS2_10policy_hubIiilLb0ELNS0_10SelectImplE2EE10Policy1000EPiN6thrust24THRUST_300001_SM_1000_NS6detail15normal_iteratorINSA_10device_ptrIiEEEESF_PlNS0_13ScanTileStateIiLb1EEE7is_evenNS0_8NullTypeEiNS2_19streaming_context_tIlLb1EEELS5_2EEEvT0_T1_T2_T3_T4_T5_T6_T7_iT8_NS1_7vsmem_tE)
        /*041c*/ 	.short	0x0380
        /*041e*/ 	.short	0x0068


	//----- nvinfo : EIATTR_SW_WAR
	.align		4
.L_136:
        /*0420*/ 	.byte	0x04, 0x36
        /*0422*/ 	.short	(.L_138 - .L_137)
.L_137:
        /*0424*/ 	.word	0x00000008
.L_138:


//--------------------- .nv.info._ZN3cub18CUB_300001_SM_10006detail6select23DeviceSelectSweepKernelINS2_10policy_hubIiiiLb0ELNS0_10SelectImplE2EE10Policy1000EPiN6thrust24THRUST_300001_SM_1000_NS6detail15normal_iteratorINSA_10device_ptrIiEEEESF_S8_NS0_13ScanTileStateIiLb1EEE7is_evenNS0_8NullTypeEiNS2_19streaming_context_tIiLb0EEELS5_2EEEvT0_T1_T2_T3_T4_T5_T6_T7_iT8_NS1_7vsmem_tE --------------------------
	.section	.nv.info._ZN3cub18CUB_300001_SM_10006detail6select23DeviceSelectSweepKernelINS2_10policy_hubIiiiLb0ELNS0_10SelectImplE2EE10Policy1000EPiN6thrust24THRUST_300001_SM_1000_NS6detail15normal_iteratorINSA_10device_ptrIiEEEESF_S8_NS0_13ScanTileStateIiLb1EEE7is_evenNS0_8NullTypeEiNS2_19streaming_context_tIiLb0EEELS5_2EEEvT0_T1_T2_T3_T4_T5_T6_T7_iT8_NS1_7vsmem_tE,"",@"SHT_CUDA_INFO"
	.sectionflags	@""
	.align	4


	//----- nvinfo : EIATTR_CUDA_API_VERSION
	.align		4
        /*0000*/ 	.byte	0x04, 0x37
        /*0002*/ 	.short	(.L_140 - .L_139)
.L_139:
        /*0004*/ 	.word	0x00000082


	//----- nvinfo : EIATTR_KPARAM_INFO
	.align		4
.L_140:
        /*0008*/ 	.byte	0x04, 0x17
        /*000a*/ 	.short	(.L_142 - .L_141)
.L_141:
        /*000c*/ 	.word	0x00000000
        /*0010*/ 	.short	0x000a
        /*0012*/ 	.short	0x0038
        /*0014*/ 	.byte	0x00, 0xf0, 0x21, 0x00


	//----- nvinfo : EIATTR_KPARAM_INFO
	.align		4
.L_142:
        /*0018*/ 	.byte	0x04, 0x17
        /*001a*/ 	.short	(.L_144 - .L_143)
.L_143:
        /*001c*/ 	.word	0x00000000
        /*0020*/ 	.short	0x0009
        /*0022*/ 	.short	0x0034
        /*0024*/ 	.byte	0x00, 0xf0, 0x05, 0x00


	//----- nvinfo : EIATTR_KPARAM_INFO
	.align		4
.L_144:
        /*0028*/ 	.byte	0x04, 0x17
        /*002a*/ 	.short	(.L_146 - .L_145)
.L_145:
        /*002c*/ 	.word	0x00000000
        /*0030*/ 	.short	0x0008
        /*0032*/ 	.short	0x0030
        /*0034*/ 	.byte	0x00, 0xf0, 0x11, 0x00


	//----- nvinfo : EIATTR_KPARAM_INFO
	.align		4
.L_146:
        /*0038*/ 	.byte	0x04, 0x17
        /*003a*/ 	.short	(.L_148 - .L_147)
.L_147:
        /*003c*/ 	.word	0x00000000
        /*0040*/ 	.short	0x0007
        /*0042*/ 	.short	0x002c
        /*0044*/ 	.byte	0x00, 0xf0, 0x11, 0x00


	//----- nvinfo : EIATTR_KPARAM_INFO
	.align		4
.L_148:
        /*0048*/ 	.byte	0x04, 0x17
        /*004a*/ 	.short	(.L_150 - .L_149)
.L_149:
        /*004c*/ 	.word	0x00000000
        /*0050*/ 	.short	0x0006
        /*0052*/ 	.short	0x0029
        /*0054*/ 	.byte	0x00, 0xf0, 0x05, 0x00


	//----- nvinfo : EIATTR_KPARAM_INFO
	.align		4
.L_150:
        /*0058*/ 	.byte	0x04, 0x17
        /*005a*/ 	.short	(.L_152 - .L_151)
.L_151:
        /*005c*/ 	.word	0x00000000
        /*0060*/ 	.short	0x0005
        /*0062*/ 	.short	0x0028
        /*0064*/ 	.byte	0x00, 0xf0, 0x05, 0x00


	//----- nvinfo : EIATTR_KPARAM_INFO
	.align		4
.L_152:
        /*0068*/ 	.byte	0x04, 0x17
        /*006a*/ 	.short	(.L_154 - .L_153)
.L_153:
        /*006c*/ 	.word	0x00000000
        /*0070*/ 	.short	0x0004
        /*0072*/ 	.short	0x0020
        /*0074*/ 	.byte	0x00, 0xf0, 0x21, 0x00


	//----- nvinfo : EIATTR_KPARAM_INFO
	.align		4
.L_154:
        /*0078*/ 	.byte	0x04, 0x17
        /*007a*/ 	.short	(.L_156 - .L_155)
.L_155:
        /*007c*/ 	.word	0x00000000
        /*0080*/ 	.short	0x0003
        /*0082*/ 	.short	0x0018
        /*0084*/ 	.byte	0x00, 0xf5, 0x21, 0x00


	//----- nvinfo : EIATTR_KPARAM_INFO
	.align		4
.L_156:
        /*0088*/ 	.byte	0x04, 0x17
        /*008a*/ 	.short	(.L_158 - .L_157)
.L_157:
        /*008c*/ 	.word	0x00000000
        /*0090*/ 	.short	0x0002
        /*0092*/ 	.short	0x0010
        /*0094*/ 	.byte	0x00, 0xf0, 0x21, 0x00


	//----- nvinfo : EIATTR_KPARAM_INFO
	.align		4
.L_158:
        /*0098*/ 	.byte	0x04, 0x17
        /*009a*/ 	.short	(.L_160 - .L_159)
.L_159:
        /*009c*/ 	.word	0x00000000
        /*00a0*/ 	.short	0x0001
        /*00a2*/ 	.short	0x0008
        /*00a4*/ 	.byte	0x00, 0xf0, 0x21, 0x00


	//----- nvinfo : EIATTR_KPARAM_INFO
	.align		4
.L_160:
        /*00a8*/ 	.byte	0x04, 0x17
        /*00aa*/ 	.short	(.L_162 - .L_161)
.L_161:
        /*00ac*/ 	.word	0x00000000
        /*00b0*/ 	.short	0x0000
        /*00b2*/ 	.short	0x0000
        /*00b4*/ 	.byte	0x00, 0xf5, 0x21, 0x00


	//----- nvinfo : EIATTR_SPARSE_MMA_MASK
	.align		4
.L_162:
        /*00b8*/ 	.byte	0x03, 0x50
        /*00ba*/ 	.short	0x0000


	//----- nvinfo : EIATTR_MAXREG_COUNT
	.align		4
        /*00bc*/ 	.byte	0x03, 0x1b
        /*00be*/ 	.short	0x0080


	//----- nvinfo : EIATTR_NUM_BARRIERS
	.align		4
        /*00c0*/ 	.byte	0x02, 0x4c
        /*00c2*/ 	.byte	0x01
	.zero		1


	//----- nvinfo : EIATTR_MERCURY_ISA_VERSION
	.align		4
        /*00c4*/ 	.byte	0x03, 0x5f
        /*00c6*/ 	.short	0x0101


	//----- nvinfo : EIATTR_UNUSED_LOAD_BYTE_OFFSET
	.align		4
        /*00c8*/ 	.byte	0x04, 0x44
        /*00ca*/ 	.short	(.L_164 - .L_163)


	//   ....[0]....
.L_163:
        /*00cc*/ 	.word	0x00005930
        /*00d0*/ 	.word	0x0000fff0


	//----- nvinfo : EIATTR_COOP_GROUP_MASK_REGIDS
	.align		4
.L_164:
        /*00d4*/ 	.byte	0x04, 0x29
        /*00d6*/ 	.short	(.L_166 - .L_165)


	//   ....[0]....
.L_165:
        /*00d8*/ 	.word	0xffffffff


	//   ....[1]....
        /*00dc*/ 	.word	0xffffffff


	//   ....[2]....
        /*00e0*/ 	.word	0xffffffff


	//   ....[3]....
        /*00e4*/ 	.word	0xffffffff


	//   ....[4]....
        /*00e8*/ 	.word	0xffffffff


	//   ....[5]....
        /*00ec*/ 	.word	0xffffffff


	//   ....[6]....
        /*00f0*/ 	.word	0xffffffff


	//   ....[7]....
        /*00f4*/ 	.word	0xffffffff


	//   ....[8]....
        /*00f8*/ 	.word	0xffffffff


	//   ....[9]....
        /*00fc*/ 	.word	0xffffffff


	//   ....[10]....
        /*0100*/ 	.word	0xffffffff


	//   ....[11]....
        /*0104*/ 	.word	0xffffffff


	//   ....[12]....
        /*0108*/ 	.word	0xffffffff


	//   ....[13]....
        /*010c*/ 	.word	0xffffffff


	//   ....[14]....
        /*0110*/ 	.word	0xffffffff


	//   ....[15]....
        /*0114*/ 	.word	0xffffffff


	//   ....[16]....
        /*0118*/ 	.word	0xffffffff


	//   ....[17]....
        /*011c*/ 	.word	0xffffffff


	//   ....[18]....
        /*0120*/ 	.word	0xffffffff


	//   ....[19]....
        /*0124*/ 	.word	0xffffffff


	//   ....[20]....
        /*0128*/ 	.word	0xffffffff


	//   ....[21]....
        /*012c*/ 	.word	0xffffffff


	//   ....[22]....
        /*0130*/ 	.word	0xffffffff


	//   ....[23]....
        /*0134*/ 	.word	0xffffffff


	//   ....[24]....
        /*0138*/ 	.word	0xffffffff


	//   ....[25]....
        /*013c*/ 	.word	0xffffffff


	//   ....[26]....
        /*0140*/ 	.word	0xffffffff


	//   ....[27]....
        /*0144*/ 	.word	0xffffffff


	//   ....[28]....
        /*0148*/ 	.word	0xffffffff


	//   ....[29]....
        /*014c*/ 	.word	0xffffffff


	//   ....[30]....
        /*0150*/ 	.word	0xffffffff


	//   ....[31]....
        /*0154*/ 	.word	0xffffffff


	//   ....[32]....
        /*0158*/ 	.word	0xffffffff


	//   ....[33]....
        /*015c*/ 	.word	0xffffffff


	//   ....[34]....
        /*0160*/ 	.word	0xffffffff


	//   ....[35]....
        /*0164*/ 	.word	0xffffffff


	//   ....[36]....
        /*0168*/ 	.word	0xffffffff


	//   ....[37]....
        /*016c*/ 	.word	0xffffffff


	//   ....[38]....
        /*0170*/ 	.word	0xffffffff


	//   ....[39]....
        /*0174*/ 	.word	0xffffffff


	//   ....[40]....
        /*0178*/ 	.word	0xffffffff


	//   ....[41]....
        /*017c*/ 	.word	0xffffffff


	//   ....[42]....
        /*0180*/ 	.word	0xffffffff


	//   ....[43]....
        /*0184*/ 	.word	0xffffffff


	//   ....[44]....
        /*0188*/ 	.word	0xffffffff


	//   ....[45]....
        /*018c*/ 	.word	0xffffffff


	//   ....[46]....
        /*0190*/ 	.word	0xffffffff


	//   ....[47]....
        /*0194*/ 	.word	0xffffffff


	//   ....[48]....
        /*0198*/ 	.word	0xffffffff


	//   ....[49]....
        /*019c*/ 	.word	0xffffffff


	//   ....[50]....
        /*01a0*/ 	.word	0xffffffff


	//   ....[51]....
        /*01a4*/ 	.word	0xffffffff


	//   ....[52]....
        /*01a8*/ 	.word	0xffffffff


	//   ....[53]....
        /*01ac*/ 	.word	0xffffffff


	//   ....[54]....
        /*01b0*/ 	.word	0xffffffff


	//   ....[55]....
        /*01b4*/ 	.word	0xffffffff


	//   ....[56]....
        /*01b8*/ 	.word	0x05000000


	//   ....[57]....
        /*01bc*/ 	.word	0x05000000


	//   ....[58]....
        /*01c0*/ 	.word	0x05000000


	//   ....[59]....
        /*01c4*/ 	.word	0x05000000


	//   ....[60]....
        /*01c8*/ 	.word	0x05000000


	//   ....[61]....
        /*01cc*/ 	.word	0x05000000


	//   ....[62]....
        /*01d0*/ 	.word	0x05000000


	//   ....[63]....
        /*01d4*/ 	.word	0x05000000


	//   ....[64]....
        /*01d8*/ 	.word	0x05000000


	//   ....[65]....
        /*01dc*/ 	.word	0x05000000


	//   ....[66]....
        /*01e0*/ 	.word	0x05000000


	//   ....[67]....
        /*01e4*/ 	.word	0x05000000


	//   ....[68]....
        /*01e8*/ 	.word	0x05000000


	//   ....[69]....
        /*01ec*/ 	.word	0x05000000


	//   ....[70]....
        /*01f0*/ 	.word	0x05000000


	//   ....[71]....
        /*01f4*/ 	.word	0x05000000


	//   ....[72]....
        /*01f8*/ 	.word	0x05000000


	//   ....[73]....
        /*01fc*/ 	.word	0x05000000


	//   ....[74]....
        /*0200*/ 	.word	0x05000000


	//   ....[75]....
        /*0204*/ 	.word	0x05000000


	//   ....[76]....
        /*0208*/ 	.word	0x05000000


	//   ....[77]....
        /*020c*/ 	.word	0x05000000


	//   ....[78]....
        /*0210*/ 	.word	0x05000000


	//   ....[79]....
        /*0214*/ 	.word	0x05000000


	//   ....[80]....
        /*0218*/ 	.word	0x05000000


	//   ....[81]....
        /*021c*/ 	.word	0x05000000


	//   ....[82]....
        /*0220*/ 	.word	0x05000000


	//   ....[83]....
        /*0224*/ 	.word	0x05000000


	//   ....[84]....
        /*0228*/ 	.word	0x05000000


	//   ....[85]....
        /*022c*/ 	.word	0x05000000


	//   ....[86]....
        /*0230*/ 	.word	0x05000000


	//   ....[87]....
        /*0234*/ 	.word	0x05000000


	//   ....[88]....
        /*0238*/ 	.word	0x05000000


	//   ....[89]....
        /*023c*/ 	.word	0x05000000


	//   ....[90]....
        /*0240*/ 	.word	0x05000000


	//   ....[91]....
        /*0244*/ 	.word	0x05000000


	//----- nvinfo : EIATTR_COOP_GROUP_INSTR_OFFSETS
	.align		4
.L_166:
        /*0248*/ 	.byte	0x04, 0x28
        /*024a*/ 	.short	(.L_168 - .L_167)


	//   ....[0]....
.L_167:
        /*024c*/ 	.word	0x00000500


	//   ....[1]....
        /*0250*/ 	.word	0x00000530


	//   ....[2]....
        /*0254*/ 	.word	0x00000550


	//   ....[3]....
        /*0258*/ 	.word	0x00000580


	//   ....[4]....
        /*025c*/ 	.word	0x000005d0


	//   ....[5]....
        /*0260*/ 	.word	0x00001740


	//   ....[6]....
        /*0264*/ 	.word	0x00001760


	//   ....[7]....
        /*0268*/ 	.word	0x00001790


	//   ....[8]....
        /*026c*/ 	.word	0x000017c0


	//   ....[9]....
        /*0270*/ 	.word	0x000017e0


	//   ....[10]....
        /*0274*/ 	.word	0x00001c00


	//   ....[11]....
        /*0278*/ 	.word	0x00001c90


	//   ....[12]....
        /*027c*/ 	.word	0x00001cf0


	//   ....[13]....
        /*0280*/ 	.word	0x00001d80


	//   ....[14]....
        /*0284*/ 	.word	0x00001de0


	//   ....[15]....
        /*0288*/ 	.word	0x00001e30


	//   ....[16]....
        /*028c*/ 	.word	0x00001e90


	//   ....[17]....
        /*0290*/ 	.word	0x00001ed0


	//   ....[18]....
        /*0294*/ 	.word	0x00001ee0


	//   ....[19]....
        /*0298*/ 	.word	0x00001fc0


	//   ....[20]....
        /*029c*/ 	.word	0x00002050


	//   ....[21]....
        /*02a0*/ 	.word	0x000020a0


	//   ....[22]....
        /*02a4*/ 	.word	0x00002100


	//   ....[23]....
        /*02a8*/ 	.word	0x00002160


	//   ....[24]....
        /*02ac*/ 	.word	0x000021a0


	//   ....[25]....
        /*02b0*/ 	.word	0x000021e0


	//   ....[26]....
        /*02b4*/ 	.word	0x00002220


	//   ....[27]....
        /*02b8*/ 	.word	0x00002230


	//   ....[28]....
        /*02bc*/ 	.word	0x00003620


	//   ....[29]....
        /*02c0*/ 	.word	0x00003640


	//   ....[30]....
        /*02c4*/ 	.word	0x00003660


	//   ....[31]....
        /*02c8*/ 	.word	0x00003690


	//   ....[32]....
        /*02cc*/ 	.word	0x000036c0


	//   ....[33]....
        /*02d0*/ 	.word	0x00004c10


	//   ....[34]....
        /*02d4*/ 	.word	0x00004c30


	//   ....[35]....
        /*02d8*/ 	.word	0x00004c50


	//   ....[36]....
        /*02dc*/ 	.word	0x00004c70


	//   ....[37]....
        /*02e0*/ 	.word	0x00004ca0


	//   ....[38]....
        /*02e4*/ 	.word	0x000050f0


	//   ....[39]....
        /*02e8*/ 	.word	0x00005180


	//   ....[40]....
        /*02ec*/ 	.word	0x000051e0


	//   ....[41]....
        /*02f0*/ 	.word	0x00005260


	//   ....[42]....
        /*02f4*/ 	.word	0x000052d0


	//   ....[43]....
        /*02f8*/ 	.word	0x00005310


	//   ....[44]....
        /*02fc*/ 	.word	0x00005380


	//   ....[45]....
        /*0300*/ 	.word	0x000053c0


	//   ....[46]....
        /*0304*/ 	.word	0x000053d0


	//   ....[47]....
        /*0308*/ 	.word	0x000054b0


	//   ....[48]....
        /*030c*/ 	.word	0x00005540


	//   ....[49]....
        /*0310*/ 	.word	0x00005590


	//   ....[50]....
        /*0314*/ 	.word	0x000055f0


	//   ....[51]....
        /*0318*/ 	.word	0x00005650


	//   ....[52]....
        /*031c*/ 	.word	0x00005690


	//   ....[53]....
        /*0320*/ 	.word	0x000056f0


	//   ....[54]....
        /*0324*/ 	.word	0x00005730


	//   ....[55]....
        /*0328*/ 	.word	0x00005740


	//   ....[56]....
        /*032c*/ 	.word	0x000066b0


	//   ....[57]....
        /*0330*/ 	.word	0x00006730


	//   ....[58]....
        /*0334*/ 	.word	0x000067d0


	//   ....[59]....
        /*0338*/ 	.word	0x000068b0


	//   ....[60]....
        /*033c*/ 	.word	0x00006940


	//   ....[61]....
        /*0340*/ 	.word	0x000069d0


	//   ....[62]....
        /*0344*/ 	.word	0x00006a50


	//   ....[63]....
        /*0348*/ 	.word	0x00006ae0


	//   ....[64]....
        /*034c*/ 	.word	0x00006b10


	//   ....[65]....
        /*0350*/ 	.word	0x00006bc0


	//   ....[66]....
        /*0354*/ 	.word	0x00006c40


	//   ....[67]....
        /*0358*/ 	.word	0x00006cc0


	//   ....[68]....
        /*035c*/ 	.word	0x00006d80


	//   ....[69]....
        /*0360*/ 	.word	0x00006e10


	//   ....[70]....
        /*0364*/ 	.word	0x00006e90


	//   ....[71]....
        /*0368*/ 	.word	0x00006f10


	//   ....[72]....
        /*036c*/ 	.word	0x00006f90


	//   ....[73]....
        /*0370*/ 	.word	0x00006ff0


	//   ....[74]....
        /*0374*/ 	.word	0x00007060


	//   ....[75]....
        /*0378*/ 	.word	0x000070e0


	//   ....[76]....
        /*037c*/ 	.word	0x00007180


	//   ....[77]....
        /*0380*/ 	.word	0x00007260


	//   ....[78]....
        /*0384*/ 	.word	0x000072e0


	//   ....[79]....
        /*0388*/ 	.word	0x00007370


	//   ....[80]....
        /*038c*/ 	.word	0x00007400


	//   ....[81]....
        /*0390*/ 	.word	0x00007480


	//   ....[82]....
        /*0394*/ 	.word	0x000074b0


	//   ....[83]....
        /*0398*/ 	.word	0x00007570


	//   ....[84]....
        /*039c*/ 	.word	0x000075f0


	//   ....[85]....
        /*03a0*/ 	.word	0x00007670


	//   ....[86]....
        /*03a4*/ 	.word	0x00007720


	//   ....[87]....
        /*03a8*/ 	.word	0x000077b0


	//   ....[88]....
        /*03ac*/ 	.word	0x00007840


	//   ....[89]....
        /*03b0*/ 	.word	0x000078d0


	//   ....[90]....
        /*03b4*/ 	.word	0x00007950


	//   ....[91]....
        /*03b8*/ 	.word	0x000079b0


	//----- nvinfo : EIATTR_VRC_CTA_INIT_COUNT
	.align		4
.L_168:
        /*03bc*/ 	.byte	0x02, 0x4a
	.zero		1
	.zero		1


	//----- nvinfo : EIATTR_EXIT_INSTR_OFFSETS
	.align		4
        /*03c0*/ 	.byte	0x04, 0x1c
        /*03c2*/ 	.short	(.L_170 - .L_169)


	//   ....[0]....
.L_169:
        /*03c4*/ 	.word	0x000012d0


	//   ....[1]....
        /*03c8*/ 	.word	0x00003000


	//   ....[2]....
        /*03cc*/ 	.word	0x00006630


	//   ....[3]....
        /*03d0*/ 	.word	0x00006660


	//----- nvinfo : EIATTR_MAX_THREADS
	.align		4
.L_170:
        /*03d4*/ 	.byte	0x04, 0x05
        /*03d6*/ 	.short	(.L_172 - .L_171)
.L_171:
        /*03d8*/ 	.word	0x000001c0
        /*03dc*/ 	.word	0x00000001
        /*03e0*/ 	.word	0x00000001


	//----- nvinfo : EIATTR_CRS_STACK_SIZE
	.align		4
.L_172:
        /*03e4*/ 	.byte	0x04, 0x1e
        /*03e6*/ 	.short	(.L_174 - .L_173)
.L_173:
        /*03e8*/ 	.word	0x00000000


	//----- nvinfo : EIATTR_CBANK_PARAM_SIZE
	.align		4
.L_174:
        /*03ec*/ 	.byte	0x03, 0x19
        /*03ee*/ 	.short	0x0040


	//----- nvinfo : EIATTR_PARAM_CBANK
	.align		4
        /*03f0*/ 	.byte	0x04, 0x0a
        /*03f2*/ 	.short	(.L_176 - .L_175)
	.align		4
.L_175:
        /*03f4*/ 	.word	index@(.nv.constant0._ZN3cub18CUB_300001_SM_10006detail6select23DeviceSelectSweepKernelINS2_10policy_hubIiiiLb0ELNS0_10SelectImplE2EE10Policy1000EPiN6thrust24THRUST_300001_SM_1000_NS6detail15normal_iteratorINSA_10device_ptrIiEEEESF_S8_NS0_13ScanTileStateIiLb1EEE7is_evenNS0_8NullTypeEiNS2_19streaming_context_tIiLb0EEELS5_2EEEvT0_T1_T2_T3_T4_T5_T6_T7_iT8_NS1_7vsmem_tE)
        /*03f8*/ 	.short	0x0380
        /*03fa*/ 	.short	0x0040


	//----- nvinfo : EIATTR_SW_WAR
	.align		4
.L_176:
        /*03fc*/ 	.byte	0x04, 0x36
        /*03fe*/ 	.short	(.L_178 - .L_177)
.L_177:
        /*0400*/ 	.word	0x00000008
.L_178:


//--------------------- .nv.info._ZN3cub18CUB_300001_SM_10006detail6select23DeviceSelectSweepKernelINS2_10policy_hubIiNS0_8NullTypeElLb0ELNS0_10SelectImplE2EE10Policy1000EPiPS5_N6thrust24THRUST_300001_SM_1000_NS6detail15normal_iteratorINSC_10device_ptrIiEEEEPlNS0_13ScanTileStateIiLb1EEE7is_evenS5_iNS2_19streaming_context_tIlLb1EEELS6_2EEEvT0_T1_T2_T3_T4_T5_T6_T7_iT8_NS1_7vsmem_tE --------------------------
	.section	.nv.info._ZN3cub18CUB_300001_SM_10006detail6select23DeviceSelectSweepKernelINS2_10policy_hubIiNS0_8NullTypeElLb0ELNS0_10SelectImplE2EE10Policy1000EPiPS5_N6thrust24THRUST_300001_SM_1000_NS6detail15normal_iteratorINSC_10device_ptrIiEEEEPlNS0_13ScanTileStateIiLb1EEE7is_evenS5_iNS2_19streaming_context_tIlLb1EEELS6_2EEEvT0_T1_T2_T3_T4_T5_T6_T7_iT8_NS1_7vsmem_tE,"",@"SHT_CUDA_INFO"
	.sectionflags	@""
	.align	4


	//----- nvinfo : EIATTR_CUDA_API_VERSION
	.align		4
        /*0000*/ 	.byte	0x04, 0x37
        /*0002*/ 	.short	(.L_180 - .L_179)
.L_179:
        /*0004*/ 	.word	0x00000082


	//----- nvinfo : EIATTR_KPARAM_INFO
	.align		4
.L_180:
        /*0008*/ 	.byte	0x04, 0x17
        /*000a*/ 	.short	(.L_182 - .L_181)
.L_181:
        /*000c*/ 	.word	0x00000000
        /*0010*/ 	.short	0x000a
        /*0012*/ 	.short	0x0060
        /*0014*/ 	.byte	0x00, 0xf0, 0x21, 0x00


	//----- nvinfo : EIATTR_KPARAM_INFO
	.align		4
.L_182:
        /*0018*/ 	.byte	0x04, 0x17
        /*001a*/ 	.short	(.L_184 - .L_183)
.L_183:
        /*001c*/ 	.word	0x00000000
        /*0020*/ 	.short	0x0009
        /*0022*/ 	.short	0x0038
        /*0024*/ 	.byte	0x00, 0xf0, 0xa1, 0x00


	//----- nvinfo : EIATTR_KPARAM_INFO
	.align		4
.L_184:
        /*0028*/ 	.byte	0x04, 0x17
        /*002a*/ 	.short	(.L_186 - .L_185)
.L_185:
        /*002c*/ 	.word	0x00000000
        /*0030*/ 	.short	0x0008
        /*0032*/ 	.short	0x0030
        /*0034*/ 	.byte	0x00, 0xf0, 0x11, 0x00


	//----- nvinfo : EIATTR_KPARAM_INFO
	.align		4
.L_186:
        /*0038*/ 	.byte	0x04, 0x17
        /*003a*/ 	.short	(.L_188 - .L_187)
.L_187:
        /*003c*/ 	.word	0x00000000
        /*0040*/ 	.short	0x0007
        /*0042*/ 	.short	0x002c
        /*0044*/ 	.byte	0x00, 0xf0, 0x11, 0x00


	//----- nvinfo : EIATTR_KPARAM_INFO
	.align		4
.L_188:
        /*0048*/ 	.byte	0x04, 0x17
        /*004a*/ 	.short	(.L_190 - .L_189)
.L_189:
        /*004c*/ 	.word	0x00000000
        /*0050*/ 	.short	0x0006
        /*0052*/ 	.short	0x0029
        /*0054*/ 	.byte	0x00, 0xf0, 0x05, 0x00


	//----- nvinfo : EIATTR_KPARAM_INFO
	.align		4
.L_190:
        /*0058*/ 	.byte	0x04, 0x17
        /*005a*/ 	.short	(.L_192 - .L_191)
.L_191:
        /*005c*/ 	.word	0x00000000
        /*0060*/ 	.short	0x0005
        /*0062*/ 	.short	0x0028
        /*0064*/ 	.byte	0x00, 0xf0, 0x05, 0x00


	//----- nvinfo : EIATTR_KPARAM_INFO
	.align		4
.L_192:
        /*0068*/ 	.byte	0x04, 0x17
        /*006a*/ 	.short	(.L_194 - .L_193)
.L_193:
        /*006c*/ 	.word	0x00000000
        /*0070*/ 	.short	0x0004
        /*0072*/ 	.short	0x0020
        /*0074*/ 	.byte	0x00, 0xf0, 0x21, 0x00


	//----- nvinfo : EIATTR_KPARAM_INFO
	.align		4
.L_194:
        /*0078*/ 	.byte	0x04, 0x17
        /*007a*/ 	.short	(.L_196 - .L_195)
.L_195:
        /*007c*/ 	.word	0x00000000
        /*0080*/ 	.short	0x0003
        /*0082*/ 	.short	0x0018
        /*0084*/ 	.byte	0x00, 0xf5, 0x21, 0x00


	//----- nvinfo : EIATTR_KPARAM_INFO
	.align		4
.L_196:
        /*0088*/ 	.byte	0x04, 0x17
        /*008a*/ 	.short	(.L_198 - .L_197)
.L_197:
        /*008c*/ 	.word	0x00000000
        /*0090*/ 	.short	0x0002
        /*0092*/ 	.short	0x0010
        /*0094*/ 	.byte	0x00, 0xf0, 0x21, 0x00


	//----- nvinfo : EIATTR_KPARAM_INFO
	.align		4
.L_198:
        /*0098*/ 	.byte	0x04, 0x17
        /*009a*/ 	.short	(.L_200 - .L_199)
.L_199:
        /*009c*/ 	.word	0x00000000
        /*00a0*/ 	.short	0x0001
        /*00a2*/ 	.short	0x0008
        /*00a4*/ 	.byte	0x00, 0xf5, 0x21, 0x00


	//----- nvinfo : EIATTR_KPARAM_INFO
	.align		4
.L_200:
        /*00a8*/ 	.byte	0x04, 0x17
        /*00aa*/ 	.short	(.L_202 - .L_201)
.L_201:
        /*00ac*/ 	.word	0x00000000
        /*00b0*/ 	.short	0x0000
        /*00b2*/ 	.short	0x0000
        /*00b4*/ 	.byte	0x00, 0xf5, 0x21, 0x00


	//----- nvinfo : EIATTR_SPARSE_MMA_MASK
	.align		4
.L_202:
        /*00b8*/ 	.byte	0x03, 0x50
        /*00ba*/ 	.short	0x0000


	//----- nvinfo : EIATTR_MAXREG_COUNT
	.align		4
        /*00bc*/ 	.byte	0x03, 0x1b
        /*00be*/ 	.short	0x0060


	//----- nvinfo : EIATTR_NUM_BARRIERS
	.align		4
        /*00c0*/ 	.byte	0x02, 0x4c
        /*00c2*/ 	.byte	0x01
	.zero		1


	//----- nvinfo : EIATTR_MERCURY_ISA_VERSION
	.align		4
        /*00c4*/ 	.byte	0x03, 0x5f
        /*00c6*/ 	.short	0x0101


	//----- nvinfo : EIATTR_UNUSED_LOAD_BYTE_OFFSET
	.align		4
        /*00c8*/ 	.byte	0x04, 0x44
        /*00ca*/ 	.short	(.L_204 - .L_203)


	//   ....[0]....
.L_203:
        /*00cc*/ 	.word	0x00000b40
        /*00d0*/ 	.word	0x00000fff


	//   ....[1]....
        /*00d4*/ 	.word	0x00004c90
        /*00d8*/ 	.word	0x00000fff


	//   ....[2]....
        /*00dc*/ 	.word	0x0000a1a0
        /*00e0*/ 	.word	0x00000fff


	//   ....[3]....
        /*00e4*/ 	.word	0x0000e6a0
        /*00e8*/ 	.word	0x00000fff


	//   ....[4]....
        /*00ec*/ 	.word	0x0000f450
        /*00f0*/ 	.word	0x0000fff0


	//----- nvinfo : EIATTR_COOP_GROUP_MASK_REGIDS
	.align		4
.L_204:
        /*00f4*/ 	.byte	0x04, 0x29
        /*00f6*/ 	.short	(.L_206 - .L_205)


	//   ....[0]....
.L_205:
        /*00f8*/ 	.word	0xffffffff


	//   ....[1]....
        /*00fc*/ 	.word	0xffffffff


	//   ....[2]....
        /*0100*/ 	.word	0xffffffff


	//   ....[3]....
        /*0104*/ 	.word	0xffffffff


	//   ....[4]....
        /*0108*/ 	.word	0xffffffff


	//   ....[5]....
        /*010c*/ 	.word	0xffffffff


	//   ....[6]....
        /*0110*/ 	.word	0xffffffff


	//   ....[7]....
        /*0114*/ 	.word	0xffffffff


	//   ....[8]....
        /*0118*/ 	.word	0xffffffff


	//   ....[9]....
        /*011c*/ 	.word	0xffffffff


	//   ....[10]....
        /*0120*/ 	.word	0xffffffff


	//   ....[11]....
        /*0124*/ 	.word	0xffffffff


	//   ....[12]....
        /*0128*/ 	.word	0xffffffff


	//   ....[13]....
        /*012c*/ 	.word	0xffffffff


	//   ....[14]....
        /*0130*/ 	.word	0xffffffff


	//   ....[15]....
        /*0134*/ 	.word	0xffffffff


	//   ....[16]....
        /*0138*/ 	.word	0xffffffff


	//   ....[17]....
        /*013c*/ 	.word	0xffffffff


	//   ....[18]....
        /*0140*/ 	.word	0xffffffff


	//   ....[19]....
        /*0144*/ 	.word	0xffffffff


	//   ....[20]....
        /*0148*/ 	.word	0xffffffff


	//   ....[21]....
        /*014c*/ 	.word	0xffffffff


	//   ....[22]....
        /*0150*/ 	.word	0xffffffff


	//   ....[23]....
        /*0154*/ 	.word	0xffffffff


	//   ....[24]....
        /*0158*/ 	.word	0xffffffff


	//   ....[25]....
        /*015c*/ 	.word	0xffffffff


	//   ....[26]....
        /*0160*/ 	.word	0xffffffff


	//   ....[27]....
        /*0164*/ 	.word	0xffffffff


	//   ....[28]....
        /*0168*/ 	.word	0xffffffff


	//   ....[29]....
        /*016c*/ 	.word	0xffffffff


	//   ....[30]....
        /*0170*/ 	.word	0xffffffff


	//   ....[31]....
        /*0174*/ 	.word	0xffffffff


	//   ....[32]....
        /*0178*/ 	.word	0xffffffff


	//   ....[33]....
        /*017c*/ 	.word	0xffffffff


	//   ....[34]....
        /*0180*/ 	.word	0xffffffff


	//   ....[35]....
        /*0184*/ 	.word	0xffffffff


	//   ....[36]....
        /*0188*/ 	.word	0xffffffff


	//   ....[37]....
        /*018c*/ 	.word	0xffffffff


	//   ....[38]....
        /*0190*/ 	.word	0xffffffff


	//   ....[39]....
        /*0194*/ 	.word	0xffffffff


	//   ....[40]....
        /*0198*/ 	.word	0xffffffff


	//   ....[41]....
        /*019c*/ 	.word	0xffffffff


	//   ....[42]....
        /*01a0*/ 	.word	0xffffffff


	//   ....[43]....
        /*01a4*/ 	.word	0xffffffff


	//   ....[44]....
        /*01a8*/ 	.word	0xffffffff


	//   ....[45]....
        /*01ac*/ 	.word	0xffffffff


	//   ....[46]....
        /*01b0*/ 	.word	0xffffffff


	//   ....[47]....
        /*01b4*/ 	.word	0xffffffff


	//   ....[48]....
        /*01b8*/ 	.word	0xffffffff


	//   ....[49]....
        /*01bc*/ 	.word	0xffffffff


	//   ....[50]....
        /*01c0*/ 	.word	0xffffffff


	//   ....[51]....
        /*01c4*/ 	.word	0xffffffff


	//   ....[52]....
        /*01c8*/ 	.word	0xffffffff


	//   ....[53]....
        /*01cc*/ 	.word	0xffffffff


	//   ....[54]....
        /*01d0*/ 	.word	0xffffffff


	//   ....[55]....
        /*01d4*/ 	.word	0xffffffff


	//   ....[56]....
        /*01d8*/ 	.word	0xffffffff


	//   ....[57]....
        /*01dc*/ 	.word	0xffffffff


	//   ....[58]....
        /*01e0*/ 	.word	0xffffffff


	//   ....[59]....
        /*01e4*/ 	.word	0xffffffff


	//   ....[60]....
        /*01e8*/ 	.word	0x05000016


	//   ....[61]....
        /*01ec*/ 	.word	0x05000016


	//   ....[62]....
        /*01f0*/ 	.word	0x05000016


	//   ....[63]....
        /*01f4*/ 	.word	0x05000016


	//   ....[64]....
        /*01f8*/ 	.word	0x05000016


	//   ....[65]....
        /*01fc*/ 	.word	0x05000016


	//   ....[66]....
        /*0200*/ 	.word	0x05000016


	//   ....[67]....
        /*0204*/ 	.word	0x05000016


	//   ....[68]....
        /*0208*/ 	.word	0x05000016


	//   ....[69]....
        /*020c*/ 	.word	0x05000016


	//   ....[70]....
        /*0210*/ 	.word	0x05000016


	//   ....[71]....
        /*0214*/ 	.word	0x05000016


	//   ....[72]....
        /*0218*/ 	.word	0x05000016


	//   ....[73]....
        /*021c*/ 	.word	0x05000016


	//   ....[74]....
        /*0220*/ 	.word	0x05000016


	//   ....[75]....
        /*0224*/ 	.word	0x05000016


	//   ....[76]....
        /*0228*/ 	.word	0x05000016


	//   ....[77]....
        /*022c*/ 	.word	0x05000016


	//   ....[78]....
        /*0230*/ 	.word	0x05000016


	//   ....[79]....
        /*0234*/ 	.word	0x05000016


	//   ....[80]....
        /*0238*/ 	.word	0x05000016


	//   ....[81]....
        /*023c*/ 	.word	0x05000016


	//   ....[82]....
        /*0240*/ 	.word	0x05000016


	//   ....[83]....
        /*0244*/ 	.word	0x05000016


	//   ....[84]....
        /*0248*/ 	.word	0x05000016


	//   ....[85]....
        /*024c*/ 	.word	0x05000016


	//   ....[86]....
        /*0250*/ 	.word	0x05000016


	//   ....[87]....
        /*0254*/ 	.word	0x05000016


	//   ....[88]....
        /*0258*/ 	.word	0x05000016


	//   ....[89]....
        /*025c*/ 	.word	0x05000016


	//   ....[90]....
        /*0260*/ 	.word	0x05000016


	//   ....[91]....
        /*0264*/ 	.word	0x05000016


	//   ....[92]....
        /*0268*/ 	.word	0x05000016


	//   ....[93]....
        /*026c*/ 	.word	0x05000016


	//   ....[94]....
        /*0270*/ 	.word	0x05000016


	//   ....[95]....
        /*0274*/ 	.word	0x05000016


	//----- nvinfo : EIATTR_COOP_GROUP_INSTR_OFFSETS
	.align		4
.L_206:
        /*0278*/ 	.byte	0x04, 0x28
        /*027a*/ 	.short	(.L_208 - .L_207)


	//   ....[0]....
.L_207:
        /*027c*/ 	.word	0x00000500


	//   ....[1]....
        /*0280*/ 	.word	0x000008a0


	//   ....[2]....
        /*0284*/ 	.word	0x000008c0


	//   ....[3]....
        /*0288*/ 	.word	0x000008e0


	//   ....[4]....
        /*028c*/ 	.word	0x00000900


	//   ....[5]....
        /*0290*/ 	.word	0x00000920


	//   ....[6]....
        /*0294*/ 	.word	0x000045d0


	//   ....[7]....
        /*0298*/ 	.word	0x000049f0


	//   ....[8]....
        /*029c*/ 	.word	0x00004a10


	//   ....[9]....
        /*02a0*/ 	.word	0x00004a30


	//   ....[10]....
        /*02a4*/ 	.word	0x00004a50


	//   ....[11]....
        /*02a8*/ 	.word	0x00004a70


	//   ....[12]....
        /*02ac*/ 	.word	0x00005010


	//   ....[13]....
        /*02b0*/ 	.word	0x000051e0


	//   ....[14]....
        /*02b4*/ 	.word	0x00005240


	//   ....[15]....
        /*02b8*/ 	.word	0x000052e0


	//   ....[16]....
        /*02bc*/ 	.word	0x00005350


	//   ....[17]....
        /*02c0*/ 	.word	0x00005390


	//   ....[18]....
        /*02c4*/ 	.word	0x000053d0


	//   ....[19]....
        /*02c8*/ 	.word	0x00005420


	//   ....[20]....
        /*02cc*/ 	.word	0x00005430


	//   ....[21]....
        /*02d0*/ 	.word	0x000054f0


	//   ....[22]....
        /*02d4*/ 	.word	0x000056c0


	//   ....[23]....
        /*02d8*/ 	.word	0x00005710


	//   ....[24]....
        /*02dc*/ 	.word	0x00005770


	//   ....[25]....
        /*02e0*/ 	.word	0x000057d0


	//   ....[26]....
        /*02e4*/ 	.word	0x00005810


	//   ....[27]....
        /*02e8*/ 	.word	0x00005850


	//   ....[28]....
        /*02ec*/ 	.word	0x00005890


	//   ....[29]....
        /*02f0*/ 	.word	0x000058a0


	//   ....[30]....
        /*02f4*/ 	.word	0x00009890


	//   ....[31]....
        /*02f8*/ 	.word	0x00009e80


	//   ....[32]....
        /*02fc*/ 	.word	0x00009eb0


	//   ....[33]....
        /*0300*/ 	.word	0x00009ed0


	//   ....[34]....
        /*0304*/ 	.word	0x00009ef0


	//   ....[35]....
        /*0308*/ 	.word	0x00009f10


	//   ....[36]....
        /*030c*/ 	.word	0x0000ddf0


	//   ....[37]....
        /*0310*/ 	.word	0x0000e3d0


	//   ....[38]....
        /*0314*/ 	.word	0x0000e400


	//   ....[39]....
        /*0318*/ 	.word	0x0000e420


	//   ....[40]....
        /*031c*/ 	.word	0x0000e440


	//   ....[41]....
        /*0320*/ 	.word	0x0000e460


	//   ....[42]....
        /*0324*/ 	.word	0x0000e980


	//   ....[43]....
        /*0328*/ 	.word	0x0000eb50


	//   ....[44]....
        /*032c*/ 	.word	0x0000ebb0


	//   ....[45]....
        /*0330*/ 	.word	0x0000ec30


	//   ....[46]....
        /*0334*/ 	.word	0x0000ec90


	//   ....[47]....
        /*0338*/ 	.word	0x0000ece0


	//   ....[48]....
        /*033c*/ 	.word	0x0000ed30


	//   ....[49]....
        /*0340*/ 	.word	0x0000ed90


	//   ....[50]....
        /*0344*/ 	.word	0x0000eda0


	//   ....[51]....
        /*0348*/ 	.word	0x0000ee60


	//   ....[52]....
        /*034c*/ 	.word	0x0000f030


	//   ....[53]....
        /*0350*/ 	.word	0x0000f080


	//   ....[54]....
        /*0354*/ 	.word	0x0000f0e0


	//   ....[55]....
        /*0358*/ 	.word	0x0000f140


	//   ....[56]....
        /*035c*/ 	.word	0x0000f180


	//   ....[57]....
        /*0360*/ 	.word	0x0000f1c0


	//   ....[58]....
        /*0364*/ 	.word	0x0000f200


	//   ....[59]....
        /*0368*/ 	.word	0x0000f210


	//   ....[60]....
        /*036c*/ 	.word	0x00012c50


	//   ....[61]....
        /*0370*/ 	.word	0x00012cd0


	//   ....[62]....
        /*0374*/ 	.word	0x00012d70


	//   ....[63]....
        /*0378*/ 	.word	0x00012e60


	//   ....[64]....
        /*037c*/ 	.word	0x00012ee0


	//   ....[65]....
        /*0380*/ 	.word	0x00012f60


	//   ....[66]....
        /*0384*/ 	.word	0x00012fe0


	//   ....[67]....
        /*0388*/ 	.word	0x00013060


	//   ....[68]....
        /*038c*/ 	.word	0x00013090


	//   ....[69]....
        /*0390*/ 	.word	0x00013160


	//   ....[70]....
        /*0394*/ 	.word	0x000131e0


	//   ....[71]....
        /*0398*/ 	.word	0x00013260


	//   ....[72]....
        /*039c*/ 	.word	0x00013320


	//   ....[73]....
        /*03a0*/ 	.word	0x000133a0


	//   ....[74]....
        /*03a4*/ 	.word	0x00013420


	//   ....[75]....
        /*03a8*/ 	.word	0x00013490


	//   ....[76]....
        /*03ac*/ 	.word	0x00013510


	//   ....[77]....
        /*03b0*/ 	.word	0x00013570


	//   ....[78]....
        /*03b4*/ 	.word	0x000135e0


	//   ....[79]....
        /*03b8*/ 	.word	0x00013660


	//   ....[80]....
        /*03bc*/ 	.word	0x00013700


	//   ....[81]....
        /*03c0*/ 	.word	0x000137d0


	//   ....[82]....
        /*03c4*/ 	.word	0x00013850


	//   ....[83]....
        /*03c8*/ 	.word	0x000138e0


	//   ....[84]....
        /*03cc*/ 	.word	0x00013970


	//   ....[85]....
        /*03d0*/ 	.word	0x000139f0


	//   ....[86]....
        /*03d4*/ 	.word	0x00013a20


	//   ....[87]....
        /*03d8*/ 	.word	0x00013af0


	//   ....[88]....
        /*03dc*/ 	.word	0x00013b70


	//   ....[89]....
        /*03e0*/ 	.word	0x00013bf0


	//   ....[90]....
        /*03e4*/ 	.word	0x00013cb0


	//   ....[91]....
        /*03e8*/ 	.word	0x00013d30


	//   ....[92]....
        /*03ec*/ 	.word	0x00013db0


	//   ....[93]....
        /*03f0*/ 	.word	0x00013e20


	//   ....[94]....
        /*03f4*/ 	.word	0x00013ea0


	//   ....[95]....
        /*03f8*/ 	.word	0x00013f00


	//----- nvinfo : EIATTR_VRC_CTA_INIT_COUNT
	.align		4
.L_208:
        /*03fc*/ 	.byte	0x02, 0x4a
	.zero		1
	.zero		1


	//----- nvinfo : EIATTR_EXIT_INSTR_OFFSETS
	.align		4
        /*0400*/ 	.byte	0x04, 0x1c
        /*0402*/ 	.short	(.L_210 - .L_209)


	//   ....[0]....
.L_209:
        /*0404*/ 	.word	0x000041c0


	//   ....[1]....
        /*0408*/ 	.word	0x00009090


	//   ....[2]....
        /*040c*/ 	.word	0x00012a70


	//   ....[3]....
        /*0410*/ 	.word	0x00012b50


	//   ....[4]....
        /*0414*/ 	.word	0x00012c00


	//----- nvinfo : EIATTR_MAX_THREADS
	.align		4
.L_210:
        /*0418*/ 	.byte	0x04, 0x05
        /*041a*/ 	.short	(.L_212 - .L_211)
.L_211:
        /*041c*/ 	.word	0x00000260
        /*0420*/ 	.word	0x00000001
        /*0424*/ 	.word	0x00000001


	//----- nvinfo : EIATTR_CRS_STACK_SIZE
	.align		4
.L_212:
        /*0428*/ 	.byte	0x04, 0x1e
        /*042a*/ 	.short	(.L_214 - .L_213)
.L_213:
        /*042c*/ 	.word	0x00000000


	//----- nvinfo : EIATTR_CBANK_PARAM_SIZE
	.align		4
.L_214:
        /*0430*/ 	.byte	0x03, 0x19
        /*0432*/ 	.short	0x0068


	//----- nvinfo : EIATTR_PARAM_CBANK
	.align		4
        /*0434*/ 	.byte	0x04, 0x0a
        /*0436*/ 	.short	(.L_216 - .L_215)
	.align		4
.L_215:
        /*0438*/ 	.word	index@(.nv.constant0._ZN3cub18CUB_300001_SM_10006detail6select23DeviceSelectSweepKernelINS2_10policy_hubIiNS0_8NullTypeElLb0ELNS0_10SelectImplE2EE10Policy1000EPiPS5_N6thrust24THRUST_300001_SM_1000_NS6detail15normal_iteratorINSC_10device_ptrIiEEEEPlNS0_13ScanTileStateIiLb1EEE7is_evenS5_iNS2_19streaming_context_tIlLb1EEELS6_2EEEvT0_T1_T2_T3_T4_T5_T6_T7_iT8_NS1_7vsmem_tE)
        /*043c*/ 	.short	0x0380
        /*043e*/ 	.short	0x0068


	//----- nvinfo : EIATTR_SW_WAR
	.align		4
.L_216:
        /*0440*/ 	.byte	0x04, 0x36
        /*0442*/ 	.short	(.L_218 - .L_217)
.L_217:
        /*0444*/ 	.word	0x00000008
.L_218:


//--------------------- .nv.info._ZN3cub18CUB_300001_SM_10006detail6select23DeviceSelectSweepKernelINS2_10policy_hubIiNS0_8NullTypeEiLb0ELNS0_10SelectImplE2EE10Policy1000EPiPS5_N6thrust24THRUST_300001_SM_1000_NS6detail15normal_iteratorINSC_10device_ptrIiEEEES9_NS0_13ScanTileStateIiLb1EEE7is_evenS5_iNS2_19streaming_context_tIiLb0EEELS6_2EEEvT0_T1_T2_T3_T4_T5_T6_T7_iT8_NS1_7vsmem_tE --------------------------
	.section	.nv.info._ZN3cub18CUB_300001_SM_10006detail6select23DeviceSelectSweepKernelINS2_10policy_hubIiNS0_8NullTypeEiLb0ELNS0_10SelectImplE2EE10Policy1000EPiPS5_N6thrust24THRUST_300001_SM_1000_NS6detail15normal_iteratorINSC_10device_ptrIiEEEES9_NS0_13ScanTileStateIiLb1EEE7is_evenS5_iNS2_19streaming_context_tIiLb0EEELS6_2EEEvT0_T1_T2_T3_T4_T5_T6_T7_iT8_NS1_7vsmem_tE,"",@"SHT_CUDA_INFO"
	.sectionflags	@""
	.align	4


	//----- nvinfo : EIATTR_CUDA_API_VERSION
	.align		4
        /*0000*/ 	.byte	0x04, 0x37
        /*0002*/ 	.short	(.L_220 - .L_219)
.L_219:
        /*0004*/ 	.word	0x00000082


	//----- nvinfo : EIATTR_KPARAM_INFO
	.align		4
.L_220:
        /*0008*/ 	.byte	0x04, 0x17
        /*000a*/ 	.short	(.L_222 - .L_221)
.L_221:
        /*000c*/ 	.word	0x00000000
        /*0010*/ 	.short	0x000a
        /*0012*/ 	.short	0x0038
        /*0014*/ 	.byte	0x00, 0xf0, 0x21, 0x00


	//----- nvinfo : EIATTR_KPARAM_INFO
	.align		4
.L_222:
        /*0018*/ 	.byte	0x04, 0x17
        /*001a*/ 	.short	(.L_224 - .L_223)
.L_223:
        /*001c*/ 	.word	0x00000000
        /*0020*/ 	.short	0x0009
        /*0022*/ 	.short	0x0034
        /*0024*/ 	.byte	0x00, 0xf0, 0x05, 0x00


	//----- nvinfo : EIATTR_KPARAM_INFO
	.align		4
.L_224:
        /*0028*/ 	.byte	0x04, 0x17
        /*002a*/ 	.short	(.L_226 - .L_225)
.L_225:
        /*002c*/ 	.word	0x00000000
        /*0030*/ 	.short	0x0008
        /*0032*/ 	.short	0x0030
        /*0034*/ 	.byte	0x00, 0xf0, 0x11, 0x00


	//----- nvinfo : EIATTR_KPARAM_INFO
	.align		4
.L_226:
        /*0038*/ 	.byte	0x04, 0x17
        /*003a*/ 	.short	(.L_228 - .L_227)
.L_227:
        /*003c*/ 	.word	0x00000000
        /*0040*/ 	.short	0x0007
        /*0042*/ 	.short	0x002c
        /*0044*/ 	.byte	0x00, 0xf0, 0x11, 0x00


	//----- nvinfo : EIATTR_KPARAM_INFO
	.align		4
.L_228:
        /*0048*/ 	.byte	0x04, 0x17
        /*004a*/ 	.short	(.L_230 - .L_229)
.L_229:
        /*004c*/ 	.word	0x00000000
        /*0050*/ 	.short	0x0006
        /*0052*/ 	.short	0x0029
        /*0054*/ 	.byte	0x00, 0xf0, 0x05, 0x00


	//----- nvinfo : EIATTR_KPARAM_INFO
	.align		4
.L_230:
        /*0058*/ 	.byte	0x04, 0x17
        /*005a*/ 	.short	(.L_232 - .L_231)
.L_231:
        /*005c*/ 	.word	0x00000000
        /*0060*/ 	.short	0x0005
        /*0062*/ 	.short	0x0028
        /*0064*/ 	.byte	0x00, 0xf0, 0x05, 0x00


	//----- nvinfo : EIATTR_KPARAM_INFO
	.align		4
.L_232:
        /*0068*/ 	.byte	0x04, 0x17
        /*006a*/ 	.short	(.L_234 - .L_233)
.L_233:
        /*006c*/ 	.word	0x00000000
        /*0070*/ 	.short	0x0004
        /*0072*/ 	.short	0x0020
        /*0074*/ 	.byte	0x00, 0xf0, 0x21, 0x00


	//----- nvinfo : EIATTR_KPARAM_INFO
	.align		4
.L_234:
        /*0078*/ 	.byte	0x04, 0x17
        /*007a*/ 	.short	(.L_236 - .L_235)
.L_235:
        /*007c*/ 	.word	0x00000000
        /*0080*/ 	.short	0x0003
        /*0082*/ 	.short	0x0018
        /*0084*/ 	.byte	0x00, 0xf5, 0x21, 0x00


	//----- nvinfo : EIATTR_KPARAM_INFO
	.align		4
.L_236:
        /*0088*/ 	.byte	0x04, 0x17
        /*008a*/ 	.short	(.L_238 - .L_237)
.L_237:
        /*008c*/ 	.word	0x00000000
        /*0090*/ 	.short	0x0002
        /*0092*/ 	.short	0x0010
        /*0094*/ 	.byte	0x00, 0xf0, 0x21, 0x00


	//----- nvinfo : EIATTR_KPARAM_INFO
	.align		4
.L_238:
        /*0098*/ 	.byte	0x04, 0x17
        /*009a*/ 	.short	(.L_240 - .L_239)
.L_239:
        /*009c*/ 	.word	0x00000000
        /*00a0*/ 	.short	0x0001
        /*00a2*/ 	.short	0x0008
        /*00a4*/ 	.byte	0x00, 0xf5, 0x21, 0x00


	//----- nvinfo : EIATTR_KPARAM_INFO
	.align		4
.L_240:
        /*00a8*/ 	.byte	0x04, 0x17
        /*00aa*/ 	.short	(.L_242 - .L_241)
.L_241:
        /*00ac*/ 	.word	0x00000000
        /*00b0*/ 	.short	0x0000
        /*00b2*/ 	.short	0x0000
        /*00b4*/ 	.byte	0x00, 0xf5, 0x21, 0x00


	//----- nvinfo : EIATTR_SPARSE_MMA_MASK
	.align		4
.L_242:
        /*00b8*/ 	.byte	0x03, 0x50
        /*00ba*/ 	.short	0x0000


	//----- nvinfo : EIATTR_MAXREG_COUNT
	.align		4
        /*00bc*/ 	.byte	0x03, 0x1b
        /*00be*/ 	.short	0x0060


	//----- nvinfo : EIATTR_NUM_BARRIERS
	.align		4
        /*00c0*/ 	.byte	0x02, 0x4c
        /*00c2*/ 	.byte	0x01
	.zero		1


	//----- nvinfo : EIATTR_MERCURY_ISA_VERSION
	.align		4
        /*00c4*/ 	.byte	0x03, 0x5f
        /*00c6*/ 	.short	0x0101


	//----- nvinfo : EIATTR_UNUSED_LOAD_BYTE_OFFSET
	.align		4
        /*00c8*/ 	.byte	0x04, 0x44
        /*00ca*/ 	.short	(.L_244 - .L_243)


	//   ....[0]....
.L_243:
        /*00cc*/ 	.word	0x00000b80
        /*00d0*/ 	.word	0x00000fff


	//   ....[1]....
        /*00d4*/ 	.word	0x000028f0
        /*00d8*/ 	.word	0x00000fff


	//   ....[2]....
        /*00dc*/ 	.word	0x00005b30
        /*00e0*/ 	.word	0x00000fff


	//   ....[3]....
        /*00e4*/ 	.word	0x000081c0
        /*00e8*/ 	.word	0x00000fff


	//   ....[4]....
        /*00ec*/ 	.word	0x00009080
        /*00f0*/ 	.word	0x0000fff0


	//----- nvinfo : EIATTR_COOP_GROUP_MASK_REGIDS
	.align		4
.L_244:
        /*00f4*/ 	.byte	0x04, 0x29
        /*00f6*/ 	.short	(.L_246 - .L_245)


	//   ....[0]....
.L_245:
        /*00f8*/ 	.word	0xffffffff


	//   ....[1]....
        /*00fc*/ 	.word	0xffffffff


	//   ....[2]....
        /*0100*/ 	.word	0xffffffff


	//   ....[3]....
        /*0104*/ 	.word	0xffffffff


	//   ....[4]....
        /*0108*/ 	.word	0xffffffff


	//   ....[5]....
        /*010c*/ 	.word	0xffffffff


	//   ....[6]....
        /*0110*/ 	.word	0xffffffff


	//   ....[7]....
        /*0114*/ 	.word	0xffffffff


	//   ....[8]....
        /*0118*/ 	.word	0xffffffff


	//   ....[9]....
        /*011c*/ 	.word	0xffffffff


	//   ....[10]....
        /*0120*/ 	.word	0xffffffff


	//   ....[11]....
        /*0124*/ 	.word	0xffffffff


	//   ....[12]....
        /*0128*/ 	.word	0xffffffff


	//   ....[13]....
        /*012c*/ 	.word	0xffffffff


	//   ....[14]....
        /*0130*/ 	.word	0xffffffff


	//   ....[15]....
        /*0134*/ 	.word	0xffffffff


	//   ....[16]....
        /*0138*/ 	.word	0xffffffff


	//   ....[17]....
        /*013c*/ 	.word	0xffffffff


	//   ....[18]....
        /*0140*/ 	.word	0xffffffff


	//   ....[19]....
        /*0144*/ 	.word	0xffffffff


	//   ....[20]....
        /*0148*/ 	.word	0xffffffff


	//   ....[21]....
        /*014c*/ 	.word	0xffffffff


	//   ....[22]....
        /*0150*/ 	.word	0xffffffff


	//   ....[23]....
        /*0154*/ 	.word	0xffffffff


	//   ....[24]....
        /*0158*/ 	.word	0xffffffff


	//   ....[25]....
        /*015c*/ 	.word	0xffffffff


	//   ....[26]....
        /*0160*/ 	.word	0xffffffff


	//   ....[27]....
        /*0164*/ 	.word	0xffffffff


	//   ....[28]....
        /*0168*/ 	.word	0xffffffff


	//   ....[29]....
        /*016c*/ 	.word	0xffffffff


	//   ....[30]....
        /*0170*/ 	.word	0xffffffff


	//   ....[31]....
        /*0174*/ 	.word	0xffffffff


	//   ....[32]....
        /*0178*/ 	.word	0xffffffff


	//   ....[33]....
        /*017c*/ 	.word	0xffffffff


	//   ....[34]....
        /*0180*/ 	.word	0xffffffff


	//   ....[35]....
        /*0184*/ 	.word	0xffffffff


	//   ....[36]....
        /*0188*/ 	.word	0xffffffff


	//   ....[37]....
        /*018c*/ 	.word	0xffffffff


	//   ....[38]....
        /*0190*/ 	.word	0xffffffff


	//   ....[39]....
        /*0194*/ 	.word	0xffffffff


	//   ....[40]....
        /*0198*/ 	.word	0xffffffff


	//   ....[41]....
        /*019c*/ 	.word	0xffffffff


	//   ....[42]....
        /*01a0*/ 	.word	0xffffffff


	//   ....[43]....
        /*01a4*/ 	.word	0xffffffff


	//   ....[44]....
        /*01a8*/ 	.word	0xffffffff


	//   ....[45]....
        /*01ac*/ 	.word	0xffffffff


	//   ....[46]....
        /*01b0*/ 	.word	0xffffffff


	//   ....[47]....
        /*01b4*/ 	.word	0xffffffff


	//   ....[48]....
        /*01b8*/ 	.word	0xffffffff


	//   ....[49]....
        /*01bc*/ 	.word	0xffffffff


	//   ....[50]....
        /*01c0*/ 	.word	0xffffffff


	//   ....[51]....
        /*01c4*/ 	.word	0xffffffff


	//   ....[52]....
        /*01c8*/ 	.word	0xffffffff


	//   ....[53]....
        /*01cc*/ 	.word	0xffffffff


	//   ....[54]....
        /*01d0*/ 	.word	0xffffffff


	//   ....[55]....
        /*01d4*/ 	.word	0xffffffff


	//   ....[56]....
        /*01d8*/ 	.word	0xffffffff


	//   ....[57]....
        /*01dc*/ 	.word	0xffffffff


	//   ....[58]....
        /*01e0*/ 	.word	0xffffffff


	//   ....[59]....
        /*01e4*/ 	.word	0xffffffff


	//   ....[60]....
        /*01e8*/ 	.word	0x05000004


	//   ....[61]....
        /*01ec*/ 	.word	0x05000004


	//   ....[62]....
        /*01f0*/ 	.word	0x05000004


	//   ....[63]....
        /*01f4*/ 	.word	0x05000004


	//   ....[64]....
        /*01f8*/ 	.word	0x05000004


	//   ....[65]....
        /*01fc*/ 	.word	0x05000004


	//   ....[66]....
        /*0200*/ 	.word	0x05000004


	//   ....[67]....
        /*0204*/ 	.word	0x05000004


	//   ....[68]....
        /*0208*/ 	.word	0x05000004


	//   ....[69]....
        /*020c*/ 	.word	0x05000004


	//   ....[70]....
        /*0210*/ 	.word	0x05000004


	//   ....[71]....
        /*0214*/ 	.word	0x05000004


	//   ....[72]....
        /*0218*/ 	.word	0x05000004


	//   ....[73]....
        /*021c*/ 	.word	0x05000004


	//   ....[74]....
        /*0220*/ 	.word	0x05000004


	//   ....[75]....
        /*0224*/ 	.word	0x05000004


	//   ....[76]....
        /*0228*/ 	.word	0x05000004


	//   ....[77]....
        /*022c*/ 	.word	0x05000004


	//   ....[78]....
        /*0230*/ 	.word	0x05000004


	//   ....[79]....
        /*0234*/ 	.word	0x05000004


	//   ....[80]....
        /*0238*/ 	.word	0x05000004


	//   ....[81]....
        /*023c*/ 	.word	0x05000004


	//   ....[82]....
        /*0240*/ 	.word	0x05000004


	//   ....[83]....
        /*0244*/ 	.word	0x05000004


	//   ....[84]....
        /*0248*/ 	.word	0x05000004


	//   ....[85]....
        /*024c*/ 	.word	0x05000004


	//   ....[86]....
        /*0250*/ 	.word	0x05000004


	//   ....[87]....
        /*0254*/ 	.word	0x05000004


	//   ....[88]....
        /*0258*/ 	.word	0x05000004


	//   ....[89]....
        /*025c*/ 	.word	0x05000004


	//   ....[90]....
        /*0260*/ 	.word	0x05000004


	//   ....[91]....
        /*0264*/ 	.word	0x05000004


	//   ....[92]....
        /*0268*/ 	.word	0x05000004


	//   ....[93]....
        /*026c*/ 	.word	0x05000004


	//   ....[94]....
        /*0270*/ 	.word	0x05000004


	//   ....[95]....
        /*0274*/ 	.word	0x05000004


	//----- nvinfo : EIATTR_COOP_GROUP_INSTR_OFFSETS
	.align		4
.L_246:
        /*0278*/ 	.byte	0x04, 0x28
        /*027a*/ 	.short	(.L_248 - .L_247)


	//   ....[0]....
.L_247:
        /*027c*/ 	.word	0x00000570


	//   ....[1]....
        /*0280*/ 	.word	0x000008c0


	//   ....[2]....
        /*0284*/ 	.word	0x000008e0


	//   ....[3]....
        /*0288*/ 	.word	0x00000900


	//   ....[4]....
        /*028c*/ 	.word	0x00000920


	//   ....[5]....
        /*0290*/ 	.word	0x00000940


	//   ....[6]....
        /*0294*/ 	.word	0x00002360


	//   ....[7]....
        /*0298*/ 	.word	0x00002670


	//   ....[8]....
        /*029c*/ 	.word	0x00002690


	//   ....[9]....
        /*02a0*/ 	.word	0x000026b0


	//   ....[10]....
        /*02a4*/ 	.word	0x000026d0


	//   ....[11]....
        /*02a8*/ 	.word	0x00002700


	//   ....[12]....
        /*02ac*/ 	.word	0x00002c40


	//   ....[13]....
        /*02b0*/ 	.word	0x00002e30


	//   ....[14]....
        /*02b4*/ 	.word	0x00002eb0


	//   ....[15]....
        /*02b8*/ 	.word	0x00002f60


	//   ....[16]....
        /*02bc*/ 	.word	0x00002fb0


	//   ....[17]....
        /*02c0*/ 	.word	0x00002ff0


	//   ....[18]....
        /*02c4*/ 	.word	0x00003040


	//   ....[19]....
        /*02c8*/ 	.word	0x00003090


	//   ....[20]....
        /*02cc*/ 	.word	0x000030a0


	//   ....[21]....
        /*02d0*/ 	.word	0x00003160


	//   ....[22]....
        /*02d4*/ 	.word	0x00003350


	//   ....[23]....
        /*02d8*/ 	.word	0x000033c0


	//   ....[24]....
        /*02dc*/ 	.word	0x00003420


	//   ....[25]....
        /*02e0*/ 	.word	0x00003480


	//   ....[26]....
        /*02e4*/ 	.word	0x000034c0


	//   ....[27]....
        /*02e8*/ 	.word	0x00003500


	//   ....[28]....
        /*02ec*/ 	.word	0x00003540


	//   ....[29]....
        /*02f0*/ 	.word	0x00003550


	//   ....[30]....
        /*02f4*/ 	.word	0x000052b0


	//   ....[31]....
        /*02f8*/ 	.word	0x00005880


	//   ....[32]....
        /*02fc*/ 	.word	0x000058a0


	//   ....[33]....
        /*0300*/ 	.word	0x000058c0


	//   ....[34]....
        /*0304*/ 	.word	0x000058e0


	//   ....[35]....
        /*0308*/ 	.word	0x00005910


	//   ....[36]....
        /*030c*/ 	.word	0x000078a0


	//   ....[37]....
        /*0310*/ 	.word	0x00007f40


	//   ....[38]....
        /*0314*/ 	.word	0x00007f60


	//   ....[39]....
        /*0318*/ 	.word	0x00007f80


	//   ....[40]....
        /*031c*/ 	.word	0x00007fa0


	//   ....[41]....
        /*0320*/ 	.word	0x00007fd0


	//   ....[42]....
        /*0324*/ 	.word	0x00008510


	//   ....[43]....
        /*0328*/ 	.word	0x00008700


	//   ....[44]....
        /*032c*/ 	.word	0x00008780


	//   ....[45]....
        /*0330*/ 	.word	0x00008830


	//   ....[46]....
        /*0334*/ 	.word	0x00008880


	//   ....[47]....
        /*0338*/ 	.word	0x000088c0


	//   ....[48]....
        /*033c*/ 	.word	0x00008910


	//   ....[49]....
        /*0340*/ 	.word	0x00008960


	//   ....[50]....
        /*0344*/ 	.word	0x00008970


	//   ....[51]....
        /*0348*/ 	.word	0x00008a30


	//   ....[52]....
        /*034c*/ 	.word	0x00008c20


	//   ....[53]....
        /*0350*/ 	.word	0x00008c90


	//   ....[54]....
        /*0354*/ 	.word	0x00008cf0


	//   ....[55]....
        /*0358*/ 	.word	0x00008d50


	//   ....[56]....
        /*035c*/ 	.word	0x00008d90


	//   ....[57]....
        /*0360*/ 	.word	0x00008dd0


	//   ....[58]....
        /*0364*/ 	.word	0x00008e10


	//   ....[59]....
        /*0368*/ 	.word	0x00008e20


	//   ....[60]....
        /*036c*/ 	.word	0x0000a930


	//   ....[61]....
        /*0370*/ 	.word	0x0000a9b0


	//   ....[62]....
        /*0374*/ 	.word	0x0000aa40


	//   ....[63]....
        /*0378*/ 	.word	0x0000ab50


	//   ....[64]....
        /*037c*/ 	.word	0x0000abe0


	//   ....[65]....
        /*0380*/ 	.word	0x0000ac60


	//   ....[66]....
        /*0384*/ 	.word	0x0000ad00


	//   ....[67]....
        /*0388*/ 	.word	0x0000ad80


	//   ....[68]....
        /*038c*/ 	.word	0x0000ade0


	//   ....[69]....
        /*0390*/ 	.word	0x0000ae50


	//   ....[70]....
        /*0394*/ 	.word	0x0000aed0


	//   ....[71]....
        /*0398*/ 	.word	0x0000af50


	//   ....[72]....
        /*039c*/ 	.word	0x0000b020


	//   ....[73]....
        /*03a0*/ 	.word	0x0000b0b0


	//   ....[74]....
        /*03a4*/ 	.word	0x0000b130


	//   ....[75]....
        /*03a8*/ 	.word	0x0000b1b0


	//   ....[76]....
        /*03ac*/ 	.word	0x0000b230


	//   ....[77]....
        /*03b0*/ 	.word	0x0000b290


	//   ....[78]....
        /*03b4*/ 	.word	0x0000b300


	//   ....[79]....
        /*03b8*/ 	.word	0x0000b380


	//   ....[80]....
        /*03bc*/ 	.word	0x0000b410


	//   ....[81]....
        /*03c0*/ 	.word	0x0000b520


	//   ....[82]....
        /*03c4*/ 	.word	0x0000b5b0


	//   ....[83]....
        /*03c8*/ 	.word	0x0000b630


	//   ....[84]....
        /*03cc*/ 	.word	0x0000b6d0


	//   ....[85]....
        /*03d0*/ 	.word	0x0000b750


	//   ....[86]....
        /*03d4*/ 	.word	0x0000b7b0


	//   ....[87]....
        /*03d8*/ 	.word	0x0000b820


	//   ....[88]....
        /*03dc*/ 	.word	0x0000b8a0


	//   ....[89]....
        /*03e0*/ 	.word	0x0000b920


	//   ....[90]....
        /*03e4*/ 	.word	0x0000b9f0


	//   ....[91]....
        /*03e8*/ 	.word	0x0000ba80


	//   ....[92]....
        /*03ec*/ 	.word	0x0000bb00


	//   ....[93]....
        /*03f0*/ 	.word	0x0000bb80


	//   ....[94]....
        /*03f4*/ 	.word	0x0000bc00


	//   ....[95]....
        /*03f8*/ 	.word	0x0000bc60


	//----- nvinfo : EIATTR_VRC_CTA_INIT_COUNT
	.align		4
.L_248:
        /*03fc*/ 	.byte	0x02, 0x4a
	.zero		1
	.zero		1


	//----- nvinfo : EIATTR_EXIT_INSTR_OFFSETS
	.align		4
        /*0400*/ 	.byte	0x04, 0x1c
        /*0402*/ 	.short	(.L_250 - .L_249)


	//   ....[0]....
.L_249:
        /*0404*/ 	.word	0x00001fb0


	//   ....[1]....
        /*0408*/ 	.word	0x00004bb0


	//   ....[2]....
        /*040c*/ 	.word	0x0000a8b0


	//   ....[3]....
        /*0410*/ 	.word	0x0000a8e0


	//----- nvinfo : EIATTR_MAX_THREADS
	.align		4
.L_250:
        /*0414*/ 	.byte	0x04, 0x05
        /*0416*/ 	.short	(.L_252 - .L_251)
.L_251:
        /*0418*/ 	.word	0x00000260
        /*041c*/ 	.word	0x00000001
        /*0420*/ 	.word	0x00000001


	//----- nvinfo : EIATTR_CRS_STACK_SIZE
	.align		4
.L_252:
        /*0424*/ 	.byte	0x04, 0x1e
        /*0426*/ 	.short	(.L_254 - .L_253)
.L_253:
        /*0428*/ 	.word	0x00000000


	//----- nvinfo : EIATTR_CBANK_PARAM_SIZE
	.align		4
.L_254:
        /*042c*/ 	.byte	0x03, 0x19
        /*042e*/ 	.short	0x0040


	//----- nvinfo : EIATTR_PARAM_CBANK
	.align		4
        /*0430*/ 	.byte	0x04, 0x0a
        /*0432*/ 	.short	(.L_256 - .L_255)
	.align		4
.L_255:
        /*0434*/ 	.word	index@(.nv.constant0._ZN3cub18CUB_300001_SM_10006detail6select23DeviceSelectSweepKernelINS2_10policy_hubIiNS0_8NullTypeEiLb0ELNS0_10SelectImplE2EE10Policy1000EPiPS5_N6thrust24THRUST_300001_SM_1000_NS6detail15normal_iteratorINSC_10device_ptrIiEEEES9_NS0_13ScanTileStateIiLb1EEE7is_evenS5_iNS2_19streaming_context_tIiLb0EEELS6_2EEEvT0_T1_T2_T3_T4_T5_T6_T7_iT8_NS1_7vsmem_tE)
        /*0438*/ 	.short	0x0380
        /*043a*/ 	.short	0x0040


	//----- nvinfo : EIATTR_SW_WAR
	.align		4
.L_256:
        /*043c*/ 	.byte	0x04, 0x36
        /*043e*/ 	.short	(.L_258 - .L_257)
.L_257:
        /*0440*/ 	.word	0x00000008
.L_258:


//--------------------- .nv.info._ZN3cub18CUB_300001_SM_10006detail4scan23DeviceCompactInitKernelINS0_13ScanTileStateIiLb1EEEPlEEvT_iT0_ --------------------------
	.section	.nv.info._ZN3cub18CUB_300001_SM_10006detail4scan23DeviceCompactInitKernelINS0_13ScanTileStateIiLb1EEEPlEEvT_iT0_,"",@"SHT_CUDA_INFO"
	.sectionflags	@""
	.align	4


	//----- nvinfo : EIATTR_CUDA_API_VERSION
	.align		4
        /*0000*/ 	.byte	0x04, 0x37
        /*0002*/ 	.short	(.L_260 - .L_259)
.L_259:
        /*0004*/ 	.word	0x00000082


	//----- nvinfo : EIATTR_KPARAM_INFO
	.align		4
.L_260:
        /*0008*/ 	.byte	0x04, 0x17
        /*000a*/ 	.short	(.L_262 - .L_261)
.L_261:
        /*000c*/ 	.word	0x00000000
        /*0010*/ 	.short	0x0002
        /*0012*/ 	.short	0x0010
        /*0014*/ 	.byte	0x00, 0xf5, 0x21, 0x00


	//----- nvinfo : EIATTR_KPARAM_INFO
	.align		4
.L_262:
        /*0018*/ 	.byte	0x04, 0x17
        /*001a*/ 	.short	(.L_264 - .L_263)
.L_263:
        /*001c*/ 	.word	0x00000000
        /*0020*/ 	.short	0x0001
        /*0022*/ 	.short	0x0008
        /*0024*/ 	.byte	0x00, 0xf0, 0x11, 0x00


	//----- nvinfo : EIATTR_KPARAM_INFO
	.align		4
.L_264:
        /*0028*/ 	.byte	0x04, 0x17
        /*002a*/ 	.short	(.L_266 - .L_265)
.L_265:
        /*002c*/ 	.word	0x00000000
        /*0030*/ 	.short	0x0000
        /*0032*/ 	.short	0x0000
        /*0034*/ 	.byte	0x00, 0xf0, 0x21, 0x00


	//----- nvinfo : EIATTR_SPARSE_MMA_MASK
	.align		4
.L_266:
        /*0038*/ 	.byte	0x03, 0x50
        /*003a*/ 	.short	0x0000


	//----- nvinfo : EIATTR_MAXREG_COUNT
	.align		4
        /*003c*/ 	.byte	0x03, 0x1b
        /*003e*/ 	.short	0x00ff


	//----- nvinfo : EIATTR_MERCURY_ISA_VERSION
	.align		4
        /*0040*/ 	.byte	0x03, 0x5f
        /*0042*/ 	.short	0x0101


	//----- nvinfo : EIATTR_VRC_CTA_INIT_COUNT
	.align		4
        /*0044*/ 	.byte	0x02, 0x4a
	.zero		1
	.zero		1


	//----- nvinfo : EIATTR_EXIT_INSTR_OFFSETS
	.align		4
        /*0048*/ 	.byte	0x04, 0x1c
        /*004a*/ 	.short	(.L_268 - .L_267)


	//   ....[0]....
.L_267:
        /*004c*/ 	.word	0x00000130


	//   ....[1]....
        /*0050*/ 	.word	0x00000160


	//----- nvinfo : EIATTR_CBANK_PARAM_SIZE
	.align		4
.L_268:
        /*0054*/ 	.byte	0x03, 0x19
        /*0056*/ 	.short	0x0018


	//----- nvinfo : EIATTR_PARAM_CBANK
	.align		4
        /*0058*/ 	.byte	0x04, 0x0a
        /*005a*/ 	.short	(.L_270 - .L_269)
	.align		4
.L_269:
        /*005c*/ 	.word	index@(.nv.constant0._ZN3cub18CUB_300001_SM_10006detail4scan23DeviceCompactInitKernelINS0_13ScanTileStateIiLb1EEEPlEEvT_iT0_)
        /*0060*/ 	.short	0x0380
        /*0062*/ 	.short	0x0018


	//----- nvinfo : EIATTR_SW_WAR
	.align		4
.L_270:
        /*0064*/ 	.byte	0x04, 0x36
        /*0066*/ 	.short	(.L_272 - .L_271)
.L_271:
        /*0068*/ 	.word	0x00000008
.L_272:


//--------------------- .nv.info._ZN3cub18CUB_300001_SM_10006detail4scan23DeviceCompactInitKernelINS0_13ScanTileStateIiLb1EEEPiEEvT_iT0_ --------------------------
	.section	.nv.info._ZN3cub18CUB_300001_SM_10006detail4scan23DeviceCompactInitKernelINS0_13ScanTileStateIiLb1EEEPiEEvT_iT0_,"",@"SHT_CUDA_INFO"
	.sectionflags	@""
	.align	4


	//----- nvinfo : EIATTR_CUDA_API_VERSION
	.align		4
        /*0000*/ 	.byte	0x04, 0x37
        /*0002*/ 	.short	(.L_274 - .L_273)
.L_273:
        /*0004*/ 	.word	0x00000082


	//----- nvinfo : EIATTR_KPARAM_INFO
	.align		4
.L_274:
        /*0008*/ 	.byte	0x04, 0x17
        /*000a*/ 	.short	(.L_276 - .L_275)
.L_275:
        /*000c*/ 	.word	0x00000000
        /*0010*/ 	.short	0x0002
        /*0012*/ 	.short	0x0010
        /*0014*/ 	.byte	0x00, 0xf5, 0x21, 0x00


	//----- nvinfo : EIATTR_KPARAM_INFO
	.align		4
.L_276:
        /*0018*/ 	.byte	0x04, 0x17
        /*001a*/ 	.short	(.L_278 - .L_277)
.L_277:
        /*001c*/ 	.word	0x00000000
        /*0020*/ 	.short	0x0001
        /*0022*/ 	.short	0x0008
        /*0024*/ 	.byte	0x00, 0xf0, 0x11, 0x00


	//----- nvinfo : EIATTR_KPARAM_INFO
	.align		4
.L_278:
        /*0028*/ 	.byte	0x04, 0x17
        /*002a*/ 	.short	(.L_280 - .L_279)
.L_279:
        /*002c*/ 	.word	0x00000000
        /*0030*/ 	.short	0x0000
        /*0032*/ 	.short	0x0000
        /*0034*/ 	.byte	0x00, 0xf0, 0x21, 0x00


	//----- nvinfo : EIATTR_SPARSE_MMA_MASK
	.align		4
.L_280:
        /*0038*/ 	.byte	0x03, 0x50
        /*003a*/ 	.short	0x0000


	//----- nvinfo : EIATTR_MAXREG_COUNT
	.align		4
        /*003c*/ 	.byte	0x03, 0x1b
        /*003e*/ 	.short	0x00ff


	//----- nvinfo : EIATTR_MERCURY_ISA_VERSION
	.align		4
        /*0040*/ 	.byte	0x03, 0x5f
        /*0042*/ 	.short	0x0101


	//----- nvinfo : EIATTR_VRC_CTA_INIT_COUNT
	.align		4
        /*0044*/ 	.byte	0x02, 0x4a
	.zero		1
	.zero		1


	//----- nvinfo : EIATTR_EXIT_INSTR_OFFSETS
	.align		4
        /*0048*/ 	.byte	0x04, 0x1c
        /*004a*/ 	.short	(.L_282 - .L_281)


	//   ....[0]....
.L_281:
        /*004c*/ 	.word	0x00000130


	//   ....[1]....
        /*0050*/ 	.word	0x00000160


	//----- nvinfo : EIATTR_CBANK_PARAM_SIZE
	.align		4
.L_282:
        /*0054*/ 	.byte	0x03, 0x19
        /*0056*/ 	.short	0x0018


	//----- nvinfo : EIATTR_PARAM_CBANK
	.align		4
        /*0058*/ 	.byte	0x04, 0x0a
        /*005a*/ 	.short	(.L_284 - .L_283)
	.align		4
.L_283:
        /*005c*/ 	.word	index@(.nv.constant0._ZN3cub18CUB_300001_SM_10006detail4scan23DeviceCompactInitKernelINS0_13ScanTileStateIiLb1EEEPiEEvT_iT0_)
        /*0060*/ 	.short	0x0380
        /*0062*/ 	.short	0x0018


	//----- nvinfo : EIATTR_SW_WAR
	.align		4
.L_284:
        /*0064*/ 	.byte	0x04, 0x36
        /*0066*/ 	.short	(.L_286 - .L_285)
.L_285:
        /*0068*/ 	.word	0x00000008
.L_286:


//--------------------- .nv.info._ZN3cub18CUB_300001_SM_10006detail8for_each13static_kernelINS2_12policy_hub_t12policy_500_tElN6thrust24THRUST_300001_SM_1000_NS8cuda_cub20__uninitialized_copy7functorINS7_6detail15normal_iteratorINS7_10device_ptrIiEEEENSC_INS7_7pointerIiNS8_3tagENS7_11use_defaultESI_EEEEEEEEvT0_T1_ --------------------------
	.section	.nv.info._ZN3cub18CUB_300001_SM_10006detail8for_each13static_kernelINS2_12policy_hub_t12policy_500_tElN6thrust24THRUST_300001_SM_1000_NS8cuda_cub20__uninitialized_copy7functorINS7_6detail15normal_iteratorINS7_10device_ptrIiEEEENSC_INS7_7pointerIiNS8_3tagENS7_11use_defaultESI_EEEEEEEEvT0_T1_,"",@"SHT_CUDA_INFO"
	.sectionflags	@""
	.align	4


	//----- nvinfo : EIATTR_CUDA_API_VERSION
	.align		4
        /*0000*/ 	.byte	0x04, 0x37
        /*0002*/ 	.short	(.L_288 - .L_287)
.L_287:
        /*0004*/ 	.word	0x00000082


	//----- nvinfo : EIATTR_KPARAM_INFO
	.align		4
.L_288:
        /*0008*/ 	.byte	0x04, 0x17
        /*000a*/ 	.short	(.L_290 - .L_289)
.L_289:
        /*000c*/ 	.word	0x00000000
        /*0010*/ 	.short	0x0001
        /*0012*/ 	.short	0x0008
        /*0014*/ 	.byte	0x00, 0xf0, 0x41, 0x00


	//----- nvinfo : EIATTR_KPARAM_INFO
	.align		4
.L_290:
        /*0018*/ 	.byte	0x04, 0x17
        /*001a*/ 	.short	(.L_292 - .L_291)
.L_291:
        /*001c*/ 	.word	0x00000000
        /*0020*/ 	.short	0x0000
        /*0022*/ 	.short	0x0000
        /*0024*/ 	.byte	0x00, 0xf0, 0x21, 0x00


	//----- nvinfo : EIATTR_SPARSE_MMA_MASK
	.align		4
.L_292:
        /*0028*/ 	.byte	0x03, 0x50
        /*002a*/ 	.short	0x0000


	//----- nvinfo : EIATTR_MAXREG_COUNT
	.align		4
        /*002c*/ 	.byte	0x03, 0x1b
        /*002e*/ 	.short	0x00ff


	//----- nvinfo : EIATTR_MERCURY_ISA_VERSION
	.align		4
        /*0030*/ 	.byte	0x03, 0x5f
        /*0032*/ 	.short	0x0101


	//----- nvinfo : EIATTR_VRC_CTA_INIT_COUNT
	.align		4
        /*0034*/ 	.byte	0x02, 0x4a
	.zero		1
	.zero		1


	//----- nvinfo : EIATTR_EXIT_INSTR_OFFSETS
	.align		4
        /*0038*/ 	.byte	0x04, 0x1c
        /*003a*/ 	.short	(.L_294 - .L_293)


	//   ....[0]....
.L_293:
        /*003c*/ 	.word	0x00000190


	//   ....[1]....
        /*0040*/ 	.word	0x00000320


	//   ....[2]....
        /*0044*/ 	.word	0x000003f0


	//----- nvinfo : EIATTR_MAX_THREADS
	.align		4
.L_294:
        /*0048*/ 	.byte	0x04, 0x05
        /*004a*/ 	.short	(.L_296 - .L_295)
.L_295:
        /*004c*/ 	.word	0x00000100
        /*0050*/ 	.word	0x00000001
        /*0054*/ 	.word	0x00000001


	//----- nvinfo : EIATTR_CRS_STACK_SIZE
	.align		4
.L_296:
        /*0058*/ 	.byte	0x04, 0x1e
        /*005a*/ 	.short	(.L_298 - .L_297)
.L_297:
        /*005c*/ 	.word	0x00000000


	//----- nvinfo : EIATTR_CBANK_PARAM_SIZE
	.align		4
.L_298:
        /*0060*/ 	.byte	0x03, 0x19
        /*0062*/ 	.short	0x0018


	//----- nvinfo : EIATTR_PARAM_CBANK
	.align		4
        /*0064*/ 	.byte	0x04, 0x0a
        /*0066*/ 	.short	(.L_300 - .L_299)
	.align		4
.L_299:
        /*0068*/ 	.word	index@(.nv.constant0._ZN3cub18CUB_300001_SM_10006detail8for_each13static_kernelINS2_12policy_hub_t12policy_500_tElN6thrust24THRUST_300001_SM_1000_NS8cuda_cub20__uninitialized_copy7functorINS7_6detail15normal_iteratorINS7_10device_ptrIiEEEENSC_INS7_7pointerIiNS8_3tagENS7_11use_defaultESI_EEEEEEEEvT0_T1_)
        /*006c*/ 	.short	0x0380
        /*006e*/ 	.short	0x0018


	//----- nvinfo : EIATTR_SW_WAR
	.align		4
.L_300:
        /*0070*/ 	.byte	0x04, 0x36
        /*0072*/ 	.short	(.L_302 - .L_301)
.L_301:
        /*0074*/ 	.word	0x00000008
.L_302:


//--------------------- .nv.info._ZN3cub18CUB_300001_SM_10006detail8for_each13static_kernelINS2_12policy_hub_t12policy_500_tElN6thrust24THRUST_300001_SM_1000_NS8cuda_cub20__uninitialized_copy7functorINS7_6detail15normal_iteratorINS7_10device_ptrIiEEEENSC_INS7_7pointerIiNS8_5par_tENS7_11use_defaultESI_EEEEEEEEvT0_T1_ --------------------------
	.section	.nv.info._ZN3cub18CUB_300001_SM_10006detail8for_each13static_kernelINS2_12policy_hub_t12policy_500_tElN6thrust24THRUST_300001_SM_1000_NS8cuda_cub20__uninitialized_copy7functorINS7_6detail15normal_iteratorINS7_10device_ptrIiEEEENSC_INS7_7pointerIiNS8_5par_tENS7_11use_defaultESI_EEEEEEEEvT0_T1_,"",@"SHT_CUDA_INFO"
	.sectionflags	@""
	.align	4


	//----- nvinfo : EIATTR_CUDA_API_VERSION
	.align		4
        /*0000*/ 	.byte	0x04, 0x37
        /*0002*/ 	.short	(.L_304 - .L_303)
.L_303:
        /*0004*/ 	.word	0x00000082


	//----- nvinfo : EIATTR_KPARAM_INFO
	.align		4
.L_304:
        /*0008*/ 	.byte	0x04, 0x17
        /*000a*/ 	.short	(.L_306 - .L_305)
.L_305:
        /*000c*/ 	.word	0x00000000
        /*0010*/ 	.short	0x0001
        /*0012*/ 	.short	0x0008
        /*0014*/ 	.byte	0x00, 0xf0, 0x41, 0x00


	//----- nvinfo : EIATTR_KPARAM_INFO
	.align		4
.L_306:
        /*0018*/ 	.byte	0x04, 0x17
        /*001a*/ 	.short	(.L_308 - .L_307)
.L_307:
        /*001c*/ 	.word	0x00000000
        /*0020*/ 	.short	0x0000
        /*0022*/ 	.short	0x0000
        /*0024*/ 	.byte	0x00, 0xf0, 0x21, 0x00


	//----- nvinfo : EIATTR_SPARSE_MMA_MASK
	.align		4
.L_308:
        /*0028*/ 	.byte	0x03, 0x50
        /*002a*/ 	.short	0x0000


	//----- nvinfo : EIATTR_MAXREG_COUNT
	.align		4
        /*002c*/ 	.byte	0x03, 0x1b
        /*002e*/ 	.short	0x00ff


	//----- nvinfo : EIATTR_MERCURY_ISA_VERSION
	.align		4
        /*0030*/ 	.byte	0x03, 0x5f
        /*0032*/ 	.short	0x0101


	//----- nvinfo : EIATTR_VRC_CTA_INIT_COUNT
	.align		4
        /*0034*/ 	.byte	0x02, 0x4a
	.zero		1
	.zero		1


	//----- nvinfo : EIATTR_EXIT_INSTR_OFFSETS
	.align		4
        /*0038*/ 	.byte	0x04, 0x1c
        /*003a*/ 	.short	(.L_310 - .L_309)


	//   ....[0]....
.L_309:
        /*003c*/ 	.word	0x00000190


	//   ....[1]....
        /*0040*/ 	.word	0x00000320


	//   ....[2]....
        /*0044*/ 	.word	0x000003f0


	//----- nvinfo : EIATTR_MAX_THREADS
	.align		4
.L_310:
        /*0048*/ 	.byte	0x04, 0x05
        /*004a*/ 	.short	(.L_312 - .L_311)
.L_311:
        /*004c*/ 	.word	0x00000100
        /*0050*/ 	.word	0x00000001
        /*0054*/ 	.word	0x00000001


	//----- nvinfo : EIATTR_CRS_STACK_SIZE
	.align		4
.L_312:
        /*0058*/ 	.byte	0x04, 0x1e
        /*005a*/ 	.short	(.L_314 - .L_313)
.L_313:
        /*005c*/ 	.word	0x00000000


	//----- nvinfo : EIATTR_CBANK_PARAM_SIZE
	.align		4
.L_314:
        /*0060*/ 	.byte	0x03, 0x19
        /*0062*/ 	.short	0x0018


	//----- nvinfo : EIATTR_PARAM_CBANK
	.align		4
        /*0064*/ 	.byte	0x04, 0x0a
        /*0066*/ 	.short	(.L_316 - .L_315)
	.align		4
.L_315:
        /*0068*/ 	.word	index@(.nv.constant0._ZN3cub18CUB_300001_SM_10006detail8for_each13static_kernelINS2_12policy_hub_t12policy_500_tElN6thrust24THRUST_300001_SM_1000_NS8cuda_cub20__uninitialized_copy7functorINS7_6detail15normal_iteratorINS7_10device_ptrIiEEEENSC_INS7_7pointerIiNS8_5par_tENS7_11use_defaultESI_EEEEEEEEvT0_T1_)
        /*006c*/ 	.short	0x0380
        /*006e*/ 	.short	0x0018


	//----- nvinfo : EIATTR_SW_WAR
	.align		4
.L_316:
        /*0070*/ 	.byte	0x04, 0x36
        /*0072*/ 	.short	(.L_318 - .L_317)
.L_317:
        /*0074*/ 	.word	0x00000008
.L_318:


//--------------------- .nv.info._ZN3cub18CUB_300001_SM_10006detail11EmptyKernelIvEEvv --------------------------
	.section	.nv.info._ZN3cub18CUB_300001_SM_10006detail11EmptyKernelIvEEvv,"",@"SHT_CUDA_INFO"
	.sectionflags	@""
	.align	4


	//----- nvinfo : EIATTR_CUDA_API_VERSION
	.align		4
        /*0000*/ 	.byte	0x04, 0x37
        /*0002*/ 	.short	(.L_320 - .L_319)
.L_319:
        /*0004*/ 	.word	0x00000082


	//----- nvinfo : EIATTR_SPARSE_MMA_MASK
	.align		4
.L_320:
        /*0008*/ 	.byte	0x03, 0x50
        /*000a*/ 	.short	0x0000


	//----- nvinfo : EIATTR_MAXREG_COUNT
	.align		4
        /*000c*/ 	.byte	0x03, 0x1b
        /*000e*/ 	.short	0x00ff


	//----- nvinfo : EIATTR_MERCURY_ISA_VERSION
	.align		4
        /*0010*/ 	.byte	0x03, 0x5f
        /*0012*/ 	.short	0x0101


	//----- nvinfo : EIATTR_VRC_CTA_INIT_COUNT
	.align		4
        /*0014*/ 	.byte	0x02, 0x4a
	.zero		1
	.zero		1


	//----- nvinfo : EIATTR_EXIT_INSTR_OFFSETS
	.align		4
        /*0018*/ 	.byte	0x04, 0x1c
        /*001a*/ 	.short	(.L_322 - .L_321)


	//   ....[0]....
.L_321:
        /*001c*/ 	.word	0x00000010


	//----- nvinfo : EIATTR_SW_WAR
	.align		4
.L_322:
        /*0020*/ 	.byte	0x04, 0x36
        /*0022*/ 	.short	(.L_324 - .L_323)
.L_323:
        /*0024*/ 	.word	0x00000008
.L_324:


//--------------------- .nv.callgraph             --------------------------
	.section	.nv.callgraph,"",@"SHT_CUDA_CALLGRAPH"
	.align	4
	.sectionentsize	8
	.align		4
        /*0000*/ 	.word	0x00000000
	.align		4
        /*0004*/ 	.word	0xffffffff
	.align		4
        /*0008*/ 	.word	0x00000000
	.align		4
        /*000c*/ 	.word	0xfffffffe
	.align		4
        /*0010*/ 	.word	0x00000000
	.align		4
        /*0014*/ 	.word	0xfffffffd
	.align		4
        /*0018*/ 	.word	0x00000000
	.align		4
        /*001c*/ 	.word	0xfffffffc


//--------------------- .nv.constant4             --------------------------
	.section	.nv.constant4,"a",@progbits
	.align	8
	.align		8
.nv.constant4:
        /*0000*/ 	.dword	_ZN34_INTERNAL_052540d2_4_k_cu_0da159924cuda3std3__45__cpo5beginE
	.align		8
        /*0008*/ 	.dword	_ZN34_INTERNAL_052540d2_4_k_cu_0da159924cuda3std3__45__cpo3endE
	.align		8
        /*0010*/ 	.dword	_ZN34_INTERNAL_052540d2_4_k_cu_0da159924cuda3std3__45__cpo6cbeginE
	.align		8
        /*0018*/ 	.dword	_ZN34_INTERNAL_052540d2_4_k_cu_0da159924cuda3std3__45__cpo4cendE
	.align		8
        /*0020*/ 	.dword	_ZN34_INTERNAL_052540d2_4_k_cu_0da159924cuda3std3__45__cpo6rbeginE
	.align		8
        /*0028*/ 	.dword	_ZN34_INTERNAL_052540d2_4_k_cu_0da159924cuda3std3__45__cpo4rendE
	.align		8
        /*0030*/ 	.dword	_ZN34_INTERNAL_052540d2_4_k_cu_0da159924cuda3std3__45__cpo7crbeginE
	.align		8
        /*0038*/ 	.dword	_ZN34_INTERNAL_052540d2_4_k_cu_0da159924cuda3std3__45__cpo5crendE
	.align		8
        /*0040*/ 	.dword	_ZN34_INTERNAL_052540d2_4_k_cu_0da159924cuda3std3__436_GLOBAL__N__052540d2_4_k_cu_0da159926ignoreE
	.align		8
        /*0048*/ 	.dword	_ZN34_INTERNAL_052540d2_4_k_cu_0da159924cuda3std3__419piecewise_constructE
	.align		8
        /*0050*/ 	.dword	_ZN34_INTERNAL_052540d2_4_k_cu_0da159924cuda3std3__48in_placeE
	.align		8
        /*0058*/ 	.dword	_ZN34_INTERNAL_052540d2_4_k_cu_0da159924cuda3std3__420unreachable_sentinelE
	.align		8
        /*0060*/ 	.dword	_ZN34_INTERNAL_052540d2_4_k_cu_0da159924cuda3std3__47nulloptE
	.align		8
        /*0068*/ 	.dword	_ZN34_INTERNAL_052540d2_4_k_cu_0da159924cuda3std3__48unexpectE
	.align		8
        /*0070*/ 	.dword	_ZN34_INTERNAL_052540d2_4_k_cu_0da159924cuda3std6ranges3__45__cpo4swapE
	.align		8
        /*0078*/ 	.dword	_ZN34_INTERNAL_052540d2_4_k_cu_0da159924cuda3std6ranges3__45__cpo9iter_moveE
	.align		8
        /*0080*/ 	.dword	_ZN34_INTERNAL_052540d2_4_k_cu_0da159924cuda3std6ranges3__45__cpo5beginE
	.align		8
        /*0088*/ 	.dword	_ZN34_INTERNAL_052540d2_4_k_cu_0da159924cuda3std6ranges3__45__cpo3endE
	.align		8
        /*0090*/ 	.dword	_ZN34_INTERNAL_052540d2_4_k_cu_0da159924cuda3std6ranges3__45__cpo6cbeginE
	.align		8
        /*0098*/ 	.dword	_ZN34_INTERNAL_052540d2_4_k_cu_0da159924cuda3std6ranges3__45__cpo4cendE
	.align		8
        /*00a0*/ 	.dword	_ZN34_INTERNAL_052540d2_4_k_cu_0da159924cuda3std6ranges3__45__cpo7advanceE
	.align		8
        /*00a8*/ 	.dword	_ZN34_INTERNAL_052540d2_4_k_cu_0da159924cuda3std6ranges3__45__cpo9iter_swapE
	.align		8
        /*00b0*/ 	.dword	_ZN34_INTERNAL_052540d2_4_k_cu_0da159924cuda3std6ranges3__45__cpo4nextE
	.align		8
        /*00b8*/ 	.dword	_ZN34_INTERNAL_052540d2_4_k_cu_0da159924cuda3std6ranges3__45__cpo4prevE
	.align		8
        /*00c0*/ 	.dword	_ZN34_INTERNAL_052540d2_4_k_cu_0da159924cuda3std6ranges3__45__cpo4dataE
	.align		8
        /*00c8*/ 	.dword	_ZN34_INTERNAL_052540d2_4_k_cu_0da159924cuda3std6ranges3__45__cpo5cdataE
	.align		8
        /*00d0*/ 	.dword	_ZN34_INTERNAL_052540d2_4_k_cu_0da159924cuda3std6ranges3__45__cpo4sizeE
	.align		8
        /*00d8*/ 	.dword	_ZN34_INTERNAL_052540d2_4_k_cu_0da159924cuda3std6ranges3__45__cpo5ssizeE
	.align		8
        /*00e0*/ 	.dword	_ZN34_INTERNAL_052540d2_4_k_cu_0da159924cuda3std6ranges3__45__cpo8distanceE
	.align		8
        /*00e8*/ 	.dword	_ZN34_INTERNAL_052540d2_4_k_cu_0da159926thrust24THRUST_300001_SM_1000_NS8cuda_cub3parE
	.align		8
        /*00f0*/ 	.dword	_ZN34_INTERNAL_052540d2_4_k_cu_0da159926thrust24THRUST_300001_SM_1000_NS8cuda_cub10par_nosyncE
	.align		8
        /*00f8*/ 	.dword	_ZN34_INTERNAL_052540d2_4_k_cu_0da159926thrust24THRUST_300001_SM_1000_NS6system6detail10sequential3seqE
	.align		8
        /*0100*/ 	.dword	_ZN34_INTERNAL_052540d2_4_k_cu_0da159926thrust24THRUST_300001_SM_1000_NS6system3cpp3parE
	.align		8
        /*0108*/ 	.dword	_ZN34_INTERNAL_052540d2_4_k_cu_0da159926thrust24THRUST_300001_SM_1000_NS12placeholders2_1E
	.align		8
        /*0110*/ 	.dword	_ZN34_INTERNAL_052540d2_4_k_cu_0da159926thrust24THRUST_300001_SM_1000_NS12placeholders2_2E
	.align		8
        /*0118*/ 	.dword	_ZN34_INTERNAL_052540d2_4_k_cu_0da159926thrust24THRUST_300001_SM_1000_NS12placeholders2_3E
	.align		8
        /*0120*/ 	.dword	_ZN34_INTERNAL_052540d2_4_k_cu_0da159926thrust24THRUST_300001_SM_1000_NS12placeholders2_4E
	.align		8
        /*0128*/ 	.dword	_ZN34_INTERNAL_052540d2_4_k_cu_0da159926thrust24THRUST_300001_SM_1000_NS12placeholders2_5E
	.align		8
        /*0130*/ 	.dword	_ZN34_INTERNAL_052540d2_4_k_cu_0da159926thrust24THRUST_300001_SM_1000_NS12placeholders2_6E
	.align		8
        /*0138*/ 	.dword	_ZN34_INTERNAL_052540d2_4_k_cu_0da159926thrust24THRUST_300001_SM_1000_NS12placeholders2_7E
	.align		8
        /*0140*/ 	.dword	_ZN34_INTERNAL_052540d2_4_k_cu_0da159926thrust24THRUST_300001_SM_1000_NS12placeholders2_8E
	.align		8
        /*0148*/ 	.dword	_ZN34_INTERNAL_052540d2_4_k_cu_0da159926thrust24THRUST_300001_SM_1000_NS12placeholders2_9E
	.align		8
        /*0150*/ 	.dword	_ZN34_INTERNAL_052540d2_4_k_cu_0da159926thrust24THRUST_300001_SM_1000_NS12placeholders3_10E
	.align		8
        /*0158*/ 	.dword	_ZN34_INTERNAL_052540d2_4_k_cu_0da159926thrust24THRUST_300001_SM_1000_NS3seqE
	.align		8
        /*0160*/ 	.dword	_ZN34_INTERNAL_052540d2_4_k_cu_0da159926thrust24THRUST_300001_SM_1000_NS6deviceE


//--------------------- .text._ZN3cub18CUB_300001_SM_10006detail6select23DeviceSelectSweepKernelINS2_10policy_hubIiilLb0ELNS0_10SelectImplE2EE10Policy1000EPiN6thrust24THRUST_300001_SM_1000_NS6detail15normal_iteratorINSA_10device_ptrIiEEEESF_PlNS0_13ScanTileStateIiLb1EEE7is_evenNS0_8NullTypeEiNS2_19streaming_context_tIlLb1EEELS5_2EEEvT0_T1_T2_T3_T4_T5_T6_T7_iT8_NS1_7vsmem_tE --------------------------
	.section	.text._ZN3cub18CUB_300001_SM_10006detail6select23DeviceSelectSweepKernelINS2_10policy_hubIiilLb0ELNS0_10SelectImplE2EE10Policy1000EPiN6thrust24THRUST_300001_SM_1000_NS6detail15normal_iteratorINSA_10device_ptrIiEEEESF_PlNS0_13ScanTileStateIiLb1EEE7is_evenNS0_8NullTypeEiNS2_19streaming_context_tIlLb1EEELS5_2EEEvT0_T1_T2_T3_T4_T5_T6_T7_iT8_NS1_7vsmem_tE,"ax",@progbits
	.align	128
        .global         _ZN3cub18CUB_300001_SM_10006detail6select23DeviceSelectSweepKernelINS2_10policy_hubIiilLb0ELNS0_10SelectImplE2EE10Policy1000EPiN6thrust24THRUST_300001_SM_1000_NS6detail15normal_iteratorINSA_10device_ptrIiEEEESF_PlNS0_13ScanTileStateIiLb1EEE7is_evenNS0_8NullTypeEiNS2_19streaming_context_tIlLb1EEELS5_2EEEvT0_T1_T2_T3_T4_T5_T6_T7_iT8_NS1_7vsmem_tE
        .type           _ZN3cub18CUB_300001_SM_10006detail6select23DeviceSelectSweepKernelINS2_10policy_hubIiilLb0ELNS0_10SelectImplE2EE10Policy1000EPiN6thrust24THRUST_300001_SM_1000_NS6detail15normal_iteratorINSA_10device_ptrIiEEEESF_PlNS0_13ScanTileStateIiLb1EEE7is_evenNS0_8NullTypeEiNS2_19streaming_context_tIlLb1EEELS5_2EEEvT0_T1_T2_T3_T4_T5_T6_T7_iT8_NS1_7vsmem_tE,@function
        .size           _ZN3cub18CUB_300001_SM_10006detail6select23DeviceSelectSweepKernelINS2_10policy_hubIiilLb0ELNS0_10SelectImplE2EE10Policy1000EPiN6thrust24THRUST_300001_SM_1000_NS6detail15normal_iteratorINSA_10device_ptrIiEEEESF_PlNS0_13ScanTileStateIiLb1EEE7is_evenNS0_8NullTypeEiNS2_19streaming_context_tIlLb1EEELS5_2EEEvT0_T1_T2_T3_T4_T5_T6_T7_iT8_NS1_7vsmem_tE,(.L_x_1301 - _ZN3cub18CUB_300001_SM_10006detail6select23DeviceSelectSweepKernelINS2_10policy_hubIiilLb0ELNS0_10SelectImplE2EE10Policy1000EPiN6thrust24THRUST_300001_SM_1000_NS6detail15normal_iteratorINSA_10device_ptrIiEEEESF_PlNS0_13ScanTileStateIiLb1EEE7is_evenNS0_8NullTypeEiNS2_19streaming_context_tIlLb1EEELS5_2EEEvT0_T1_T2_T3_T4_T5_T6_T7_iT8_NS1_7vsmem_tE)
        .other          _ZN3cub18CUB_300001_SM_10006detail6select23DeviceSelectSweepKernelINS2_10policy_hubIiilLb0ELNS0_10SelectImplE2EE10Policy1000EPiN6thrust24THRUST_300001_SM_1000_NS6detail15normal_iteratorINSA_10device_ptrIiEEEESF_PlNS0_13ScanTileStateIiLb1EEE7is_evenNS0_8NullTypeEiNS2_19streaming_context_tIlLb1EEELS5_2EEEvT0_T1_T2_T3_T4_T5_T6_T7_iT8_NS1_7vsmem_tE,@"STO_CUDA_ENTRY STV_DEFAULT"
_ZN3cub18CUB_300001_SM_10006detail6select23DeviceSelectSweepKernelINS2_10policy_hubIiilLb0ELNS0_10SelectImplE2EE10Policy1000EPiN6thrust24THRUST_300001_SM_1000_NS6detail15normal_iteratorINSA_10device_ptrIiEEEESF_PlNS0_13ScanTileStateIiLb1EEE7is_evenNS0_8NullTypeEiNS2_19streaming_context_tIlLb1EEELS5_2EEEvT0_T1_T2_T3_T4_T5_T6_T7_iT8_NS1_7vsmem_tE:
.text._ZN3cub18CUB_300001_SM_10006detail6select23DeviceSelectSweepKernelINS2_10policy_hubIiilLb0ELNS0_10SelectImplE2EE10Policy1000EPiN6thrust24THRUST_300001_SM_1000_NS6detail15normal_iteratorINSA_10device_ptrIiEEEESF_PlNS0_13ScanTileStateIiLb1EEE7is_evenNS0_8NullTypeEiNS2_19streaming_context_tIlLb1EEELS5_2EEEvT0_T1_T2_T3_T4_T5_T6_T7_iT8_NS1_7vsmem_tE:
[----:B------:R-:W-:Y:S08]  /*0000*/  LDC R1, c[0x0][0x37c] ;  /* 0x0000df00ff017b82 */ /* 0x000ff00000000800 */
[----:B------:R-:W-:Y:S01]  /*0010*/  S2UR UR4, SR_CTAID.X ;  /* 0x00000000000479c3 */ /* 0x000fe20000002500 */
[----:B------:R-:W0:Y:S01]  /*0020*/  LDCU UR5, c[0x0][0x374] ;  /* 0x00006e80ff0577ac */ /* 0x000e220008000800 */
[----:B------:R-:W1:Y:S06]  /*0030*/  LDCU UR7, c[0x0][0x3b0] ;  /* 0x00007600ff0777ac */ /* 0x000e6c0008000800 */
[----:B------:R-:W0:Y:S01]  /*0040*/  S2UR UR6, SR_CTAID.Y ;  /* 0x00000000000679c3 */ /* 0x000e220000002600 */
[----:B------:R-:W2:Y:S01]  /*0050*/  LDCU.64 UR8, c[0x0][0x358] ;  /* 0x00006b00ff0877ac */ /* 0x000ea20008000a00 */
[----:B0-----:R-:W-:-:S02]  /*0060*/  UIMAD UR4, UR4, UR5, UR6 ;  /* 0x00000005040472a4 */ /* 0x001fc4000f8e0206 */
[----:B-1----:R-:W-:Y:S02]  /*0070*/  UIADD3 UR5, UPT, UPT, UR7, -0x1, URZ ;  /* 0xffffffff07057890 */ /* 0x002fe4000fffe0ff */
[----:B------:R-:W-:Y:S02]  /*0080*/  UIMAD UR7, UR4, 0x1340, URZ ;  /* 0x00001340040778a4 */ /* 0x000fe4000f8e02ff */
[----:B------:R-:W-:Y:S02]  /*0090*/  UISETP.GE.AND UP0, UPT, UR4, UR5, UPT ;  /* 0x000000050400728c */ /* 0x000fe4000bf06270 */
[----:B------:R-:W-:-:S07]  /*00a0*/  IMAD.U32 R44, RZ, RZ, UR4 ;  /* 0x00000004ff2c7e24 */ /* 0x000fce000f8e00ff */
[----:B--2---:R-:W-:Y:S05]  /*00b0*/  BRA.U UP0, `(.L_x_0) ;  /* 0x0000006900d07547 */ /* 0x004fea000b800000 */
[----:B------:R-:W-:-:S13]  /*00c0*/  ISETP.NE.AND P0, PT, R44, RZ, PT ;  /* 0x000000ff2c00720c */ /* 0x000fda0003f05270 */
[----:B------:R-:W-:Y:S05]  /*00d0*/  @P0 BRA `(.L_x_1) ;  /* 0x0000002c007c0947 */ /* 0x000fea0003800000 */
[----:B------:R-:W0:Y:S01]  /*00e0*/  S2R R0, SR_TID.X ;  /* 0x0000000000007919 */ /* 0x000e220000002100 */
[----:B------:R-:W1:Y:S01]  /*00f0*/  LDC.64 R24, c[0x0][0x3c8] ;  /* 0x0000f200ff187b82 */ /* 0x000e620000000a00 */
[----:B------:R-:W2:Y:S01]  /*0100*/  LDCU.U8 UR6, c[0x0][0x3b8] ;  /* 0x00007700ff0677ac */ /* 0x000ea20008000000 */
[----:B------:R-:W3:Y:S01]  /*0110*/  LDCU.64 UR4, c[0x0][0x380] ;  /* 0x00007000ff0477ac */ /* 0x000ee20008000a00 */
[----:B------:R-:W4:Y:S01]  /*0120*/  LDCU.64 UR10, c[0x0][0x388] ;  /* 0x00007100ff0a77ac */ /* 0x000f220008000a00 */
[----:B--2---:R-:W-:-:S04]  /*0130*/  ISETP.NE.AND P0, PT, RZ, UR6, PT ;  /* 0x00000006ff007c0c */ /* 0x004fc8000bf05270 */
[----:B-1----:R-:W-:Y:S02]  /*0140*/  SEL R2, R24, RZ, !P0 ;  /* 0x000000ff18027207 */ /* 0x002fe40004000000 */
[----:B------:R-:W-:Y:S01]  /*0150*/  SEL R3, R25, RZ, !P0 ;  /* 0x000000ff19037207 */ /* 0x000fe20004000000 */
[----:B0-----:R-:W-:-:S05]  /*0160*/  IMAD R47, R0, 0xe, RZ ;  /* 0x0000000e002f7824 */ /* 0x001fca00078e02ff */
[----:B------:R-:W-:-:S04]  /*0170*/  IADD3 R2, P0, P1, R47, UR7, R2 ;  /* 0x000000072f027c10 */ /* 0x000fc8000f91e002 */
[----:B------:R-:W-:Y:S01]  /*0180*/  IADD3.X R3, PT, PT, RZ, R3, RZ, P0, P1 ;  /* 0x00000003ff037210 */ /* 0x000fe200007e24ff */
[----:B------:R-:W-:-:S03]  /*0190*/  IMAD.SHL.U32 R26, R2, 0x4, RZ ;  /* 0x00000004021a7824 */ /* 0x000fc600078e00ff */
[----:B------:R-:W-:Y:S02]  /*01a0*/  SHF.L.U64.HI R2, R2, 0x2, R3 ;  /* 0x0000000202027819 */ /* 0x000fe40000010203 */
[C---:B---3--:R-:W-:Y:S02]  /*01b0*/  IADD3 R12, P0, PT, R26.reuse, UR4, RZ ;  /* 0x000000041a0c7c10 */ /* 0x048fe4000ff1e0ff */
[----:B----4-:R-:W-:Y:S02]  /*01c0*/  IADD3 R26, P1, PT, R26, UR10, RZ ;  /* 0x0000000a1a1a7c10 */ /* 0x010fe4000ff3e0ff */
[C---:B------:R-:W-:Y:S02]  /*01d0*/  IADD3.X R13, PT, PT, R2.reuse, UR5, RZ, P0, !PT ;  /* 0x00000005020d7c10 */ /* 0x040fe400087fe4ff */
[----:B------:R-:W-:-:S03]  /*01e0*/  IADD3.X R27, PT, PT, R2, UR11, RZ, P1, !PT ;  /* 0x0000000b021b7c10 */ /* 0x000fc60008ffe4ff */
[----:B------:R-:W2:Y:S04]  /*01f0*/  LDG.E R19, desc[UR8][R12.64] ;  /* 0x000000080c137981 */ /* 0x000ea8000c1e1900 */
[----:B------:R-:W3:Y:S04]  /*0200*/  LDG.E R18, desc[UR8][R12.64+0x4] ;  /* 0x000004080c127981 */ /* 0x000ee8000c1e1900 */
[----:B------:R-:W4:Y:S04]  /*0210*/  LDG.E R17, desc[UR8][R12.64+0x8] ;  /* 0x000008080c117981 */ /* 0x000f28000c1e1900 */
[----:B------:R-:W5:Y:S04]  /*0220*/  LDG.E R16, desc[UR8][R12.64+0xc] ;  /* 0x00000c080c107981 */ /* 0x000f68000c1e1900 */
        /* <DEDUP_REMOVED lines=9> */
[----:B------:R0:W5:Y:S01]  /*02c0*/  LDG.E R2, desc[UR8][R12.64+0x34] ;  /* 0x000034080c027981 */ /* 0x000162000c1e1900 */
[----:B------:R-:W-:Y:S06]  /*02d0*/  BAR.SYNC.DEFER_BLOCKING 0x0 ;  /* 0x0000000000007b1d */ /* 0x000fec0000010000 */
[----:B------:R-:W2:Y:S04]  /*02e0*/  LDG.E R14, desc[UR8][R26.64] ;  /* 0x000000081a0e7981 */ /* 0x000ea8000c1e1900 */
[----:B------:R-:W3:Y:S04]  /*02f0*/  LDG.E R15, desc[UR8][R26.64+0x4] ;  /* 0x000004081a0f7981 */ /* 0x000ee8000c1e1900 */
[----:B------:R-:W0:Y:S04]  /*0300*/  LDG.E R21, desc[UR8][R26.64+0xc] ;  /* 0x00000c081a157981 */ /* 0x000e28000c1e1900 */
        /* <DEDUP_REMOVED lines=11> */
[----:B------:R-:W1:Y:S01]  /*03c0*/  S2UR UR5, SR_CgaCtaId ;  /* 0x00000000000579c3 */ /* 0x000e620000008800 */
[----:B------:R-:W-:-:S02]  /*03d0*/  UMOV UR4, 0x400 ;  /* 0x0000040000047882 */ /* 0x000fc40000000000 */
[----:B-1----:R-:W-:-:S05]  /*03e0*/  ULEA UR4, UR5, UR4, 0x18 ;  /* 0x0000000405047291 */ /* 0x002fca000f8ec0ff */
[----:B------:R-:W-:Y:S01]  /*03f0*/  BAR.SYNC.DEFER_BLOCKING 0x0 ;  /* 0x0000000000007b1d */ /* 0x000fe20000010000 */
[----:B--2---:R-:W-:Y:S02]  /*0400*/  LOP3.LUT R44, R14, 0x1, RZ, 0xc0, !PT ;  /* 0x000000010e2c7812 */ /* 0x004fe400078ec0ff */
[----:B---3--:R-:W-:Y:S02]  /*0410*/  LOP3.LUT R14, R15, 0x1, RZ, 0xc0, !PT ;  /* 0x000000010f0e7812 */ /* 0x008fe400078ec0ff */
[C---:B------:R-:W-:Y:S02]  /*0420*/  ISETP.NE.AND P0, PT, R44.reuse, RZ, PT ;  /* 0x000000ff2c00720c */ /* 0x040fe40003f05270 */
[----:B0-----:R-:W-:Y:S02]  /*0430*/  LOP3.LUT R13, R21, 0x1, RZ, 0xc0, !PT ;  /* 0x00000001150d7812 */ /* 0x001fe400078ec0ff */
[----:B------:R-:W-:Y:S02]  /*0440*/  LOP3.LUT R44, R44, 0x1, RZ, 0x3c, !PT ;  /* 0x000000012c2c7812 */ /* 0x000fe400078e3cff */
[----:B----4-:R-:W-:-:S02]  /*0450*/  LOP3.LUT R15, R20, 0x1, RZ, 0xc0, !PT ;  /* 0x00000001140f7812 */ /* 0x010fc400078ec0ff */
[----:B------:R-:W-:Y:S02]  /*0460*/  LOP3.LUT R21, R14, 0x1, RZ, 0x3c, !PT ;  /* 0x000000010e157812 */ /* 0x000fe400078e3cff */
[----:B-----5:R-:W-:Y:S02]  /*0470*/  LOP3.LUT R12, R22, 0x1, RZ, 0xc0, !PT ;  /* 0x00000001160c7812 */ /* 0x020fe400078ec0ff */
[----:B------:R-:W-:Y:S01]  /*0480*/  LOP3.LUT R22, R15, 0x1, RZ, 0x3c, !PT ;  /* 0x000000010f167812 */ /* 0x000fe200078e3cff */
[----:B------:R-:W-:Y:S01]  /*0490*/  IMAD.IADD R23, R44, 0x1, R21 ;  /* 0x000000012c177824 */ /* 0x000fe200078e0215 */
[----:B------:R-:W-:Y:S02]  /*04a0*/  LOP3.LUT R50, R50, 0x1, RZ, 0xc0, !PT ;  /* 0x0000000132327812 */ /* 0x000fe400078ec0ff */
[----:B------:R-:W-:Y:S01]  /*04b0*/  LOP3.LUT R26, R13, 0x1, RZ, 0x3c, !PT ;  /* 0x000000010d1a7812 */ /* 0x000fe200078e3cff */
[----:B------:R-:W-:Y:S01]  /*04c0*/  IMAD.IADD R28, R22, 0x1, R23 ;  /* 0x00000001161c7824 */ /* 0x000fe200078e0217 */
[----:B------:R-:W-:-:S02]  /*04d0*/  LOP3.LUT R48, R48, 0x1, RZ, 0xc0, !PT ;  /* 0x0000000130307812 */ /* 0x000fc400078ec0ff */
[----:B------:R-:W-:Y:S02]  /*04e0*/  LOP3.LUT R27, R12, 0x1, RZ, 0x3c, !PT ;  /* 0x000000010c1b7812 */ /* 0x000fe400078e3cff */
[----:B------:R-:W-:Y:S02]  /*04f0*/  LOP3.LUT R29, R29, 0x1, RZ, 0xc0, !PT ;  /* 0x000000011d1d7812 */ /* 0x000fe400078ec0ff */
[----:B------:R-:W-:Y:S02]  /*0500*/  LOP3.LUT R30, R50, 0x1, RZ, 0x3c, !PT ;  /* 0x00000001321e7812 */ /* 0x000fe400078e3cff */
[----:B------:R-:W-:Y:S02]  /*0510*/  LOP3.LUT R31, R48, 0x1, RZ, 0x3c, !PT ;  /* 0x00000001301f7812 */ /* 0x000fe400078e3cff */
[----:B------:R-:W-:Y:S02]  /*0520*/  IADD3 R20, PT, PT, R27, R26, R28 ;  /* 0x0000001a1b147210 */ /* 0x000fe40007ffe01c */
[----:B------:R-:W-:-:S02]  /*0530*/  LOP3.LUT R32, R32, 0x1, RZ, 0xc0, !PT ;  /* 0x0000000120207812 */ /* 0x000fc400078ec0ff */
[----:B------:R-:W-:Y:S02]  /*0540*/  LOP3.LUT R34, R29, 0x1, RZ, 0x3c, !PT ;  /* 0x000000011d227812 */ /* 0x000fe400078e3cff */
[----:B------:R-:W-:Y:S02]  /*0550*/  IADD3 R41, PT, PT, R31, R30, R20 ;  /* 0x0000001e1f297210 */ /* 0x000fe40007ffe014 */
[----:B------:R-:W-:Y:S02]  /*0560*/  LOP3.LUT R37, R32, 0x1, RZ, 0x3c, !PT ;  /* 0x0000000120257812 */ /* 0x000fe400078e3cff */
        /* <DEDUP_REMOVED lines=12> */
[----:B------:R-:W-:Y:S02]  /*0630*/  IADD3 R49, PT, PT, R20, R45, R46 ;  /* 0x0000002d14317210 */ /* 0x000fe40007ffe02e */
[----:B------:R-:W-:-:S05]  /*0640*/  LOP3.LUT R46, R43, 0x1, RZ, 0x3c, !PT ;  /* 0x000000012b2e7812 */ /* 0x000fca00078e3cff */
[----:B------:R-:W-:-:S05]  /*0650*/  IMAD.IADD R46, R46, 0x1, R49 ;  /* 0x000000012e2e7824 */ /* 0x000fca00078e0231 */
[----:B------:R-:W0:Y:S02]  /*0660*/  SHFL.UP P1, R49, R46, 0x1, RZ ;  /* 0x042000002e317989 */ /* 0x000e2400000200ff */
[----:B0-----:R-:W-:Y:S01]  /*0670*/  @P1 IMAD.IADD R49, R46, 0x1, R49 ;  /* 0x000000012e311824 */ /* 0x001fe200078e0231 */
[----:B------:R-:W-:-:S04]  /*0680*/  ISETP.NE.AND P1, PT, R14, RZ, PT ;  /* 0x000000ff0e00720c */ /* 0x000fc80003f25270 */
[----:B------:R-:W0:Y:S02]  /*0690*/  SHFL.UP P2, R14, R49, 0x2, RZ ;  /* 0x04400000310e7989 */ /* 0x000e2400000400ff */
[----:B0-----:R-:W-:-:S05]  /*06a0*/  @P2 IMAD.IADD R14, R49, 0x1, R14 ;  /* 0x00000001310e2824 */ /* 0x001fca00078e020e */
[----:B------:R-:W0:Y:S02]  /*06b0*/  SHFL.UP P2, R53, R14, 0x4, RZ ;  /* 0x048000000e357989 */ /* 0x000e2400000400ff */
[----:B0-----:R-:W-:-:S05]  /*06c0*/  @P2 IMAD.IADD R53, R14, 0x1, R53 ;  /* 0x000000010e352824 */ /* 0x001fca00078e0235 */
[----:B------:R-:W0:Y:S01]  /*06d0*/  SHFL.UP P2, R52, R53, 0x8, RZ ;  /* 0x0500000035347989 */ /* 0x000e2200000400ff */
[----:B------:R-:W1:Y:S01]  /*06e0*/  S2R R14, SR_LANEID ;  /* 0x00000000000e7919 */ /* 0x000e620000000000 */
[----:B0-----:R-:W-:-:S05]  /*06f0*/  @P2 IMAD.IADD R52, R53, 0x1, R52 ;  /* 0x0000000135342824 */ /* 0x001fca00078e0234 */
[----:B------:R-:W0:Y:S01]  /*0700*/  SHFL.UP P4, R51, R52, 0x10, RZ ;  /* 0x0600000034337989 */ /* 0x000e2200000800ff */
[----:B-1----:R-:W-:Y:S02]  /*0710*/  ISETP.NE.AND P2, PT, R14, 0x1f, PT ;  /* 0x0000001f0e00780c */ /* 0x002fe40003f45270 */
[----:B------:R-:W-:-:S11]  /*0720*/  ISETP.NE.AND P5, PT, R13, RZ, PT ;  /* 0x000000ff0d00720c */ /* 0x000fd60003fa5270 */
[----:B------:R-:W-:Y:S01]  /*0730*/  @!P2 SHF.R.U32.HI R13, RZ, 0x3, R0 ;  /* 0x00000003ff0da819 */ /* 0x000fe20000011600 */
[----:B0-----:R-:W-:-:S03]  /*0740*/  @P4 IMAD.IADD R51, R52, 0x1, R51 ;  /* 0x0000000134334824 */ /* 0x001fc600078e0233 */
[----:B------:R-:W-:-:S05]  /*0750*/  @!P2 LOP3.LUT R53, R13, 0x7c, RZ, 0xc0, !PT ;  /* 0x0000007c0d35a812 */ /* 0x000fca00078ec0ff */
[----:B------:R-:W-:Y:S01]  /*0760*/  @!P2 STS [R53+UR4], R51 ;  /* 0x000000333500a988 */ /* 0x000fe20008000804 */
[----:B------:R-:W-:Y:S01]  /*0770*/  BAR.SYNC.DEFER_BLOCKING 0x0 ;  /* 0x0000000000007b1d */ /* 0x000fe20000010000 */
[----:B------:R-:W-:Y:S02]  /*0780*/  ISETP.NE.AND P6, PT, R15, RZ, PT ;  /* 0x000000ff0f00720c */ /* 0x000fe40003fc5270 */
[----:B------:R-:W-:Y:S02]  /*0790*/  ISETP.NE.AND P3, PT, R14, RZ, PT ;  /* 0x000000ff0e00720c */ /* 0x000fe40003f65270 */
[----:B------:R-:W-:Y:S02]  /*07a0*/  ISETP.NE.AND P4, PT, R12, RZ, PT ;  /* 0x000000ff0c00720c */ /* 0x000fe40003f85270 */
[----:B------:R-:W0:Y:S01]  /*07b0*/  LDS.128 R12, [UR4] ;  /* 0x00000004ff0c7984 */ /* 0x000e220008000c00 */
[----:B------:R-:W-:Y:S01]  /*07c0*/  IMAD.IADD R49, R51, 0x1, -R46 ;  /* 0x0000000133317824 */ /* 0x000fe200078e0a2e */
[----:B------:R-:W-:-:S04]  /*07d0*/  SHF.R.U32.HI R46, RZ, 0x5, R0 ;  /* 0x00000005ff2e7819 */ /* 0x000fc80000011600 */
[----:B------:R-:W-:Y:S02]  /*07e0*/  ISETP.NE.AND P2, PT, R46, 0x2, PT ;  /* 0x000000022e00780c */ /* 0x000fe40003f45270 */
[----:B------:R-:W-:Y:S02]  /*07f0*/  SEL R49, R49, RZ, P3 ;  /* 0x000000ff31317207 */ /* 0x000fe40001800000 */
[----:B------:R-:W-:Y:S01]  /*0800*/  ISETP.NE.AND P3, PT, R50, RZ, PT ;  /* 0x000000ff3200720c */ /* 0x000fe20003f65270 */
[----:B0-----:R-:W-:-:S04]  /*0810*/  IMAD.IADD R13, R12, 0x1, R13 ;  /* 0x000000010c0d7824 */ /* 0x001fc800078e020d */
[----:B------:R-:W-:Y:S01]  /*0820*/  IMAD.IADD R14, R14, 0x1, R13 ;  /* 0x000000010e0e7824 */ /* 0x000fe200078e020d */
[----:B------:R-:W-:Y:S02]  /*0830*/  SEL R12, R13, R12, !P2 ;  /* 0x0000000c0d0c7207 */ /* 0x000fe40005000000 */
[----:B------:R-:W-:Y:S01]  /*0840*/  ISETP.NE.AND P2, PT, R46, 0x3, PT ;  /* 0x000000032e00780c */ /* 0x000fe20003f45270 */
[----:B------:R-:W-:-:S03]  /*0850*/  IMAD.IADD R51, R15, 0x1, R14 ;  /* 0x000000010f337824 */ /* 0x000fc600078e020e */
[----:B------:R-:W-:Y:S02]  /*0860*/  SEL R50, R14, R12, !P2 ;  /* 0x0000000c0e327207 */ /* 0x000fe40005000000 */
[----:B------:R-:W0:Y:S01]  /*0870*/  LDS.128 R12, [UR4+0x10] ;  /* 0x00001004ff0c7984 */ /* 0x000e220008000c00 */
[----:B------:R-:W-:-:S04]  /*0880*/  ISETP.NE.AND P2, PT, R46, 0x4, PT ;  /* 0x000000042e00780c */ /* 0x000fc80003f45270 */
[C---:B------:R-:W-:Y:S02]  /*0890*/  SEL R50, R51.reuse, R50, !P2 ;  /* 0x0000003233327207 */ /* 0x040fe40005000000 */
[----:B------:R-:W-:Y:S01]  /*08a0*/  ISETP.NE.AND P2, PT, R46, 0x5, PT ;  /* 0x000000052e00780c */ /* 0x000fe20003f45270 */
[----:B0-----:R-:W-:-:S04]  /*08b0*/  IMAD.IADD R12, R51, 0x1, R12 ;  /* 0x00000001330c7824 */ /* 0x001fc800078e020c */
[----:B------:R-:W-:Y:S01]  /*08c0*/  IMAD.IADD R13, R13, 0x1, R12 ;  /* 0x000000010d0d7824 */ /* 0x000fe200078e020c */
[----:B------:R-:W-:Y:S02]  /*08d0*/  SEL R50, R12, R50, !P2 ;  /* 0x000000320c327207 */ /* 0x000fe40005000000 */
[----:B------:R-:W-:Y:S01]  /*08e0*/  ISETP.NE.AND P2, PT, R46, 0x6, PT ;  /* 0x000000062e00780c */ /* 0x000fe20003f45270 */
[----:B------:R-:W-:-:S03]  /*08f0*/  IMAD.IADD R14, R14, 0x1, R13 ;  /* 0x000000010e0e7824 */ /* 0x000fc600078e020d */
        /* <DEDUP_REMOVED lines=11> */
[----:B------:R-:W-:-:S04]  /*09b0*/  ISETP.NE.AND P2, PT, R46, 0xa, PT ;  /* 0x0000000a2e00780c */ /* 0x000fc80003f45270 */
[----:B------:R-:W-:Y:S02]  /*09c0*/  SEL R50, R13, R50, !P2 ;  /* 0x000000320d327207 */ /* 0x000fe40005000000 */
[----:B------:R-:W-:Y:S01]  /*09d0*/  ISETP.GE.U32.AND P2, PT, R0, 0x20, PT ;  /* 0x000000200000780c */ /* 0x000fe20003f46070 */
[----:B------:R-:W-:-:S03]  /*09e0*/  IMAD.IADD R13, R14, 0x1, R13 ;  /* 0x000000010e0d7824 */ /* 0x000fc600078e020d */
[----:B------:R-:W-:-:S05]  /*09f0*/  SEL R12, R50, RZ, P2 ;  /* 0x000000ff320c7207 */ /* 0x000fca0001000000 */
[----:B------:R-:W-:Y:S01]  /*0a00*/  IMAD.IADD R12, R12, 0x1, R49 ;  /* 0x000000010c0c7824 */ /* 0x000fe200078e0231 */
[----:B------:R-:W-:-:S03]  /*0a10*/  IADD3 R49, PT, PT, -R13, 0x1340, RZ ;  /* 0x000013400d317810 */ /* 0x000fc60007ffe1ff */
[C---:B------:R-:W-:Y:S01]  /*0a20*/  IMAD.IADD R46, R47.reuse, 0x1, -R12 ;  /* 0x000000012f2e7824 */ /* 0x040fe200078e0a0c */
[----:B------:R-:W-:Y:S01]  /*0a30*/  IADD3 R14, PT, PT, R47, -R12, -R44 ;  /* 0x8000000c2f0e7210 */ /* 0x000fe20007ffe82c */
[----:B------:R-:W-:-:S04]  /*0a40*/  IMAD.IADD R15, R12, 0x1, R49 ;  /* 0x000000010c0f7824 */ /* 0x000fc800078e0231 */
[----:B------:R-:W-:Y:S01]  /*0a50*/  VIADD R14, R14, 0x1 ;  /* 0x000000010e0e7836 */ /* 0x000fe20000000000 */
[----:B------:R-:W-:Y:S01]  /*0a60*/  SEL R46, R15, R46, !P0 ;  /* 0x0000002e0f2e7207 */ /* 0x000fe20004000000 */
[----:B------:R-:W-:Y:S01]  /*0a70*/  IMAD.IADD R15, R44, 0x1, R15 ;  /* 0x000000012c0f7824 */ /* 0x000fe200078e020f */
[----:B------:R-:W-:Y:S02]  /*0a80*/  ISETP.NE.AND P0, PT, R29, RZ, PT ;  /* 0x000000ff1d00720c */ /* 0x000fe40003f05270 */
[--C-:B------:R-:W-:Y:S01]  /*0a90*/  IADD3 R29, PT, PT, R47, -R23, -R12.reuse ;  /* 0x800000172f1d7210 */ /* 0x100fe20007ffe80c */
[----:B------:R-:W-:Y:S01]  /*0aa0*/  IMAD.IADD R28, R28, 0x1, R12 ;  /* 0x000000011c1c7824 */ /* 0x000fe200078e020c */
[----:B------:R-:W-:Y:S01]  /*0ab0*/  SEL R23, R15, R14, !P1 ;  /* 0x0000000e0f177207 */ /* 0x000fe20004800000 */
[----:B------:R-:W-:Y:S02]  /*0ac0*/  IMAD.IADD R15, R21, 0x1, R15 ;  /* 0x00000001150f7824 */ /* 0x000fe400078e020f */
[----:B------:R-:W-:-:S02]  /*0ad0*/  VIADD R21, R29, 0x2 ;  /* 0x000000021d157836 */ /* 0x000fc40000000000 */
[----:B------:R-:W-:Y:S02]  /*0ae0*/  IMAD.IADD R14, R26, 0x1, R28 ;  /* 0x000000011a0e7824 */ /* 0x000fe400078e021c */
[----:B------:R-:W-:Y:S01]  /*0af0*/  IMAD.IADD R29, R22, 0x1, R15 ;  /* 0x00000001161d7824 */ /* 0x000fe200078e020f */
[----:B------:R-:W-:Y:S02]  /*0b00*/  SEL R21, R15, R21, !P6 ;  /* 0x000000150f157207 */ /* 0x000fe40007000000 */
[C---:B------:R-:W-:Y:S01]  /*0b10*/  IADD3 R22, PT, PT, R47.reuse, 0x4, -R14 ;  /* 0x000000042f167810 */ /* 0x040fe20007ffe80e */
[----:B------:R-:W-:Y:S01]  /*0b20*/  IMAD.IADD R15, R26, 0x1, R29 ;  /* 0x000000011a0f7824 */ /* 0x000fe200078e021d */
[----:B------:R-:W-:Y:S01]  /*0b30*/  IADD3 R28, PT, PT, R47, 0x3, -R28 ;  /* 0x000000032f1c7810 */ /* 0x000fe20007ffe81c */
[----:B------:R-:W-:-:S03]  /*0b40*/  IMAD.IADD R14, R27, 0x1, R14 ;  /* 0x000000011b0e7824 */ /* 0x000fc600078e020e */
[----:B------:R-:W-:Y:S01]  /*0b50*/  SEL R22, R15, R22, !P4 ;  /* 0x000000160f167207 */ /* 0x000fe20006000000 */
[----:B------:R-:W-:Y:S01]  /*0b60*/  IMAD.IADD R15, R27, 0x1, R15 ;  /* 0x000000011b0f7824 */ /* 0x000fe200078e020f */
[----:B------:R-:W-:Y:S02]  /*0b70*/  ISETP.NE.AND P4, PT, R0, RZ, PT ;  /* 0x000000ff0000720c */ /* 0x000fe40003f85270 */
[----:B------:R-:W-:Y:S01]  /*0b80*/  SEL R26, R29, R28, !P5 ;  /* 0x0000001c1d1a7207 */ /* 0x000fe20006800000 */
[C-C-:B------:R-:W-:Y:S01]  /*0b90*/  IMAD.IADD R28, R30.reuse, 0x1, R14.reuse ;  /* 0x000000011e1c7824 */ /* 0x140fe200078e020e */
[----:B------:R-:W-:Y:S01]  /*0ba0*/  IADD3 R27, PT, PT, R47, 0x5, -R14 ;  /* 0x000000052f1b7810 */ /* 0x000fe20007ffe80e */
[----:B------:R-:W-:Y:S01]  /*0bb0*/  IMAD.IADD R30, R30, 0x1, R15 ;  /* 0x000000011e1e7824 */ /* 0x000fe200078e020f */
[----:B------:R-:W-:Y:S02]  /*0bc0*/  ISETP.NE.AND P2, PT, R48, RZ, PT ;  /* 0x000000ff3000720c */ /* 0x000fe40003f45270 */
[----:B------:R-:W-:-:S02]  /*0bd0*/  SEL R27, R15, R27, !P3 ;  /* 0x0000001b0f1b7207 */ /* 0x000fc40005800000 */
[C---:B------:R-:W-:Y:S02]  /*0be0*/  IADD3 R14, PT, PT, R47.reuse, 0x6, -R28 ;  /* 0x000000062f0e7810 */ /* 0x040fe40007ffe81c */
[----:B------:R-:W-:Y:S02]  /*0bf0*/  IADD3 R15, PT, PT, R47, -R28, -R31 ;  /* 0x8000001c2f0f7210 */ /* 0x000fe40007ffe81f */
[----:B------:R-:W-:-:S03]  /*0c00*/  SEL R28, R30, R14, !P2 ;  /* 0x0000000e1e1c7207 */ /* 0x000fc60005000000 */
[----:B------:R-:W-:Y:S02]  /*0c10*/  VIADD R29, R15, 0x7 ;  /* 0x000000070f1d7836 */ /* 0x000fe40000000000 */
[----:B------:R-:W0:Y:S01]  /*0c20*/  @!P4 LDC.64 R14, c[0x0][0x3a0] ;  /* 0x0000e800ff0ecb82 */ /* 0x000e220000000a00 */
[----:B------:R-:W-:Y:S02]  /*0c30*/  IMAD.IADD R30, R31, 0x1, R30 ;  /* 0x000000011f1e7824 */ /* 0x000fe400078e021e */
[--C-:B------:R-:W-:Y:S01]  /*0c40*/  IMAD.IADD R42, R42, 0x1, R12.reuse ;  /* 0x000000012a2a7824 */ /* 0x100fe200078e020c */
[----:B------:R-:W-:Y:S02]  /*0c50*/  IADD3 R12, PT, PT, R47, -R38, -R12 ;  /* 0x800000262f0c7210 */ /* 0x000fe40007ffe80c */
[----:B------:R-:W-:Y:S01]  /*0c60*/  SEL R29, R30, R29, !P0 ;  /* 0x0000001d1e1d7207 */ /* 0x000fe20004000000 */
[----:B------:R-:W-:Y:S01]  /*0c70*/  IMAD.IADD R30, R34, 0x1, R30 ;  /* 0x00000001221e7824 */ /* 0x000fe200078e021e */
[----:B------:R-:W-:Y:S01]  /*0c80*/  ISETP.NE.AND P1, PT, R32, RZ, PT ;  /* 0x000000ff2000720c */ /* 0x000fe20003f25270 */
[----:B------:R-:W-:-:S05]  /*0c90*/  VIADD R12, R12, 0x8 ;  /* 0x000000080c0c7836 */ /* 0x000fca0000000000 */
[----:B------:R-:W-:Y:S01]  /*0ca0*/  SEL R31, R30, R12, !P1 ;  /* 0x0000000c1e1f7207 */ /* 0x000fe20004800000 */
[----:B------:R-:W-:Y:S01]  /*0cb0*/  @!P4 IMAD.MOV.U32 R12, RZ, RZ, 0x65 ;  /* 0x00000065ff0cc424 */ /* 0x000fe200078e00ff */
[----:B------:R-:W-:Y:S01]  /*0cc0*/  ISETP.NE.AND P3, PT, R36, RZ, PT ;  /* 0x000000ff2400720c */ /* 0x000fe20003f65270 */
[C---:B------:R-:W-:Y:S02]  /*0cd0*/  IMAD.IADD R36, R40.reuse, 0x1, R42 ;  /* 0x0000000128247824 */ /* 0x040fe400078e022a */
[----:B------:R-:W-:Y:S01]  /*0ce0*/  IMAD.IADD R37, R37, 0x1, R30 ;  /* 0x0000000125257824 */ /* 0x000fe200078e021e */
[----:B0-----:R0:W-:Y:S01]  /*0cf0*/  @!P4 ST.E.64.STRONG.GPU desc[UR8][R14.64+0x100], R12 ;  /* 0x0001000c0e00c985 */ /* 0x0011e2000c10fb08 */
[----:B------:R-:W-:Y:S01]  /*0d00*/  IMAD.IADD R34, R41, 0x1, R36 ;  /* 0x0000000129227824 */ /* 0x000fe200078e0224 */
[----:B------:R-:W-:Y:S01]  /*0d10*/  ISETP.NE.AND P0, PT, R43, RZ, PT ;  /* 0x000000ff2b00720c */ /* 0x000fe20003f05270 */
[----:B------:R-:W-:Y:S02]  /*0d20*/  IMAD.IADD R40, R40, 0x1, R37 ;  /* 0x0000000128287824 */ /* 0x000fe400078e0225 */
[----:B------:R-:W-:Y:S01]  /*0d30*/  IMAD.IADD R38, R45, 0x1, R34 ;  /* 0x000000012d267824 */ /* 0x000fe200078e0222 */
[----:B------:R-:W-:Y:S01]  /*0d40*/  ISETP.NE.AND P6, PT, R33, RZ, PT ;  /* 0x000000ff2100720c */ /* 0x000fe20003fc5270 */
[----:B------:R-:W-:-:S03]  /*0d50*/  IMAD.IADD R41, R41, 0x1, R40 ;  /* 0x0000000129297824 */ /* 0x000fc600078e0228 */
[C---:B------:R-:W-:Y:S02]  /*0d60*/  IADD3 R33, PT, PT, R47.reuse, 0xc, -R38 ;  /* 0x0000000c2f217810 */ /* 0x040fe40007ffe826 */
[----:B------:R-:W-:Y:S01]  /*0d70*/  IADD3 R38, PT, PT, R47, -R38, -R20 ;  /* 0x800000262f267210 */ /* 0x000fe20007ffe814 */
[----:B------:R-:W-:Y:S01]  /*0d80*/  IMAD.IADD R45, R45, 0x1, R41 ;  /* 0x000000012d2d7824 */ /* 0x000fe200078e0229 */
[----:B------:R-:W-:Y:S01]  /*0d90*/  LEA R46, R46, UR4, 0x2 ;  /* 0x000000042e2e7c11 */ /* 0x000fe2000f8e10ff */
[----:B------:R-:W-:Y:S01]  /*0da0*/  BAR.SYNC.DEFER_BLOCKING 0x0 ;  /* 0x0000000000007b1d */ /* 0x000fe20000010000 */
[----:B------:R-:W-:Y:S01]  /*0db0*/  IADD3 R32, PT, PT, R47, 0x9, -R42 ;  /* 0x000000092f207810 */ /* 0x000fe20007ffe82a */
[----:B------:R-:W-:Y:S01]  /*0dc0*/  VIADD R30, R38, 0xd ;  /* 0x0000000d261e7836 */ /* 0x000fe20000000000 */
[----:B------:R-:W-:Y:S01]  /*0dd0*/  LEA R23, R23, UR4, 0x2 ;  /* 0x0000000417177c11 */ /* 0x000fe2000f8e10ff */
[----:B------:R-:W-:Y:S01]  /*0de0*/  @!P0 IMAD.IADD R30, R20, 0x1, R45 ;  /* 0x00000001141e8824 */ /* 0x000fe200078e022d */
[----:B------:R-:W-:-:S02]  /*0df0*/  ISETP.NE.AND P5, PT, R35, RZ, PT ;  /* 0x000000ff2300720c */ /* 0x000fc40003fa5270 */
[----:B------:R-:W-:Y:S02]  /*0e00*/  IADD3 R36, PT, PT, R47, 0xa, -R36 ;  /* 0x0000000a2f247810 */ /* 0x000fe40007ffe824 */
[----:B------:R-:W-:Y:S02]  /*0e10*/  LEA R20, R21, UR4, 0x2 ;  /* 0x0000000415147c11 */ /* 0x000fe4000f8e10ff */
[----:B------:R-:W-:Y:S02]  /*0e20*/  IADD3 R34, PT, PT, R47, 0xb, -R34 ;  /* 0x0000000b2f227810 */ /* 0x000fe40007ffe822 */
[----:B------:R-:W-:Y:S02]  /*0e30*/  LEA R21, R26, UR4, 0x2 ;  /* 0x000000041a157c11 */ /* 0x000fe4000f8e10ff */
[----:B------:R-:W-:Y:S02]  /*0e40*/  ISETP.NE.AND P2, PT, R39, RZ, PT ;  /* 0x000000ff2700720c */ /* 0x000fe40003f45270 */
[----:B------:R-:W-:-:S02]  /*0e50*/  LEA R22, R22, UR4, 0x2 ;  /* 0x0000000416167c11 */ /* 0x000fc4000f8e10ff */
[----:B------:R-:W-:Y:S02]  /*0e60*/  SEL R32, R37, R32, !P6 ;  /* 0x0000002025207207 */ /* 0x000fe40007000000 */
[----:B------:R-:W-:Y:S02]  /*0e70*/  LEA R27, R27, UR4, 0x2 ;  /* 0x000000041b1b7c11 */ /* 0x000fe4000f8e10ff */
[----:B------:R-:W-:Y:S01]  /*0e80*/  SEL R36, R40, R36, !P5 ;  /* 0x0000002428247207 */ /* 0x000fe20006800000 */
[----:B------:R-:W-:Y:S01]  /*0e90*/  STS [R46], R19 ;  /* 0x000000132e007388 */ /* 0x000fe20000000800 */
[----:B------:R-:W-:Y:S02]  /*0ea0*/  LEA R28, R28, UR4, 0x2 ;  /* 0x000000041c1c7c11 */ /* 0x000fe4000f8e10ff */
[----:B------:R-:W-:Y:S01]  /*0eb0*/  SEL R34, R41, R34, !P3 ;  /* 0x0000002229227207 */ /* 0x000fe20005800000 */
[----:B------:R-:W-:Y:S01]  /*0ec0*/  STS [R23], R18 ;  /* 0x0000001217007388 */ /* 0x000fe20000000800 */
[----:B------:R-:W-:-:S02]  /*0ed0*/  LEA R29, R29, UR4, 0x2 ;  /* 0x000000041d1d7c11 */ /* 0x000fc4000f8e10ff */
[----:B------:R-:W-:Y:S01]  /*0ee0*/  ISETP.GE.AND P0, PT, R0, R49, PT ;  /* 0x000000310000720c */ /* 0x000fe20003f06270 */
[----:B------:R1:W-:Y:S01]  /*0ef0*/  STS [R20], R17 ;  /* 0x0000001114007388 */ /* 0x0003e20000000800 */
[----:B------:R-:W-:Y:S02]  /*0f00*/  SEL R33, R45, R33, !P2 ;  /* 0x000000212d217207 */ /* 0x000fe40005000000 */
[----:B0-----:R-:W-:Y:S01]  /*0f10*/  LEA R12, R31, UR4, 0x2 ;  /* 0x000000041f0c7c11 */ /* 0x001fe2000f8e10ff */
[----:B------:R0:W-:Y:S01]  /*0f20*/  STS [R21], R16 ;  /* 0x0000001015007388 */ /* 0x0001e20000000800 */
[----:B------:R-:W-:Y:S02]  /*0f30*/  LEA R13, R32, UR4, 0x2 ;  /* 0x00000004200d7c11 */ /* 0x000fe4000f8e10ff */
[----:B------:R-:W-:Y:S01]  /*0f40*/  LEA R36, R36, UR4, 0x2 ;  /* 0x0000000424247c11 */ /* 0x000fe2000f8e10ff */
[----:B------:R0:W-:Y:S01]  /*0f50*/  STS [R22], R11 ;  /* 0x0000000b16007388 */ /* 0x0001e20000000800 */
[----:B------:R-:W-:-:S03]  /*0f60*/  LEA R15, R34, UR4, 0x2 ;  /* 0x00000004220f7c11 */ /* 0x000fc6000f8e10ff */
[----:B------:R0:W-:Y:S01]  /*0f70*/  STS [R27], R10 ;  /* 0x0000000a1b007388 */ /* 0x0001e20000000800 */
[----:B------:R-:W-:-:S03]  /*0f80*/  LEA R14, R33, UR4, 0x2 ;  /* 0x00000004210e7c11 */ /* 0x000fc6000f8e10ff */
[----:B------:R0:W-:Y:S01]  /*0f90*/  STS [R28], R9 ;  /* 0x000000091c007388 */ /* 0x0001e20000000800 */
[----:B-1----:R-:W-:-:S03]  /*0fa0*/  LEA R17, R30, UR4, 0x2 ;  /* 0x000000041e117c11 */ /* 0x002fc6000f8e10ff */
[----:B------:R0:W-:Y:S04]  /*0fb0*/  STS [R29], R8 ;  /* 0x000000081d007388 */ /* 0x0001e80000000800 */
[----:B------:R0:W-:Y:S04]  /*0fc0*/  STS [R12], R7 ;  /* 0x000000070c007388 */ /* 0x0001e80000000800 */
[----:B------:R0:W-:Y:S04]  /*0fd0*/  STS [R13], R6 ;  /* 0x000000060d007388 */ /* 0x0001e80000000800 */
[----:B------:R0:W-:Y:S01]  /*0fe0*/  STS [R36], R5 ;  /* 0x0000000524007388 */ /* 0x0001e20000000800 */
[----:B------:R-:W-:Y:S03]  /*0ff0*/  BSSY.RECONVERGENT B0, `(.L_x_2) ;  /* 0x000001f000007945 */ /* 0x000fe60003800200 */
[----:B------:R0:W-:Y:S04]  /*1000*/  STS [R15], R4 ;  /* 0x000000040f007388 */ /* 0x0001e80000000800 */
[----:B------:R0:W-:Y:S04]  /*1010*/  STS [R14], R3 ;  /* 0x000000030e007388 */ /* 0x0001e80000000800 */
[----:B------:R0:W-:Y:S01]  /*1020*/  STS [R17], R2 ;  /* 0x0000000211007388 */ /* 0x0001e20000000800 */
[----:B------:R-:W-:Y:S06]  /*1030*/  BAR.SYNC.DEFER_BLOCKING 0x0 ;  /* 0x0000000000007b1d */ /* 0x000fec0000010000 */
[----:B------:R-:W-:Y:S05]  /*1040*/  @P0 BRA `(.L_x_3) ;  /* 0x0000000000400947 */ /* 0x000fea0003800000 */
[----:B------:R-:W-:Y:S01]  /*1050*/  UISETP.NE.AND UP0, UPT, UR6, URZ, UPT ;  /* 0x000000ff0600728c */ /* 0x000fe2000bf05270 */
[----:B0-----:R-:W-:Y:S01]  /*1060*/  CS2R R4, SRZ ;  /* 0x0000000000047805 */ /* 0x001fe2000001ff00 */
[----:B------:R-:W0:Y:S04]  /*1070*/  LDCU.64 UR10, c[0x0][0x3c0] ;  /* 0x00007800ff0a77ac */ /* 0x000e280008000a00 */
[----:B------:R-:W-:-:S13]  /*1080*/  PLOP3.LUT P0, PT, PT, PT, UP0, 0x80, 0x8 ;  /* 0x000000000008781c */ /* 0x000fda0003f0f008 */
[----:B------:R-:W-:Y:S05]  /*1090*/  @P0 BRA `(.L_x_4) ;  /* 0x0000000000100947 */ /* 0x000fea0003800000 */
[----:B------:R-:W1:Y:S02]  /*10a0*/  LDC.64 R2, c[0x0][0x3d0] ;  /* 0x0000f400ff027b82 */ /* 0x000e640000000a00 */
[----:B-1----:R-:W2:Y:S02]  /*10b0*/  LDG.E.64 R2, desc[UR8][R2.64] ;  /* 0x0000000802027981 */ /* 0x002ea4000c1e1b00 */
[----:B--2---:R-:W-:-:S05]  /*10c0*/  IADD3 R5, P1, PT, -R2, R24, RZ ;  /* 0x0000001802057210 */ /* 0x004fca0007f3e1ff */
[----:B------:R-:W-:-:S08]  /*10d0*/  IMAD.X R4, R25, 0x1, ~R3, P1 ;  /* 0x0000000119047824 */ /* 0x000fd000008e0e03 */
.L_x_4:
[----:B------:R-:W-:-:S04]  /*10e0*/  IADD3 R6, P1, PT, R0, R5, RZ ;  /* 0x0000000500067210 */ /* 0x000fc80007f3e0ff */
[----:B------:R-:W-:Y:S01]  /*10f0*/  LOP3.LUT R6, RZ, R6, RZ, 0x33, !PT ;  /* 0x00000006ff067212 */ /* 0x000fe200078e33ff */
[----:B------:R-:W-:-:S03]  /*1100*/  IMAD.X R5, RZ, RZ, R4, P1 ;  /* 0x000000ffff057224 */ /* 0x000fc600008e0604 */
[----:B0-----:R-:W-:Y:S02]  /*1110*/  IADD3 R6, P1, PT, R6, UR10, RZ ;  /* 0x0000000a06067c10 */ /* 0x001fe4000ff3e0ff */
[----:B------:R-:W-:-:S04]  /*1120*/  LOP3.LUT R5, RZ, R5, RZ, 0x33, !PT ;  /* 0x00000005ff057212 */ /* 0x000fc800078e33ff */
[----:B------:R-:W-:Y:S01]  /*1130*/  IADD3.X R5, PT, PT, R5, UR11, RZ, P1, !PT ;  /* 0x0000000b05057c10 */ /* 0x000fe20008ffe4ff */
[----:B------:R-:W-:Y:S06]  /*1140*/  BRA `(.L_x_5) ;  /* 0x0000000000247947 */ /* 0x000fec0003800000 */
.L_x_3:
[----:B------:R-:W-:Y:S01]  /*1150*/  UISETP.NE.AND UP0, UPT, UR6, URZ, UPT ;  /* 0x000000ff0600728c */ /* 0x000fe2000bf05270 */
[----:B0-----:R-:W-:Y:S01]  /*1160*/  IMAD.IADD R5, R0, 0x1, -R49 ;  /* 0x0000000100057824 */ /* 0x001fe200078e0a31 */
[----:B------:R-:W-:-:S04]  /*1170*/  CS2R R2, SRZ ;  /* 0x0000000000027805 */ /* 0x000fc8000001ff00 */
[----:B------:R-:W-:-:S13]  /*1180*/  PLOP3.LUT P0, PT, PT, PT, UP0, 0x80, 0x8 ;  /* 0x000000000008781c */ /* 0x000fda0003f0f008 */
[----:B------:R-:W-:Y:S05]  /*1190*/  @P0 BRA `(.L_x_6) ;  /* 0x0000000000080947 */ /* 0x000fea0003800000 */
[----:B------:R-:W0:Y:S02]  /*11a0*/  LDC.64 R2, c[0x0][0x3d0] ;  /* 0x0000f400ff027b82 */ /* 0x000e240000000a00 */
[----:B0-----:R-:W5:Y:S02]  /*11b0*/  LDG.E.64 R2, desc[UR8][R2.64] ;  /* 0x0000000802027981 */ /* 0x001f64000c1e1b00 */
.L_x_6:
[----:B-----5:R-:W-:-:S04]  /*11c0*/  IADD3 R6, P1, PT, R5, R2, RZ ;  /* 0x0000000205067210 */ /* 0x020fc80007f3e0ff */
[----:B------:R-:W-:-:S09]  /*11d0*/  LEA.HI.X.SX32 R5, R5, R3, 0x1, P1 ;  /* 0x0000000305057211 */ /* 0x000fd200008f0eff */
.L_x_5:
[----:B------:R-:W-:Y:S05]  /*11e0*/  BSYNC.RECONVERGENT B0 ;  /* 0x0000000000007941 */ /* 0x000fea0003800200 */
.L_x_2:
[----:B------:R-:W-:Y:S01]  /*11f0*/  LEA R2, R0, UR4, 0x2 ;  /* 0x0000000400027c11 */ /* 0x000fe2000f8e10ff */
[----:B------:R-:W0:Y:S01]  /*1200*/  LDCU.64 UR4, c[0x0][0x390] ;  /* 0x00007200ff0477ac */ /* 0x000e220008000a00 */
[----:B------:R-:W-:Y:S03]  /*1210*/  BSSY.RECONVERGENT B0, `(.L_x_7) ;  /* 0x0000022000007945 */ /* 0x000fe60003800200 */
[----:B------:R-:W1:Y:S01]  /*1220*/  LDS R3, [R2] ;  /* 0x0000000002037984 */ /* 0x000e620000000800 */
[----:B0-----:R-:W-:-:S04]  /*1230*/  LEA R4, P1, R6, UR4, 0x2 ;  /* 0x0000000406047c11 */ /* 0x001fc8000f8210ff */
[----:B------:R-:W-:Y:S01]  /*1240*/  LEA.HI.X R5, R6, UR5, R5, 0x2, P1 ;  /* 0x0000000506057c11 */ /* 0x000fe200088f1405 */
[----:B------:R-:W-:-:S05]  /*1250*/  VIADD R6, R0, 0x160 ;  /* 0x0000016000067836 */ /* 0x000fca0000000000 */
[----:B------:R-:W-:Y:S01]  /*1260*/  ISETP.GE.AND P1, PT, R6, R49, PT ;  /* 0x000000310600720c */ /* 0x000fe20003f26270 */
[----:B-1----:R0:W-:-:S12]  /*1270*/  STG.E desc[UR8][R4.64], R3 ;  /* 0x0000000304007986 */ /* 0x0021d8000c101908 */
[----:B------:R-:W-:Y:S05]  /*1280*/  @!P1 BRA `(.L_x_8) ;  /* 0x0000000000289947 */ /* 0x000fea0003800000 */
[----:B------:R-:W-:Y:S01]  /*1290*/  BSSY.RECONVERGENT B1, `(.L_x_9) ;  /* 0x0000006000017945 */ /* 0x000fe20003800200 */
[----:B0-----:R-:W-:Y:S01]  /*12a0*/  IMAD.IADD R3, R6, 0x1, -R49 ;  /* 0x0000000106037824 */ /* 0x001fe200078e0a31 */
[----:B------:R-:W-:Y:S02]  /*12b0*/  CS2R R4, SRZ ;  /* 0x0000000000047805 */ /* 0x000fe4000001ff00 */
[----:B------:R-:W-:Y:S05]  /*12c0*/  @P0 BRA `(.L_x_10) ;  /* 0x0000000000080947 */ /* 0x000fea0003800000 */
[----:B------:R-:W0:Y:S02]  /*12d0*/  LDC.64 R4, c[0x0][0x3d0] ;  /* 0x0000f400ff047b82 */ /* 0x000e240000000a00 */
[----:B0-----:R-:W5:Y:S02]  /*12e0*/  LDG.E.64 R4, desc[UR8][R4.64] ;  /* 0x0000000804047981 */ /* 0x001f64000c1e1b00 */
.L_x_10:
[----:B------:R-:W-:Y:S05]  /*12f0*/  BSYNC.RECONVERGENT B1 ;  /* 0x0000000000017941 */ /* 0x000fea0003800200 */
.L_x_9:
[----:B-----5:R-:W-:-:S04]  /*1300*/  IADD3 R6, P1, PT, R3, R4, RZ ;  /* 0x0000000403067210 */ /* 0x020fc80007f3e0ff */
[----:B------:R-:W-:Y:S01]  /*1310*/  LEA.HI.X.SX32 R5, R3, R5, 0x1, P1 ;  /* 0x0000000503057211 */ /* 0x000fe200008f0eff */
[----:B------:R-:W-:Y:S08]  /*1320*/  BRA `(.L_x_11) ;  /* 0x0000000000407947 */ /* 0x000ff00003800000 */
.L_x_8:
[----:B------:R-:W-:Y:S01]  /*1330*/  BSSY.RECONVERGENT B1, `(.L_x_12) ;  /* 0x0000008000017945 */ /* 0x000fe20003800200 */
[----:B0-----:R-:W-:Y:S02]  /*1340*/  IMAD.MOV.U32 R3, RZ, RZ, RZ ;  /* 0x000000ffff037224 */ /* 0x001fe400078e00ff */
[----:B------:R-:W-:Y:S01]  /*1350*/  IMAD.MOV.U32 R7, RZ, RZ, RZ ;  /* 0x000000ffff077224 */ /* 0x000fe200078e00ff */
[----:B------:R-:W-:Y:S06]  /*1360*/  @P0 BRA `(.L_x_13) ;  /* 0x0000000000100947 */ /* 0x000fec0003800000 */
[----:B------:R-:W0:Y:S02]  /*1370*/  LDC.64 R4, c[0x0][0x3d0] ;  /* 0x0000f400ff047b82 */ /* 0x000e240000000a00 */
[----:B0-----:R-:W2:Y:S02]  /*1380*/  LDG.E.64 R4, desc[UR8][R4.64] ;  /* 0x0000000804047981 */ /* 0x001ea4000c1e1b00 */
[----:B--2---:R-:W-:-:S05]  /*1390*/  IADD3 R3, P1, PT, -R4, R24, RZ ;  /* 0x0000001804037210 */ /* 0x004fca0007f3e1ff */
[----:B------:R-:W-:-:S08]  /*13a0*/  IMAD.X R7, R25, 0x1, ~R5, P1 ;  /* 0x0000000119077824 */ /* 0x000fd000008e0e05 */
.L_x_13:
[----:B------:R-:W-:Y:S05]  /*13b0*/  BSYNC.RECONVERGENT B1 ;  /* 0x0000000000017941 */ /* 0x000fea0003800200 */
.L_x_12:
[----:B------:R-:W0:Y:S01]  /*13c0*/  LDCU.64 UR6, c[0x0][0x3c0] ;  /* 0x00007800ff0677ac */ /* 0x000e220008000a00 */
[----:B------:R-:W-:-:S04]  /*13d0*/  IADD3 R3, P1, PT, R6, R3, RZ ;  /* 0x0000000306037210 */ /* 0x000fc80007f3e0ff */
[----:B------:R-:W-:Y:S01]  /*13e0*/  LOP3.LUT R3, RZ, R3, RZ, 0x33, !PT ;  /* 0x00000003ff037212 */ /* 0x000fe200078e33ff */
[----:B------:R-:W-:-:S03]  /*13f0*/  IMAD.X R4, RZ, RZ, R7, P1 ;  /* 0x000000ffff047224 */ /* 0x000fc600008e0607 */
[----:B0-----:R-:W-:Y:S02]  /*1400*/  IADD3 R6, P1, PT, R3, UR6, RZ ;  /* 0x0000000603067c10 */ /* 0x001fe4000ff3e0ff */
[----:B------:R-:W-:-:S04]  /*1410*/  LOP3.LUT R3, RZ, R4, RZ, 0x33, !PT ;  /* 0x00000004ff037212 */ /* 0x000fc800078e33ff */
[----:B------:R-:W-:-:S07]  /*1420*/  IADD3.X R5, PT, PT, R3, UR7, RZ, P1, !PT ;  /* 0x0000000703057c10 */ /* 0x000fce0008ffe4ff */
.L_x_11:
[----:B------:R-:W-:Y:S05]  /*1430*/  BSYNC.RECONVERGENT B0 ;  /* 0x0000000000007941 */ /* 0x000fea0003800200 */
.L_x_7:
[----:B------:R-:W0:Y:S01]  /*1440*/  LDS R3, [R2+0x580] ;  /* 0x0005800002037984 */ /* 0x000e220000000800 */
[C---:B------:R-:W-:Y:S01]  /*1450*/  LEA R4, P1, R6.reuse, UR4, 0x2 ;  /* 0x0000000406047c11 */ /* 0x040fe2000f8210ff */
[----:B------:R-:W-:Y:S03]  /*1460*/  BSSY.RECONVERGENT B0, `(.L_x_14) ;  /* 0x0000020000007945 */ /* 0x000fe60003800200 */
[----:B------:R-:W-:Y:S01]  /*1470*/  LEA.HI.X R5, R6, UR5, R5, 0x2, P1 ;  /* 0x0000000506057c11 */ /* 0x000fe200088f1405 */
[----:B------:R-:W-:-:S05]  /*1480*/  VIADD R6, R0, 0x2c0 ;  /* 0x000002c000067836 */ /* 0x000fca0000000000 */
[----:B------:R-:W-:Y:S01]  /*1490*/  ISETP.GE.AND P1, PT, R6, R49, PT ;  /* 0x000000310600720c */ /* 0x000fe20003f26270 */
[----:B0-----:R0:W-:-:S12]  /*14a0*/  STG.E desc[UR8][R4.64], R3 ;  /* 0x0000000304007986 */ /* 0x0011d8000c101908 */
[----:B------:R-:W-:Y:S05]  /*14b0*/  @!P1 BRA `(.L_x_15) ;  /* 0x0000000000289947 */ /* 0x000fea0003800000 */
[----:B------:R-:W-:Y:S01]  /*14c0*/  BSSY.RECONVERGENT B1, `(.L_x_16) ;  /* 0x0000006000017945 */ /* 0x000fe20003800200 */
[----:B0-----:R-:W-:Y:S01]  /*14d0*/  IMAD.IADD R3, R6, 0x1, -R49 ;  /* 0x0000000106037824 */ /* 0x001fe200078e0a31 */
[----:B------:R-:W-:Y:S02]  /*14e0*/  CS2R R4, SRZ ;  /* 0x0000000000047805 */ /* 0x000fe4000001ff00 */
[----:B------:R-:W-:Y:S05]  /*14f0*/  @P0 BRA `(.L_x_17) ;  /* 0x0000000000080947 */ /* 0x000fea0003800000 */
[----:B------:R-:W0:Y:S02]  /*1500*/  LDC.64 R4, c[0x0][0x3d0] ;  /* 0x0000f400ff047b82 */ /* 0x000e240000000a00 */
[----:B0-----:R-:W5:Y:S02]  /*1510*/  LDG.E.64 R4, desc[UR8][R4.64] ;  /* 0x0000000804047981 */ /* 0x001f64000c1e1b00 */
.L_x_17:
[----:B------:R-:W-:Y:S05]  /*1520*/  BSYNC.RECONVERGENT B1 ;  /* 0x0000000000017941 */ /* 0x000fea0003800200 */
.L_x_16:
[----:B-----5:R-:W-:-:S04]  /*1530*/  IADD3 R6, P1, PT, R3, R4, RZ ;  /* 0x0000000403067210 */ /* 0x020fc80007f3e0ff */
[----:B------:R-:W-:Y:S01]  /*1540*/  LEA.HI.X.SX32 R5, R3, R5, 0x1, P1 ;  /* 0x0000000503057211 */ /* 0x000fe200008f0eff */
[----:B------:R-:W-:Y:S08]  /*1550*/  BRA `(.L_x_18) ;  /* 0x0000000000407947 */ /* 0x000ff00003800000 */
.L_x_15:
        /* <DEDUP_REMOVED lines=8> */
.L_x_20:
[----:B------:R-:W-:Y:S05]  /*15e0*/  BSYNC.RECONVERGENT B1 ;  /* 0x0000000000017941 */ /* 0x000fea0003800200 */
.L_x_19:
[----:B------:R-:W0:Y:S01]  /*15f0*/  LDCU.64 UR6, c[0x0][0x3c0] ;  /* 0x00007800ff0677ac */ /* 0x000e220008000a00 */
[----:B------:R-:W-:-:S04]  /*1600*/  IADD3 R3, P1, PT, R6, R3, RZ ;  /* 0x0000000306037210 */ /* 0x000fc80007f3e0ff */
[----:B------:R-:W-:Y:S01]  /*1610*/  LOP3.LUT R3, RZ, R3, RZ, 0x33, !PT ;  /* 0x00000003ff037212 */ /* 0x000fe200078e33ff */
[----:B------:R-:W-:-:S03]  /*1620*/  IMAD.X R4, RZ, RZ, R7, P1 ;  /* 0x000000ffff047224 */ /* 0x000fc600008e0607 */
[----:B0-----:R-:W-:Y:S02]  /*1630*/  IADD3 R6, P1, PT, R3, UR6, RZ ;  /* 0x0000000603067c10 */ /* 0x001fe4000ff3e0ff */
[----:B------:R-:W-:-:S04]  /*1640*/  LOP3.LUT R3, RZ, R4, RZ, 0x33, !PT ;  /* 0x00000004ff037212 */ /* 0x000fc800078e33ff */
[----:B------:R-:W-:-:S07]  /*1650*/  IADD3.X R5, PT, PT, R3, UR7, RZ, P1, !PT ;  /* 0x0000000703057c10 */ /* 0x000fce0008ffe4ff */
.L_x_18:
[----:B------:R-:W-:Y:S05]  /*1660*/  BSYNC.RECONVERGENT B0 ;  /* 0x0000000000007941 */ /* 0x000fea0003800200 */
.L_x_14:
        /* <DEDUP_REMOVED lines=14> */
.L_x_24:
[----:B------:R-:W-:Y:S05]  /*1750*/  BSYNC.RECONVERGENT B1 ;  /* 0x0000000000017941 */ /* 0x000fea0003800200 */
.L_x_23:
[----:B-----5:R-:W-:-:S04]  /*1760*/  IADD3 R6, P1, PT, R3, R4, RZ ;  /* 0x0000000403067210 */ /* 0x020fc80007f3e0ff */
[----:B------:R-:W-:Y:S01]  /*1770*/  LEA.HI.X.SX32 R5, R3, R5, 0x1, P1 ;  /* 0x0000000503057211 */ /* 0x000fe200008f0eff */
[----:B------:R-:W-:Y:S08]  /*1780*/  BRA `(.L_x_25) ;  /* 0x0000000000407947 */ /* 0x000ff00003800000 */
.L_x_22:
        /* <DEDUP_REMOVED lines=8> */
.L_x_27:
[----:B------:R-:W-:Y:S05]  /*1810*/  BSYNC.RECONVERGENT B1 ;  /* 0x0000000000017941 */ /* 0x000fea0003800200 */
.L_x_26:
[----:B------:R-:W0:Y:S01]  /*1820*/  LDCU.64 UR6, c[0x0][0x3c0] ;  /* 0x00007800ff0677ac */ /* 0x000e220008000a00 */
[----:B------:R-:W-:-:S04]  /*1830*/  IADD3 R3, P1, PT, R6, R3, RZ ;  /* 0x0000000306037210 */ /* 0x000fc80007f3e0ff */
[----:B------:R-:W-:Y:S01]  /*1840*/  LOP3.LUT R3, RZ, R3, RZ, 0x33, !PT ;  /* 0x00000003ff037212 */ /* 0x000fe200078e33ff */
[----:B------:R-:W-:-:S03]  /*1850*/  IMAD.X R4, RZ, RZ, R7, P1 ;  /* 0x000000ffff047224 */ /* 0x000fc600008e0607 */
[----:B0-----:R-:W-:Y:S02]  /*1860*/  IADD3 R6, P1, PT, R3, UR6, RZ ;  /* 0x0000000603067c10 */ /* 0x001fe4000ff3e0ff */
[----:B------:R-:W-:-:S04]  /*1870*/  LOP3.LUT R3, RZ, R4, RZ, 0x33, !PT ;  /* 0x00000004ff037212 */ /* 0x000fc800078e33ff */
[----:B------:R-:W-:-:S07]  /*1880*/  IADD3.X R5, PT, PT, R3, UR7, RZ, P1, !PT ;  /* 0x0000000703057c10 */ /* 0x000fce0008ffe4ff */
.L_x_25:
[----:B------:R-:W-:Y:S05]  /*1890*/  BSYNC.RECONVERGENT B0 ;  /* 0x0000000000007941 */ /* 0x000fea0003800200 */
.L_x_21:
        /* <DEDUP_REMOVED lines=14> */
.L_x_31:
[----:B------:R-:W-:Y:S05]  /*1980*/  BSYNC.RECONVERGENT B1 ;  /* 0x0000000000017941 */ /* 0x000fea0003800200 */
.L_x_30:
[----:B-----5:R-:W-:-:S04]  /*1990*/  IADD3 R6, P1, PT, R3, R4, RZ ;  /* 0x0000000403067210 */ /* 0x020fc80007f3e0ff */
[----:B------:R-:W-:Y:S01]  /*19a0*/  LEA.HI.X.SX32 R5, R3, R5, 0x1, P1 ;  /* 0x0000000503057211 */ /* 0x000fe200008f0eff */
[----:B------:R-:W-:Y:S08]  /*19b0*/  BRA `(.L_x_32) ;  /* 0x0000000000407947 */ /* 0x000ff00003800000 */
.L_x_29:
        /* <DEDUP_REMOVED lines=8> */
.L_x_34:
[----:B------:R-:W-:Y:S05]  /*1a40*/  BSYNC.RECONVERGENT B1 ;  /* 0x0000000000017941 */ /* 0x000fea0003800200 */
.L_x_33:
[----:B------:R-:W0:Y:S01]  /*1a50*/  LDCU.64 UR6, c[0x0][0x3c0] ;  /* 0x00007800ff0677ac */ /* 0x000e220008000a00 */
[----:B------:R-:W-:-:S04]  /*1a60*/  IADD3 R3, P1, PT, R6, R3, RZ ;  /* 0x0000000306037210 */ /* 0x000fc80007f3e0ff */
[----:B------:R-:W-:Y:S01]  /*1a70*/  LOP3.LUT R3, RZ, R3, RZ, 0x33, !PT ;  /* 0x00000003ff037212 */ /* 0x000fe200078e33ff */
[----:B------:R-:W-:-:S03]  /*1a80*/  IMAD.X R4, RZ, RZ, R7, P1 ;  /* 0x000000ffff047224 */ /* 0x000fc600008e0607 */
[----:B0-----:R-:W-:Y:S02]  /*1a90*/  IADD3 R6, P1, PT, R3, UR6, RZ ;  /* 0x0000000603067c10 */ /* 0x001fe4000ff3e0ff */
[----:B------:R-:W-:-:S04]  /*1aa0*/  LOP3.LUT R3, RZ, R4, RZ, 0x33, !PT ;  /* 0x00000004ff037212 */ /* 0x000fc800078e33ff */
[----:B------:R-:W-:-:S07]  /*1ab0*/  IADD3.X R5, PT, PT, R3, UR7, RZ, P1, !PT ;  /* 0x0000000703057c10 */ /* 0x000fce0008ffe4ff */
.L_x_32:
[----:B------:R-:W-:Y:S05]  /*1ac0*/  BSYNC.RECONVERGENT B0 ;  /* 0x0000000000007941 */ /* 0x000fea0003800200 */
.L_x_28:
        /* <DEDUP_REMOVED lines=14> */
.L_x_38:
[----:B------:R-:W-:Y:S05]  /*1bb0*/  BSYNC.RECONVERGENT B1 ;  /* 0x0000000000017941 */ /* 0x000fea0003800200 */
.L_x_37:
[----:B-----5:R-:W-:-:S04]  /*1bc0*/  IADD3 R6, P1, PT, R3, R4, RZ ;  /* 0x0000000403067210 */ /* 0x020fc80007f3e0ff */
[----:B------:R-:W-:Y:S01]  /*1bd0*/  LEA.HI.X.SX32 R5, R3, R5, 0x1, P1 ;  /* 0x0000000503057211 */ /* 0x000fe200008f0eff */
[----:B------:R-:W-:Y:S08]  /*1be0*/  BRA `(.L_x_39) ;  /* 0x0000000000407947 */ /* 0x000ff00003800000 */
.L_x_36:
        /* <DEDUP_REMOVED lines=8> */
.L_x_41:
[----:B------:R-:W-:Y:S05]  /*1c70*/  BSYNC.RECONVERGENT B1 ;  /* 0x0000000000017941 */ /* 0x000fea0003800200 */
.L_x_40:
[----:B------:R-:W0:Y:S01]  /*1c80*/  LDCU.64 UR6, c[0x0][0x3c0] ;  /* 0x00007800ff0677ac */ /* 0x000e220008000a00 */
[----:B------:R-:W-:-:S04]  /*1c90*/  IADD3 R3, P1, PT, R6, R3, RZ ;  /* 0x0000000306037210 */ /* 0x000fc80007f3e0ff */
[----:B------:R-:W-:Y:S01]  /*1ca0*/  LOP3.LUT R3, RZ, R3, RZ, 0x33, !PT ;  /* 0x00000003ff037212 */ /* 0x000fe200078e33ff */
[----:B------:R-:W-:-:S03]  /*1cb0*/  IMAD.X R4, RZ, RZ, R7, P1 ;  /* 0x000000ffff047224 */ /* 0x000fc600008e0607 */
[----:B0-----:R-:W-:Y:S02]  /*1cc0*/  IADD3 R6, P1, PT, R3, UR6, RZ ;  /* 0x0000000603067c10 */ /* 0x001fe4000ff3e0ff */
[----:B------:R-:W-:-:S04]  /*1cd0*/  LOP3.LUT R3, RZ, R4, RZ, 0x33, !PT ;  /* 0x00000004ff037212 */ /* 0x000fc800078e33ff */
[----:B------:R-:W-:-:S07]  /*1ce0*/  IADD3.X R5, PT, PT, R3, UR7, RZ, P1, !PT ;  /* 0x0000000703057c10 */ /* 0x000fce0008ffe4ff */
.L_x_39:
[----:B------:R-:W-:Y:S05]  /*1cf0*/  BSYNC.RECONVERGENT B0 ;  /* 0x0000000000007941 */ /* 0x000fea0003800200 */
.L_x_35:
        /* <DEDUP_REMOVED lines=14> */
.L_x_45:
[----:B------:R-:W-:Y:S05]  /*1de0*/  BSYNC.RECONVERGENT B1 ;  /* 0x0000000000017941 */ /* 0x000fea0003800200 */
.L_x_44:
[----:B-----5:R-:W-:-:S04]  /*1df0*/  IADD3 R6, P1, PT, R3, R4, RZ ;  /* 0x0000000403067210 */ /* 0x020fc80007f3e0ff */
[----:B------:R-:W-:Y:S01]  /*1e00*/  LEA.HI.X.SX32 R5, R3, R5, 0x1, P1 ;  /* 0x0000000503057211 */ /* 0x000fe200008f0eff */
[----:B------:R-:W-:Y:S08]  /*1e10*/  BRA `(.L_x_46) ;  /* 0x0000000000407947 */ /* 0x000ff00003800000 */
.L_x_43:
        /* <DEDUP_REMOVED lines=8> */
.L_x_48:
[----:B------:R-:W-:Y:S05]  /*1ea0*/  BSYNC.RECONVERGENT B1 ;  /* 0x0000000000017941 */ /* 0x000fea0003800200 */
.L_x_47:
[----:B------:R-:W0:Y:S01]  /*1eb0*/  LDCU.64 UR6, c[0x0][0x3c0] ;  /* 0x00007800ff0677ac */ /* 0x000e220008000a00 */
[----:B------:R-:W-:-:S04]  /*1ec0*/  IADD3 R3, P1, PT, R6, R3, RZ ;  /* 0x0000000306037210 */ /* 0x000fc80007f3e0ff */
[----:B------:R-:W-:Y:S01]  /*1ed0*/  LOP3.LUT R3, RZ, R3, RZ, 0x33, !PT ;  /* 0x00000003ff037212 */ /* 0x000fe200078e33ff */
[----:B------:R-:W-:-:S03]  /*1ee0*/  IMAD.X R4, RZ, RZ, R7, P1 ;  /* 0x000000ffff047224 */ /* 0x000fc600008e0607 */
[----:B0-----:R-:W-:Y:S02]  /*1ef0*/  IADD3 R6, P1, PT, R3, UR6, RZ ;  /* 0x0000000603067c10 */ /* 0x001fe4000ff3e0ff */
[----:B------:R-:W-:-:S04]  /*1f00*/  LOP3.LUT R3, RZ, R4, RZ, 0x33, !PT ;  /* 0x00000004ff037212 */ /* 0x000fc800078e33ff */
[----:B------:R-:W-:-:S07]  /*1f10*/  IADD3.X R5, PT, PT, R3, UR7, RZ, P1, !PT ;  /* 0x0000000703057c10 */ /* 0x000fce0008ffe4ff */
.L_x_46:
[----:B------:R-:W-:Y:S05]  /*1f20*/  BSYNC.RECONVERGENT B0 ;  /* 0x0000000000007941 */ /* 0x000fea0003800200 */
.L_x_42:
        /* <DEDUP_REMOVED lines=14> */
.L_x_52:
[----:B------:R-:W-:Y:S05]  /*2010*/  BSYNC.RECONVERGENT B1 ;  /* 0x0000000000017941 */ /* 0x000fea0003800200 */
.L_x_51:
[----:B-----5:R-:W-:-:S04]  /*2020*/  IADD3 R6, P1, PT, R3, R4, RZ ;  /* 0x0000000403067210 */ /* 0x020fc80007f3e0ff */
[----:B------:R-:W-:Y:S01]  /*2030*/  LEA.HI.X.SX32 R5, R3, R5, 0x1, P1 ;  /* 0x0000000503057211 */ /* 0x000fe200008f0eff */
[----:B------:R-:W-:Y:S08]  /*2040*/  BRA `(.L_x_53) ;  /* 0x0000000000407947 */ /* 0x000ff00003800000 */
.L_x_50:
        /* <DEDUP_REMOVED lines=8> */
.L_x_55:
[----:B------:R-:W-:Y:S05]  /*20d0*/  BSYNC.RECONVERGENT B1 ;  /* 0x0000000000017941 */ /* 0x000fea0003800200 */
.L_x_54:
[----:B------:R-:W0:Y:S01]  /*20e0*/  LDCU.64 UR6, c[0x0][0x3c0] ;  /* 0x00007800ff0677ac */ /* 0x000e220008000a00 */
[----:B------:R-:W-:-:S04]  /*20f0*/  IADD3 R3, P1, PT, R6, R3, RZ ;  /* 0x0000000306037210 */ /* 0x000fc80007f3e0ff */
[----:B------:R-:W-:Y:S01]  /*2100*/  LOP3.LUT R3, RZ, R3, RZ, 0x33, !PT ;  /* 0x00000003ff037212 */ /* 0x000fe200078e33ff */
[----:B------:R-:W-:-:S03]  /*2110*/  IMAD.X R4, RZ, RZ, R7, P1 ;  /* 0x000000ffff047224 */ /* 0x000fc600008e0607 */
[----:B0-----:R-:W-:Y:S02]  /*2120*/  IADD3 R6, P1, PT, R3, UR6, RZ ;  /* 0x0000000603067c10 */ /* 0x001fe4000ff3e0ff */
[----:B------:R-:W-:-:S04]  /*2130*/  LOP3.LUT R3, RZ, R4, RZ, 0x33, !PT ;  /* 0x00000004ff037212 */ /* 0x000fc800078e33ff */
[----:B------:R-:W-:-:S07]  /*2140*/  IADD3.X R5, PT, PT, R3, UR7, RZ, P1, !PT ;  /* 0x0000000703057c10 */ /* 0x000fce0008ffe4ff */
.L_x_53:
[----:B------:R-:W-:Y:S05]  /*2150*/  BSYNC.RECONVERGENT B0 ;  /* 0x0000000000007941 */ /* 0x000fea0003800200 */
.L_x_49:
        /* <DEDUP_REMOVED lines=14> */
.L_x_59:
[----:B------:R-:W-:Y:S05]  /*2240*/  BSYNC.RECONVERGENT B1 ;  /* 0x0000000000017941 */ /* 0x000fea0003800200 */
.L_x_58:
[----:B-----5:R-:W-:-:S04]  /*2250*/  IADD3 R6, P1, PT, R3, R4, RZ ;  /* 0x0000000403067210 */ /* 0x020fc80007f3e0ff */
[----:B------:R-:W-:Y:S01]  /*2260*/  LEA.HI.X.SX32 R5, R3, R5, 0x1, P1 ;  /* 0x0000000503057211 */ /* 0x000fe200008f0eff */
[----:B------:R-:W-:Y:S08]  /*2270*/  BRA `(.L_x_60) ;  /* 0x0000000000407947 */ /* 0x000ff00003800000 */
.L_x_57:
        /* <DEDUP_REMOVED lines=8> */
.L_x_62:
[----:B------:R-:W-:Y:S05]  /*2300*/  BSYNC.RECONVERGENT B1 ;  /* 0x0000000000017941 */ /* 0x000fea0003800200 */
.L_x_61:
[----:B------:R-:W0:Y:S01]  /*2310*/  LDCU.64 UR6, c[0x0][0x3c0] ;  /* 0x00007800ff0677ac */ /* 0x000e220008000a00 */
[----:B------:R-:W-:-:S04]  /*2320*/  IADD3 R3, P1, PT, R6, R3, RZ ;  /* 0x0000000306037210 */ /* 0x000fc80007f3e0ff */
[----:B------:R-:W-:Y:S01]  /*2330*/  LOP3.LUT R3, RZ, R3, RZ, 0x33, !PT ;  /* 0x00000003ff037212 */ /* 0x000fe200078e33ff */
[----:B------:R-:W-:-:S03]  /*2340*/  IMAD.X R4, RZ, RZ, R7, P1 ;  /* 0x000000ffff047224 */ /* 0x000fc600008e0607 */
[----:B0-----:R-:W-:Y:S02]  /*2350*/  IADD3 R6, P1, PT, R3, UR6, RZ ;  /* 0x0000000603067c10 */ /* 0x001fe4000ff3e0ff */
[----:B------:R-:W-:-:S04]  /*2360*/  LOP3.LUT R3, RZ, R4, RZ, 0x33, !PT ;  /* 0x00000004ff037212 */ /* 0x000fc800078e33ff */
[----:B------:R-:W-:-:S07]  /*2370*/  IADD3.X R5, PT, PT, R3, UR7, RZ, P1, !PT ;  /* 0x0000000703057c10 */ /* 0x000fce0008ffe4ff */
.L_x_60:
[----:B------:R-:W-:Y:S05]  /*2380*/  BSYNC.RECONVERGENT B0 ;  /* 0x0000000000007941 */ /* 0x000fea0003800200 */
.L_x_56:
        /* <DEDUP_REMOVED lines=14> */
.L_x_66:
[----:B------:R-:W-:Y:S05]  /*2470*/  BSYNC.RECONVERGENT B1 ;  /* 0x0000000000017941 */ /* 0x000fea0003800200 */
.L_x_65:
[----:B-----5:R-:W-:-:S04]  /*2480*/  IADD3 R6, P1, PT, R3, R4, RZ ;  /* 0x0000000403067210 */ /* 0x020fc80007f3e0ff */
[----:B------:R-:W-:Y:S01]  /*2490*/  LEA.HI.X.SX32 R5, R3, R5, 0x1, P1 ;  /* 0x0000000503057211 */ /* 0x000fe200008f0eff */
[----:B------:R-:W-:Y:S08]  /*24a0*/  BRA `(.L_x_67) ;  /* 0x0000000000407947 */ /* 0x000ff00003800000 */
.L_x_64:
        /* <DEDUP_REMOVED lines=8> */
.L_x_69:
[----:B------:R-:W-:Y:S05]  /*2530*/  BSYNC.RECONVERGENT B1 ;  /* 0x0000000000017941 */ /* 0x000fea0003800200 */
.L_x_68:
[----:B------:R-:W0:Y:S01]  /*2540*/  LDCU.64 UR6, c[0x0][0x3c0] ;  /* 0x00007800ff0677ac */ /* 0x000e220008000a00 */
[----:B------:R-:W-:-:S04]  /*2550*/  IADD3 R3, P1, PT, R6, R3, RZ ;  /* 0x0000000306037210 */ /* 0x000fc80007f3e0ff */
[----:B------:R-:W-:Y:S01]  /*2560*/  LOP3.LUT R3, RZ, R3, RZ, 0x33, !PT ;  /* 0x00000003ff037212 */ /* 0x000fe200078e33ff */
[----:B------:R-:W-:-:S03]  /*2570*/  IMAD.X R4, RZ, RZ, R7, P1 ;  /* 0x000000ffff047224 */ /* 0x000fc600008e0607 */
[----:B0-----:R-:W-:Y:S02]  /*2580*/  IADD3 R6, P1, PT, R3, UR6, RZ ;  /* 0x0000000603067c10 */ /* 0x001fe4000ff3e0ff */
[----:B------:R-:W-:-:S04]  /*2590*/  LOP3.LUT R3, RZ, R4, RZ, 0x33, !PT ;  /* 0x00000004ff037212 */ /* 0x000fc800078e33ff */
[----:B------:R-:W-:-:S07]  /*25a0*/  IADD3.X R5, PT, PT, R3, UR7, RZ, P1, !PT ;  /* 0x0000000703057c10 */ /* 0x000fce0008ffe4ff */
.L_x_67:
[----:B------:R-:W-:Y:S05]  /*25b0*/  BSYNC.RECONVERGENT B0 ;  /* 0x0000000000007941 */ /* 0x000fea0003800200 */
.L_x_63:
        /* <DEDUP_REMOVED lines=14> */
.L_x_73:
[----:B------:R-:W-:Y:S05]  /*26a0*/  BSYNC.RECONVERGENT B1 ;  /* 0x0000000000017941 */ /* 0x000fea0003800200 */
.L_x_72:
[----:B-----5:R-:W-:-:S04]  /*26b0*/  IADD3 R6, P1, PT, R3, R4, RZ ;  /* 0x0000000403067210 */ /* 0x020fc80007f3e0ff */
[----:B------:R-:W-:Y:S01]  /*26c0*/  LEA.HI.X.SX32 R5, R3, R5, 0x1, P1 ;  /* 0x0000000503057211 */ /* 0x000fe200008f0eff */
[----:B------:R-:W-:Y:S08]  /*26d0*/  BRA `(.L_x_74) ;  /* 0x0000000000407947 */ /* 0x000ff00003800000 */
.L_x_71:
        /* <DEDUP_REMOVED lines=8> */
.L_x_76:
[----:B------:R-:W-:Y:S05]  /*2760*/  BSYNC.RECONVERGENT B1 ;  /* 0x0000000000017941 */ /* 0x000fea0003800200 */
.L_x_75:
[----:B------:R-:W0:Y:S01]  /*2770*/  LDCU.64 UR6, c[0x0][0x3c0] ;  /* 0x00007800ff0677ac */ /* 0x000e220008000a00 */
[----:B------:R-:W-:-:S04]  /*2780*/  IADD3 R3, P1, PT, R6, R3, RZ ;  /* 0x0000000306037210 */ /* 0x000fc80007f3e0ff */
[----:B------:R-:W-:Y:S01]  /*2790*/  LOP3.LUT R3, RZ, R3, RZ, 0x33, !PT ;  /* 0x00000003ff037212 */ /* 0x000fe200078e33ff */
[----:B------:R-:W-:-:S03]  /*27a0*/  IMAD.X R4, RZ, RZ, R7, P1 ;  /* 0x000000ffff047224 */ /* 0x000fc600008e0607 */
[----:B0-----:R-:W-:Y:S02]  /*27b0*/  IADD3 R6, P1, PT, R3, UR6, RZ ;  /* 0x0000000603067c10 */ /* 0x001fe4000ff3e0ff */
[----:B------:R-:W-:-:S04]  /*27c0*/  LOP3.LUT R3, RZ, R4, RZ, 0x33, !PT ;  /* 0x00000004ff037212 */ /* 0x000fc800078e33ff */
[----:B------:R-:W-:-:S07]  /*27d0*/  IADD3.X R5, PT, PT, R3, UR7, RZ, P1, !PT ;  /* 0x0000000703057c10 */ /* 0x000fce0008ffe4ff */
.L_x_74:
[----:B------:R-:W-:Y:S05]  /*27e0*/  BSYNC.RECONVERGENT B0 ;  /* 0x0000000000007941 */ /* 0x000fea0003800200 */
.L_x_70:
        /* <DEDUP_REMOVED lines=14> */
.L_x_80:
[----:B------:R-:W-:Y:S05]  /*28d0*/  BSYNC.RECONVERGENT B1 ;  /* 0x0000000000017941 */ /* 0x000fea0003800200 */
.L_x_79:
[----:B-----5:R-:W-:-:S04]  /*28e0*/  IADD3 R6, P1, PT, R3, R4, RZ ;  /* 0x0000000403067210 */ /* 0x020fc80007f3e0ff */
[----:B------:R-:W-:Y:S01]  /*28f0*/  LEA.HI.X.SX32 R5, R3, R5, 0x1, P1 ;  /* 0x0000000503057211 */ /* 0x000fe200008f0eff */
[----:B------:R-:W-:Y:S08]  /*2900*/  BRA `(.L_x_81) ;  /* 0x0000000000407947 */ /* 0x000ff00003800000 */
.L_x_78:
        /* <DEDUP_REMOVED lines=8> */
.L_x_83:
[----:B------:R-:W-:Y:S05]  /*2990*/  BSYNC.RECONVERGENT B1 ;  /* 0x0000000000017941 */ /* 0x000fea0003800200 */
.L_x_82:
[----:B------:R-:W0:Y:S01]  /*29a0*/  LDCU.64 UR6, c[0x0][0x3c0] ;  /* 0x00007800ff0677ac */ /* 0x000e220008000a00 */
[----:B------:R-:W-:-:S04]  /*29b0*/  IADD3 R3, P1, PT, R6, R3, RZ ;  /* 0x0000000306037210 */ /* 0x000fc80007f3e0ff */
[----:B------:R-:W-:Y:S01]  /*29c0*/  LOP3.LUT R3, RZ, R3, RZ, 0x33, !PT ;  /* 0x00000003ff037212 */ /* 0x000fe200078e33ff */
[----:B------:R-:W-:-:S03]  /*29d0*/  IMAD.X R4, RZ, RZ, R7, P1 ;  /* 0x000000ffff047224 */ /* 0x000fc600008e0607 */
[----:B0-----:R-:W-:Y:S02]  /*29e0*/  IADD3 R6, P1, PT, R3, UR6, RZ ;  /* 0x0000000603067c10 */ /* 0x001fe4000ff3e0ff */
[----:B------:R-:W-:-:S04]  /*29f0*/  LOP3.LUT R3, RZ, R4, RZ, 0x33, !PT ;  /* 0x00000004ff037212 */ /* 0x000fc800078e33ff */
[----:B------:R-:W-:-:S07]  /*2a00*/  IADD3.X R5, PT, PT, R3, UR7, RZ, P1, !PT ;  /* 0x0000000703057c10 */ /* 0x000fce0008ffe4ff */
.L_x_81:
[----:B------:R-:W-:Y:S05]  /*2a10*/  BSYNC.RECONVERGENT B0 ;  /* 0x0000000000007941 */ /* 0x000fea0003800200 */
.L_x_77:
        /* <DEDUP_REMOVED lines=14> */
.L_x_87:
[----:B------:R-:W-:Y:S05]  /*2b00*/  BSYNC.RECONVERGENT B1 ;  /* 0x0000000000017941 */ /* 0x000fea0003800200 */
.L_x_86:
[----:B-----5:R-:W-:-:S04]  /*2b10*/  IADD3 R6, P1, PT, R3, R4, RZ ;  /* 0x0000000403067210 */ /* 0x020fc80007f3e0ff */
[----:B------:R-:W-:Y:S01]  /*2b20*/  LEA.HI.X.SX32 R5, R3, R5, 0x1, P1 ;  /* 0x0000000503057211 */ /* 0x000fe200008f0eff */
[----:B------:R-:W-:Y:S08]  /*2b30*/  BRA `(.L_x_88) ;  /* 0x0000000000407947 */ /* 0x000ff00003800000 */
.L_x_85:
        /* <DEDUP_REMOVED lines=8> */
.L_x_90:
[----:B------:R-:W-:Y:S05]  /*2bc0*/  BSYNC.RECONVERGENT B1 ;  /* 0x0000000000017941 */ /* 0x000fea0003800200 */
.L_x_89:
[----:B------:R-:W0:Y:S01]  /*2bd0*/  LDCU.64 UR6, c[0x0][0x3c0] ;  /* 0x00007800ff0677ac */ /* 0x000e220008000a00 */
[----:B------:R-:W-:-:S04]  /*2be0*/  IADD3 R3, P1, PT, R6, R3, RZ ;  /* 0x0000000306037210 */ /* 0x000fc80007f3e0ff */
[----:B------:R-:W-:Y:S01]  /*2bf0*/  LOP3.LUT R3, RZ, R3, RZ, 0x33, !PT ;  /* 0x00000003ff037212 */ /* 0x000fe200078e33ff */
[----:B------:R-:W-:-:S03]  /*2c00*/  IMAD.X R4, RZ, RZ, R7, P1 ;  /* 0x000000ffff047224 */ /* 0x000fc600008e0607 */
[----:B0-----:R-:W-:Y:S02]  /*2c10*/  IADD3 R6, P1, PT, R3, UR6, RZ ;  /* 0x0000000603067c10 */ /* 0x001fe4000ff3e0ff */
[----:B------:R-:W-:-:S04]  /*2c20*/  LOP3.LUT R3, RZ, R4, RZ, 0x33, !PT ;  /* 0x00000004ff037212 */ /* 0x000fc800078e33ff */
[----:B------:R-:W-:-:S07]  /*2c30*/  IADD3.X R5, PT, PT, R3, UR7, RZ, P1, !PT ;  /* 0x0000000703057c10 */ /* 0x000fce0008ffe4ff */
.L_x_88:
[----:B------:R-:W-:Y:S05]  /*2c40*/  BSYNC.RECONVERGENT B0 ;  /* 0x0000000000007941 */ /* 0x000fea0003800200 */
.L_x_84:
[----:B------:R-:W0:Y:S01]  /*2c50*/  LDS R3, [R2+0x4200] ;  /* 0x0042000002037984 */ /* 0x000e220000000800 */
[----:B------:R-:W-:Y:S01]  /*2c60*/  LEA R4, P1, R6, UR4, 0x2 ;  /* 0x0000000406047c11 */ /* 0x000fe2000f8210ff */
[----:B------:R-:W-:Y:S01]  /*2c70*/  VIADD R0, R0, 0x11e0 ;  /* 0x000011e000007836 */ /* 0x000fe20000000000 */
[----:B------:R-:W-:Y:S02]  /*2c80*/  BSSY.RECONVERGENT B0, `(.L_x_91) ;  /* 0x000001f000007945 */ /* 0x000fe40003800200 */
[----:B------:R-:W-:Y:S02]  /*2c90*/  LEA.HI.X R5, R6, UR5, R5, 0x2, P1 ;  /* 0x0000000506057c11 */ /* 0x000fe400088f1405 */
[----:B------:R-:W-:-:S03]  /*2ca0*/  ISETP.GE.AND P1, PT, R0, R49, PT ;  /* 0x000000310000720c */ /* 0x000fc60003f26270 */
[----:B0-----:R0:W-:Y:S10]  /*2cb0*/  STG.E desc[UR8][R4.64], R3 ;  /* 0x0000000304007986 */ /* 0x0011f4000c101908 */
[----:B------:R-:W-:Y:S05]  /*2cc0*/  @!P1 BRA `(.L_x_92) ;  /* 0x0000000000289947 */ /* 0x000fea0003800000 */
[----:B------:R-:W-:Y:S01]  /*2cd0*/  BSSY.RECONVERGENT B1, `(.L_x_93) ;  /* 0x0000006000017945 */ /* 0x000fe20003800200 */
[----:B------:R-:W-:Y:S01]  /*2ce0*/  IMAD.IADD R49, R0, 0x1, -R49 ;  /* 0x0000000100317824 */ /* 0x000fe200078e0a31 */
[----:B0-----:R-:W-:Y:S02]  /*2cf0*/  CS2R R4, SRZ ;  /* 0x0000000000047805 */ /* 0x001fe4000001ff00 */
[----:B------:R-:W-:Y:S05]  /*2d00*/  @P0 BRA `(.L_x_94) ;  /* 0x0000000000080947 */ /* 0x000fea0003800000 */
[----:B------:R-:W0:Y:S02]  /*2d10*/  LDC.64 R4, c[0x0][0x3d0] ;  /* 0x0000f400ff047b82 */ /* 0x000e240000000a00 */
[----:B0-----:R-:W5:Y:S02]  /*2d20*/  LDG.E.64 R4, desc[UR8][R4.64] ;  /* 0x0000000804047981 */ /* 0x001f64000c1e1b00 */
.L_x_94:
[----:B------:R-:W-:Y:S05]  /*2d30*/  BSYNC.RECONVERGENT B1 ;  /* 0x0000000000017941 */ /* 0x000fea0003800200 */
.L_x_93:
[----:B-----5:R-:W-:-:S04]  /*2d40*/  IADD3 R6, P0, PT, R49, R4, RZ ;  /* 0x0000000431067210 */ /* 0x020fc80007f1e0ff */
[----:B------:R-:W-:Y:S01]  /*2d50*/  LEA.HI.X.SX32 R5, R49, R5, 0x1, P0 ;  /* 0x0000000531057211 */ /* 0x000fe200000f0eff */
[----:B------:R-:W-:Y:S08]  /*2d60*/  BRA `(.L_x_95) ;  /* 0x0000000000407947 */ /* 0x000ff00003800000 */
.L_x_92:
        /* <DEDUP_REMOVED lines=8> */
.L_x_97:
[----:B------:R-:W-:Y:S05]  /*2df0*/  BSYNC.RECONVERGENT B1 ;  /* 0x0000000000017941 */ /* 0x000fea0003800200 */
.L_x_96:
[----:B------:R-:W0:Y:S01]  /*2e00*/  LDCU.64 UR6, c[0x0][0x3c0] ;  /* 0x00007800ff0677ac */ /* 0x000e220008000a00 */
[----:B------:R-:W-:-:S04]  /*2e10*/  IADD3 R0, P0, PT, R0, R3, RZ ;  /* 0x0000000300007210 */ /* 0x000fc80007f1e0ff */
[----:B------:R-:W-:Y:S01]  /*2e20*/  LOP3.LUT R0, RZ, R0, RZ, 0x33, !PT ;  /* 0x00000000ff007212 */ /* 0x000fe200078e33ff */
[----:B------:R-:W-:-:S03]  /*2e30*/  IMAD.X R3, RZ, RZ, R6, P0 ;  /* 0x000000ffff037224 */ /* 0x000fc600000e0606 */
[----:B0-----:R-:W-:Y:S02]  /*2e40*/  IADD3 R6, P0, PT, R0, UR6, RZ ;  /* 0x0000000600067c10 */ /* 0x001fe4000ff1e0ff */
[----:B------:R-:W-:-:S04]  /*2e50*/  LOP3.LUT R0, RZ, R3, RZ, 0x33, !PT ;  /* 0x00000003ff007212 */ /* 0x000fc800078e33ff */
[----:B------:R-:W-:-:S07]  /*2e60*/  IADD3.X R5, PT, PT, R0, UR7, RZ, P0, !PT ;  /* 0x0000000700057c10 */ /* 0x000fce00087fe4ff */
.L_x_95:
[----:B------:R-:W-:Y:S05]  /*2e70*/  BSYNC.RECONVERGENT B0 ;  /* 0x0000000000007941 */ /* 0x000fea0003800200 */
.L_x_91:
[----:B------:R-:W0:Y:S01]  /*2e80*/  LDS R3, [R2+0x4780] ;  /* 0x0047800002037984 */ /* 0x000e220000000800 */
[----:B------:R-:W-:-:S04]  /*2e90*/  LEA R4, P0, R6, UR4, 0x2 ;  /* 0x0000000406047c11 */ /* 0x000fc8000f8010ff */
[----:B------:R-:W-:-:S05]  /*2ea0*/  LEA.HI.X R5, R6, UR5, R5, 0x2, P0 ;  /* 0x0000000506057c11 */ /* 0x000fca00080f1405 */
[----:B0-----:R-:W-:Y:S01]  /*2eb0*/  STG.E desc[UR8][R4.64], R3 ;  /* 0x0000000304007986 */ /* 0x001fe2000c101908 */
[----:B------:R-:W-:Y:S05]  /*2ec0*/  EXIT ;  /* 0x000000000000794d */ /* 0x000fea0003800000 */
.L_x_1:
[----:B------:R-:W0:Y:S01]  /*2ed0*/  S2R R0, SR_TID.X ;  /* 0x0000000000007919 */ /* 0x000e220000002100 */
[----:B------:R-:W1:Y:S01]  /*2ee0*/  LDC.64 R2, c[0x0][0x3c8] ;  /* 0x0000f200ff027b82 */ /* 0x000e620000000a00 */
[----:B------:R-:W2:Y:S01]  /*2ef0*/  LDCU.U8 UR5, c[0x0][0x3b8] ;  /* 0x00007700ff0577ac */ /* 0x000ea20008000000 */
[----:B------:R-:W3:Y:S01]  /*2f00*/  LDCU.64 UR10, c[0x0][0x380] ;  /* 0x00007000ff0a77ac */ /* 0x000ee20008000a00 */
[----:B------:R-:W4:Y:S01]  /*2f10*/  LDCU.64 UR12, c[0x0][0x388] ;  /* 0x00007100ff0c77ac */ /* 0x000f220008000a00 */
[----:B--2---:R-:W-:Y:S01]  /*2f20*/  ISETP.NE.AND P0, PT, RZ, UR5, PT ;  /* 0x00000005ff007c0c */ /* 0x004fe2000bf05270 */
[----:B------:R-:W-:-:S03]  /*2f30*/  USHF.R.S32.HI UR5, URZ, 0x1f, UR7 ;  /* 0x0000001fff057899 */ /* 0x000fc60008011407 */
[----:B-1----:R-:W-:Y:S01]  /*2f40*/  SEL R2, R2, RZ, !P0 ;  /* 0x000000ff02027207 */ /* 0x002fe20004000000 */
[----:B0-----:R-:W-:-:S05]  /*2f50*/  IMAD R5, R0, 0xe, RZ ;  /* 0x0000000e00057824 */ /* 0x001fca00078e02ff */
[----:B------:R-:W-:Y:S02]  /*2f60*/  IADD3 R5, P1, P2, R5, UR7, R2 ;  /* 0x0000000705057c10 */ /* 0x000fe4000fa3e002 */
[----:B------:R-:W-:-:S03]  /*2f70*/  SEL R2, R3, RZ, !P0 ;  /* 0x000000ff03027207 */ /* 0x000fc60004000000 */
[----:B------:R-:W-:Y:S01]  /*2f80*/  IMAD.SHL.U32 R12, R5, 0x4, RZ ;  /* 0x00000004050c7824 */ /* 0x000fe200078e00ff */
[----:B------:R-:W-:-:S04]  /*2f90*/  IADD3.X R2, PT, PT, RZ, UR5, R2, P1, P2 ;  /* 0x00000005ff027c10 */ /* 0x000fc80008fe4402 */
[----:B------:R-:W-:Y:S02]  /*2fa0*/  SHF.L.U64.HI R2, R5, 0x2, R2 ;  /* 0x0000000205027819 */ /* 0x000fe40000010202 */
[C---:B---3--:R-:W-:Y:S02]  /*2fb0*/  IADD3 R10, P0, PT, R12.reuse, UR10, RZ ;  /* 0x0000000a0c0a7c10 */ /* 0x048fe4000ff1e0ff */
[----:B----4-:R-:W-:Y:S02]  /*2fc0*/  IADD3 R12, P1, PT, R12, UR12, RZ ;  /* 0x0000000c0c0c7c10 */ /* 0x010fe4000ff3e0ff */
[C---:B------:R-:W-:Y:S02]  /*2fd0*/  IADD3.X R11, PT, PT, R2.reuse, UR11, RZ, P0, !PT ;  /* 0x0000000b020b7c10 */ /* 0x040fe400087fe4ff */
[----:B------:R-:W-:-:S03]  /*2fe0*/  IADD3.X R13, PT, PT, R2, UR13, RZ, P1, !PT ;  /* 0x0000000d020d7c10 */ /* 0x000fc60008ffe4ff */
        /* <DEDUP_REMOVED lines=15> */
[----:B------:R-:W0:Y:S04]  /*30e0*/  LDG.E R14, desc[UR8][R12.64] ;  /* 0x000000080c0e7981 */ /* 0x000e28000c1e1900 */
[----:B------:R-:W2:Y:S04]  /*30f0*/  LDG.E R15, desc[UR8][R12.64+0x4] ;  /* 0x000004080c0f7981 */ /* 0x000ea8000c1e1900 */
[----:B------:R-:W3:Y:S04]  /*3100*/  LDG.E R24, desc[UR8][R12.64+0x8] ;  /* 0x000008080c187981 */ /* 0x000ee8000c1e1900 */
[----:B------:R-:W4:Y:S04]  /*3110*/  LDG.E R25, desc[UR8][R12.64+0xc] ;  /* 0x00000c080c197981 */ /* 0x000f28000c1e1900 */
        /* <DEDUP_REMOVED lines=9> */
[----:B------:R1:W4:Y:S01]  /*31b0*/  LDG.E R35, desc[UR8][R12.64+0x34] ;  /* 0x000034080c237981 */ /* 0x000322000c1e1900 */
[----:B------:R-:W1:Y:S01]  /*31c0*/  S2UR UR6, SR_CgaCtaId ;  /* 0x00000000000679c3 */ /* 0x000e620000008800 */
[----:B------:R-:W-:Y:S01]  /*31d0*/  UMOV UR5, 0x400 ;  /* 0x0000040000057882 */ /* 0x000fe20000000000 */
[----:B------:R-:W-:Y:S01]  /*31e0*/  SHF.R.U32.HI R45, RZ, 0x5, R0 ;  /* 0x00000005ff2d7819 */ /* 0x000fe20000011600 */
[----:B------:R-:W1:Y:S02]  /*31f0*/  S2R R42, SR_LANEID ;  /* 0x00000000002a7919 */ /* 0x000e640000000000 */
[----:B-1----:R-:W-:-:S03]  /*3200*/  ULEA UR5, UR6, UR5, 0x18 ;  /* 0x0000000506057291 */ /* 0x002fc6000f8ec0ff */
[----:B------:R-:W-:Y:S01]  /*3210*/  BAR.SYNC.DEFER_BLOCKING 0x0 ;  /* 0x0000000000007b1d */ /* 0x000fe20000010000 */
[C---:B------:R-:W-:Y:S02]  /*3220*/  ISETP.NE.AND P1, PT, R42.reuse, 0x1f, PT ;  /* 0x0000001f2a00780c */ /* 0x040fe40003f25270 */
[----:B------:R-:W-:Y:S02]  /*3230*/  ISETP.NE.AND P2, PT, R42, RZ, PT ;  /* 0x000000ff2a00720c */ /* 0x000fe40003f45270 */
[----:B0-----:R-:W-:Y:S02]  /*3240*/  LOP3.LUT R10, R14, 0x1, RZ, 0xc0, !PT ;  /* 0x000000010e0a7812 */ /* 0x001fe400078ec0ff */
[----:B--2---:R-:W-:Y:S02]  /*3250*/  LOP3.LUT R11, R15, 0x1, RZ, 0xc0, !PT ;  /* 0x000000010f0b7812 */ /* 0x004fe400078ec0ff */
[----:B------:R-:W-:Y:S02]  /*3260*/  LOP3.LUT R14, R10, 0x1, RZ, 0x3c, !PT ;  /* 0x000000010a0e7812 */ /* 0x000fe400078e3cff */
[----:B---3--:R-:W-:-:S02]  /*3270*/  LOP3.LUT R24, R24, 0x1, RZ, 0xc0, !PT ;  /* 0x0000000118187812 */ /* 0x008fc400078ec0ff */
[----:B------:R-:W-:Y:S02]  /*3280*/  LOP3.LUT R15, R11, 0x1, RZ, 0x3c, !PT ;  /* 0x000000010b0f7812 */ /* 0x000fe400078e3cff */
[----:B------:R-:W-:Y:S02]  /*3290*/  LOP3.LUT R16, R24, 0x1, RZ, 0x3c, !PT ;  /* 0x0000000118107812 */ /* 0x000fe400078e3cff */
[----:B----4-:R-:W-:Y:S02]  /*32a0*/  LOP3.LUT R25, R25, 0x1, RZ, 0xc0, !PT ;  /* 0x0000000119197812 */ /* 0x010fe400078ec0ff */
[----:B------:R-:W-:Y:S02]  /*32b0*/  LOP3.LUT R26, R26, 0x1, RZ, 0xc0, !PT ;  /* 0x000000011a1a7812 */ /* 0x000fe400078ec0ff */
[----:B------:R-:W-:Y:S02]  /*32c0*/  IADD3 R15, PT, PT, R16, R15, R14 ;  /* 0x0000000f100f7210 */ /* 0x000fe40007ffe00e */
[----:B------:R-:W-:-:S02]  /*32d0*/  LOP3.LUT R14, R25, 0x1, RZ, 0x3c, !PT ;  /* 0x00000001190e7812 */ /* 0x000fc400078e3cff */
[----:B------:R-:W-:Y:S02]  /*32e0*/  LOP3.LUT R13, R26, 0x1, RZ, 0x3c, !PT ;  /* 0x000000011a0d7812 */ /* 0x000fe400078e3cff */
[----:B------:R-:W-:Y:S02]  /*32f0*/  LOP3.LUT R27, R27, 0x1, RZ, 0xc0, !PT ;  /* 0x000000011b1b7812 */ /* 0x000fe400078ec0ff */
[----:B------:R-:W-:Y:S02]  /*3300*/  LOP3.LUT R28, R28, 0x1, RZ, 0xc0, !PT ;  /* 0x000000011c1c7812 */ /* 0x000fe400078ec0ff */
[----:B------:R-:W-:Y:S02]  /*3310*/  IADD3 R14, PT, PT, R13, R14, R15 ;  /* 0x0000000e0d0e7210 */ /* 0x000fe40007ffe00f */
[----:B------:R-:W-:Y:S02]  /*3320*/  LOP3.LUT R12, R27, 0x1, RZ, 0x3c, !PT ;  /* 0x000000011b0c7812 */ /* 0x000fe400078e3cff */
[----:B------:R-:W-:-:S02]  /*3330*/  LOP3.LUT R13, R28, 0x1, RZ, 0x3c, !PT ;  /* 0x000000011c0d7812 */ /* 0x000fc400078e3cff */
[----:B------:R-:W-:Y:S02]  /*3340*/  LOP3.LUT R29, R29, 0x1, RZ, 0xc0, !PT ;  /* 0x000000011d1d7812 */ /* 0x000fe400078ec0ff */
[----:B------:R-:W-:Y:S02]  /*3350*/  LOP3.LUT R30, R30, 0x1, RZ, 0xc0, !PT ;  /* 0x000000011e1e7812 */ /* 0x000fe400078ec0ff */
[----:B------:R-:W-:Y:S02]  /*3360*/  IADD3 R14, PT, PT, R13, R12, R14 ;  /* 0x0000000c0d0e7210 */ /* 0x000fe40007ffe00e */
[----:B------:R-:W-:Y:S02]  /*3370*/  LOP3.LUT R12, R29, 0x1, RZ, 0x3c, !PT ;  /* 0x000000011d0c7812 */ /* 0x000fe400078e3cff */
[----:B------:R-:W-:Y:S02]  /*3380*/  LOP3.LUT R13, R30, 0x1, RZ, 0x3c, !PT ;  /* 0x000000011e0d7812 */ /* 0x000fe400078e3cff */
[----:B------:R-:W-:-:S02]  /*3390*/  LOP3.LUT R31, R31, 0x1, RZ, 0xc0, !PT ;  /* 0x000000011f1f7812 */ /* 0x000fc400078ec0ff */
[----:B------:R-:W-:Y:S02]  /*33a0*/  LOP3.LUT R32, R32, 0x1, RZ, 0xc0, !PT ;  /* 0x0000000120207812 */ /* 0x000fe400078ec0ff */
[----:B------:R-:W-:Y:S02]  /*33b0*/  IADD3 R14, PT, PT, R13, R12, R14 ;  /* 0x0000000c0d0e7210 */ /* 0x000fe40007ffe00e */
[----:B------:R-:W-:Y:S02]  /*33c0*/  LOP3.LUT R12, R31, 0x1, RZ, 0x3c, !PT ;  /* 0x000000011f0c7812 */ /* 0x000fe400078e3cff */
[----:B------:R-:W-:Y:S02]  /*33d0*/  LOP3.LUT R13, R32, 0x1, RZ, 0x3c, !PT ;  /* 0x00000001200d7812 */ /* 0x000fe400078e3cff */
[----:B------:R-:W-:Y:S02]  /*33e0*/  LOP3.LUT R33, R33, 0x1, RZ, 0xc0, !PT ;  /* 0x0000000121217812 */ /* 0x000fe400078ec0ff */
[----:B------:R-:W-:-:S02]  /*33f0*/  LOP3.LUT R34, R34, 0x1, RZ, 0xc0, !PT ;  /* 0x0000000122227812 */ /* 0x000fc400078ec0ff */
[----:B------:R-:W-:Y:S02]  /*3400*/  IADD3 R14, PT, PT, R13, R12, R14 ;  /* 0x0000000c0d0e7210 */ /* 0x000fe40007ffe00e */
[----:B------:R-:W-:Y:S02]  /*3410*/  LOP3.LUT R35, R35, 0x1, RZ, 0xc0, !PT ;  /* 0x0000000123237812 */ /* 0x000fe400078ec0ff */
[----:B------:R-:W-:Y:S02]  /*3420*/  LOP3.LUT R12, R33, 0x1, RZ, 0x3c, !PT ;  /* 0x00000001210c7812 */ /* 0x000fe400078e3cff */
[----:B------:R-:W-:Y:S02]  /*3430*/  LOP3.LUT R13, R34, 0x1, RZ, 0x3c, !PT ;  /* 0x00000001220d7812 */ /* 0x000fe400078e3cff */
[----:B------:R-:W-:Y:S02]  /*3440*/  LOP3.LUT R43, R35, 0x1, RZ, 0x3c, !PT ;  /* 0x00000001232b7812 */ /* 0x000fe400078e3cff */
[----:B------:R-:W-:-:S05]  /*3450*/  IADD3 R12, PT, PT, R13, R12, R14 ;  /* 0x0000000c0d0c7210 */ /* 0x000fca0007ffe00e */
[----:B------:R-:W-:-:S05]  /*3460*/  IMAD.IADD R43, R43, 0x1, R12 ;  /* 0x000000012b2b7824 */ /* 0x000fca00078e020c */
[----:B------:R-:W0:Y:S02]  /*3470*/  SHFL.UP P0, R12, R43, 0x1, RZ ;  /* 0x042000002b0c7989 */ /* 0x000e2400000000ff */
[----:B0-----:R-:W-:-:S05]  /*3480*/  @P0 IMAD.IADD R12, R43, 0x1, R12 ;  /* 0x000000012b0c0824 */ /* 0x001fca00078e020c */
[----:B------:R-:W0:Y:S02]  /*3490*/  SHFL.UP P0, R13, R12, 0x2, RZ ;  /* 0x044000000c0d7989 */ /* 0x000e2400000000ff */
[----:B0-----:R-:W-:Y:S01]  /*34a0*/  @P0 IMAD.IADD R13, R12, 0x1, R13 ;  /* 0x000000010c0d0824 */ /* 0x001fe200078e020d */
[----:B------:R-:W-:-:S04]  /*34b0*/  @!P1 SHF.R.U32.HI R12, RZ, 0x3, R0 ;  /* 0x00000003ff0c9819 */ /* 0x000fc80000011600 */
[----:B------:R-:W0:Y:S01]  /*34c0*/  SHFL.UP P0, R14, R13, 0x4, RZ ;  /* 0x048000000d0e7989 */ /* 0x000e2200000000ff */
[----:B------:R-:W-:Y:S01]  /*34d0*/  @!P1 LOP3.LUT R47, R12, 0x7c, RZ, 0xc0, !PT ;  /* 0x0000007c0c2f9812 */ /* 0x000fe200078ec0ff */
[----:B0-----:R-:W-:-:S05]  /*34e0*/  @P0 IMAD.IADD R14, R13, 0x1, R14 ;  /* 0x000000010d0e0824 */ /* 0x001fca00078e020e */
[----:B------:R-:W0:Y:S02]  /*34f0*/  SHFL.UP P0, R17, R14, 0x8, RZ ;  /* 0x050000000e117989 */ /* 0x000e2400000000ff */
[----:B0-----:R-:W-:-:S05]  /*3500*/  @P0 IMAD.IADD R17, R14, 0x1, R17 ;  /* 0x000000010e110824 */ /* 0x001fca00078e0211 */
[----:B------:R-:W0:Y:S02]  /*3510*/  SHFL.UP P0, R44, R17, 0x10, RZ ;  /* 0x06000000112c7989 */ /* 0x000e2400000000ff */
[----:B0-----:R-:W-:Y:S01]  /*3520*/  @P0 IMAD.IADD R44, R17, 0x1, R44 ;  /* 0x00000001112c0824 */ /* 0x001fe200078e022c */
[----:B------:R-:W-:-:S04]  /*3530*/  ISETP.NE.AND P0, PT, R45, 0x2, PT ;  /* 0x000000022d00780c */ /* 0x000fc80003f05270 */
[----:B------:R-:W-:Y:S01]  /*3540*/  @!P1 STS [R47+UR5], R44 ;  /* 0x0000002c2f009988 */ /* 0x000fe20008000805 */
[----:B------:R-:W-:Y:S01]  /*3550*/  BAR.SYNC.DEFER_BLOCKING 0x0 ;  /* 0x0000000000007b1d */ /* 0x000fe20000010000 */
[----:B------:R-:W-:-:S05]  /*3560*/  ISETP.NE.AND P1, PT, R45, 0x9, PT ;  /* 0x000000092d00780c */ /* 0x000fca0003f25270 */
[----:B------:R-:W0:Y:S04]  /*3570*/  LDS.128 R12, [UR5] ;  /* 0x00000005ff0c7984 */ /* 0x000e280008000c00 */
[----:B------:R-:W1:Y:S04]  /*3580*/  LDS.128 R16, [UR5+0x10] ;  /* 0x00001005ff107984 */ /* 0x000e680008000c00 */
[----:B------:R-:W2:Y:S01]  /*3590*/  LDS.128 R20, [UR5+0x20] ;  /* 0x00002005ff147984 */ /* 0x000ea20008000c00 */
[----:B0-----:R-:W-:-:S04]  /*35a0*/  IMAD.IADD R13, R12, 0x1, R13 ;  /* 0x000000010c0d7824 */ /* 0x001fc800078e020d */
[----:B------:R-:W-:Y:S01]  /*35b0*/  IMAD.IADD R14, R14, 0x1, R13 ;  /* 0x000000010e0e7824 */ /* 0x000fe200078e020d */
[----:B------:R-:W-:Y:S02]  /*35c0*/  SEL R12, R13, R12, !P0 ;  /* 0x0000000c0d0c7207 */ /* 0x000fe40004000000 */
[----:B------:R-:W-:Y:S01]  /*35d0*/  ISETP.NE.AND P0, PT, R45, 0x3, PT ;  /* 0x000000032d00780c */ /* 0x000fe20003f05270 */
[----:B------:R-:W-:-:S03]  /*35e0*/  IMAD.IADD R15, R15, 0x1, R14 ;  /* 0x000000010f0f7824 */ /* 0x000fc600078e020e */
[----:B------:R-:W-:Y:S01]  /*35f0*/  SEL R12, R14, R12, !P0 ;  /* 0x0000000c0e0c7207 */ /* 0x000fe20004000000 */
[----:B-1----:R-:W-:Y:S01]  /*3600*/  IMAD.IADD R16, R15, 0x1, R16 ;  /* 0x000000010f107824 */ /* 0x002fe200078e0210 */
[----:B------:R-:W-:-:S03]  /*3610*/  ISETP.NE.AND P0, PT, R45, 0x4, PT ;  /* 0x000000042d00780c */ /* 0x000fc60003f05270 */
[----:B------:R-:W-:Y:S01]  /*3620*/  IMAD.IADD R17, R17, 0x1, R16 ;  /* 0x0000000111117824 */ /* 0x000fe200078e0210 */
[----:B------:R-:W-:Y:S02]  /*3630*/  SEL R12, R15, R12, !P0 ;  /* 0x0000000c0f0c7207 */ /* 0x000fe40004000000 */
[----:B------:R-:W-:Y:S01]  /*3640*/  ISETP.NE.AND P0, PT, R45, 0x5, PT ;  /* 0x000000052d00780c */ /* 0x000fe20003f05270 */
[----:B------:R-:W-:-:S03]  /*3650*/  IMAD.IADD R18, R18, 0x1, R17 ;  /* 0x0000000112127824 */ /* 0x000fc600078e0211 */
[----:B------:R-:W-:Y:S01]  /*3660*/  SEL R12, R16, R12, !P0 ;  /* 0x0000000c100c7207 */ /* 0x000fe20004000000 */
[----:B------:R-:W-:Y:S01]  /*3670*/  IMAD.IADD R19, R19, 0x1, R18 ;  /* 0x0000000113137824 */ /* 0x000fe200078e0212 */
[----:B------:R-:W-:-:S04]  /*3680*/  ISETP.NE.AND P0, PT, R45, 0x6, PT ;  /* 0x000000062d00780c */ /* 0x000fc80003f05270 */
[----:B------:R-:W-:Y:S02]  /*3690*/  SEL R12, R17, R12, !P0 ;  /* 0x0000000c110c7207 */ /* 0x000fe40004000000 */
[----:B------:R-:W-:-:S04]  /*36a0*/  ISETP.NE.AND P0, PT, R45, 0x7, PT ;  /* 0x000000072d00780c */ /* 0x000fc80003f05270 */
[----:B------:R-:W-:Y:S02]  /*36b0*/  SEL R12, R18, R12, !P0 ;  /* 0x0000000c120c7207 */ /* 0x000fe40004000000 */
[----:B------:R-:W-:-:S04]  /*36c0*/  ISETP.NE.AND P0, PT, R45, 0x8, PT ;  /* 0x000000082d00780c */ /* 0x000fc80003f05270 */
[C---:B------:R-:W-:Y:S01]  /*36d0*/  SEL R12, R19.reuse, R12, !P0 ;  /* 0x0000000c130c7207 */ /* 0x040fe20004000000 */
[----:B--2---:R-:W-:Y:S01]  /*36e0*/  IMAD.IADD R19, R19, 0x1, R20 ;  /* 0x0000000113137824 */ /* 0x004fe200078e0214 */
[----:B------:R-:W-:Y:S01]  /*36f0*/  ISETP.NE.AND P0, PT, R45, 0xa, PT ;  /* 0x0000000a2d00780c */ /* 0x000fe20003f05270 */
[----:B------:R-:W-:Y:S02]  /*3700*/  IMAD.IADD R20, R44, 0x1, -R43 ;  /* 0x000000012c147824 */ /* 0x000fe400078e0a2b */
[----:B------:R-:W-:Y:S01]  /*3710*/  IMAD.IADD R21, R21, 0x1, R19 ;  /* 0x0000000115157824 */ /* 0x000fe200078e0213 */
[----:B------:R-:W-:Y:S02]  /*3720*/  SEL R12, R19, R12, !P1 ;  /* 0x0000000c130c7207 */ /* 0x000fe40004800000 */
[----:B------:R-:W-:Y:S01]  /*3730*/  SEL R13, R20, RZ, P2 ;  /* 0x000000ff140d7207 */ /* 0x000fe20001000000 */
[----:B------:R-:W-:Y:S01]  /*3740*/  IMAD.IADD R15, R22, 0x1, R21 ;  /* 0x00000001160f7824 */ /* 0x000fe200078e0215 */
[----:B------:R-:W-:-:S02]  /*3750*/  SEL R12, R21, R12, !P0 ;  /* 0x0000000c150c7207 */ /* 0x000fc40004000000 */
[C---:B------:R-:W-:Y:S02]  /*3760*/  ISETP.GT.U32.AND P0, PT, R0.reuse, 0x1f, PT ;  /* 0x0000001f0000780c */ /* 0x040fe40003f04070 */
[----:B------:R-:W-:Y:S01]  /*3770*/  ISETP.GE.U32.AND P1, PT, R0, 0x20, PT ;  /* 0x000000200000780c */ /* 0x000fe20003f26070 */
[----:B------:R-:W-:-:S05]  /*3780*/  IMAD.IADD R13, R12, 0x1, R13 ;  /* 0x000000010c0d7824 */ /* 0x000fca00078e020d */
[----:B------:R-:W-:-:S05]  /*3790*/  SEL R20, R20, R13, !P1 ;  /* 0x0000000d14147207 */ /* 0x000fca0004800000 */
[----:B------:R-:W-:Y:S05]  /*37a0*/  @P0 BRA `(.L_x_98) ;  /* 0x0000000800c40947 */ /* 0x000fea0003800000 */
[----:B------:R-:W0:Y:S01]  /*37b0*/  LDC.64 R16, c[0x0][0x3a0] ;  /* 0x0000e800ff107b82 */ /* 0x000e220000000a00 */
[----:B------:R-:W-:Y:S01]  /*37c0*/  ISETP.NE.AND P0, PT, R0, RZ, PT ;  /* 0x000000ff0000720c */ /* 0x000fe20003f05270 */
[----:B------:R-:W-:Y:S01]  /*37d0*/  IMAD.U32 R22, RZ, RZ, UR4 ;  /* 0x00000004ff167e24 */ /* 0x000fe2000f8e00ff */
[----:B------:R-:W-:-:S05]  /*37e0*/  LOP3.LUT R21, RZ, R0, RZ, 0x33, !PT ;  /* 0x00000000ff157212 */ /* 0x000fca00078e33ff */
[----:B------:R-:W-:-:S06]  /*37f0*/  IMAD.IADD R21, R22, 0x1, R21 ;  /* 0x0000000116157824 */ /* 0x000fcc00078e0215 */
[----:B------:R-:W-:Y:S01]  /*3800*/  @!P0 IMAD.MOV.U32 R14, RZ, RZ, 0x64 ;  /* 0x00000064ff0e8424 */ /* 0x000fe200078e00ff */
[----:B------:R1:W-:Y:S01]  /*3810*/  @!P0 STS [UR5+0x4c], R15 ;  /* 0x00004c0fff008988 */ /* 0x0003e20008000805 */
[----:B0-----:R-:W-:-:S04]  /*3820*/  IMAD.WIDE R48, R22, 0x8, R16 ;  /* 0x0000000816307825 */ /* 0x001fc800078e0210 */
[----:B------:R-:W-:Y:S01]  /*3830*/  IMAD.WIDE R16, R21, 0x8, R16 ;  /* 0x0000000815107825 */ /* 0x000fe200078e0210 */
[----:B------:R1:W-:Y:S01]  /*3840*/  @!P0 ST.E.64.STRONG.GPU desc[UR8][R48.64+0x100], R14 ;  /* 0x0001000e30008985 */ /* 0x0003e2000c10fb08 */
[----:B------:R-:W-:Y:S05]  /*3850*/  NANOSLEEP 0x28f ;  /* 0x0000028f0000795d */ /* 0x000fea0003800000 */
[----:B------:R-:W2:Y:S01]  /*3860*/  LD.E.64.STRONG.GPU R12, desc[UR8][R16.64+0x100] ;  /* 0x00010008100c7980 */ /* 0x000ea2000c10fb00 */
[----:B------:R-:W-:Y:S01]  /*3870*/  UMOV UR6, 0xffffffff ;  /* 0xffffffff00067882 */ /* 0x000fe20000000000 */
[----:B--2---:R-:W-:Y:S02]  /*3880*/  ISETP.NE.AND P0, PT, R12, 0x63, PT ;  /* 0x000000630c00780c */ /* 0x004fe40003f05270 */
[----:B-1----:R-:W-:Y:S11]  /*3890*/  BRA.DIV UR6, `(.L_x_99) ;  /* 0x000000aa06187947 */ /* 0x002ff6000b800000 */
[----:B------:R-:W-:-:S13]  /*38a0*/  VOTE.ANY P0, !P0 ;  /* 0x0000000000ff7806 */ /* 0x000fda0004000100 */
.L_x_422:
[----:B------:R-:W-:Y:S05]  /*38b0*/  @!P0 BRA `(.L_x_100) ;  /* 0x00000000007c8947 */ /* 0x000fea0003800000 */
[----:B------:R-:W-:-:S07]  /*38c0*/  IMAD.MOV.U32 R19, RZ, RZ, 0x2d2 ;  /* 0x000002d2ff137424 */ /* 0x000fce00078e00ff */
.L_x_102:
[----:B------:R-:W-:Y:S01]  /*38d0*/  SHF.R.U32.HI R14, RZ, 0x1, R19 ;  /* 0x00000001ff0e7819 */ /* 0x000fe20000011613 */
[----:B------:R-:W-:-:S03]  /*38e0*/  IMAD R22, R22, 0x41a7, RZ ;  /* 0x000041a716167824 */ /* 0x000fc600078e02ff */
[----:B------:R-:W-:Y:S02]  /*38f0*/  IADD3 R19, PT, PT, R19, 0x1, -R14 ;  /* 0x0000000113137810 */ /* 0x000fe40007ffe80e */
[----:B------:R-:W-:Y:S02]  /*3900*/  LOP3.LUT R22, R22, 0x7fffffff, RZ, 0xc0, !PT ;  /* 0x7fffffff16167812 */ /* 0x000fe400078ec0ff */
[----:B------:R-:W0:Y:S01]  /*3910*/  I2F.U32.RP R18, R19 ;  /* 0x0000001300127306 */ /* 0x000e220000209000 */
[----:B------:R-:W-:Y:S01]  /*3920*/  IMAD.MOV R23, RZ, RZ, -R19 ;  /* 0x000000ffff177224 */ /* 0x000fe200078e0a13 */
[----:B------:R-:W-:-:S06]  /*3930*/  ISETP.NE.U32.AND P1, PT, R19, RZ, PT ;  /* 0x000000ff1300720c */ /* 0x000fcc0003f25070 */
[----:B0-----:R-:W0:Y:S02]  /*3940*/  MUFU.RCP R18, R18 ;  /* 0x0000001200127308 */ /* 0x001e240000001000 */
[----:B0-----:R-:W-:-:S06]  /*3950*/  VIADD R12, R18, 0xffffffe ;  /* 0x0ffffffe120c7836 */ /* 0x001fcc0000000000 */
[----:B------:R0:W1:Y:S02]  /*3960*/  F2I.FTZ.U32.TRUNC.NTZ R13, R12 ;  /* 0x0000000c000d7305 */ /* 0x000064000021f000 */
[----:B0-----:R-:W-:Y:S02]  /*3970*/  IMAD.MOV.U32 R12, RZ, RZ, RZ ;  /* 0x000000ffff0c7224 */ /* 0x001fe400078e00ff */
[----:B-1----:R-:W-:-:S04]  /*3980*/  IMAD R23, R23, R13, RZ ;  /* 0x0000000d17177224 */ /* 0x002fc800078e02ff */
[----:B------:R-:W-:-:S06]  /*3990*/  IMAD.HI.U32 R13, R13, R23, R12 ;  /* 0x000000170d0d7227 */ /* 0x000fcc00078e000c */
[----:B------:R-:W-:-:S04]  /*39a0*/  IMAD.HI.U32 R13, R13, R22, RZ ;  /* 0x000000160d0d7227 */ /* 0x000fc800078e00ff */
[----:B------:R-:W-:-:S04]  /*39b0*/  IMAD.MOV R13, RZ, RZ, -R13 ;  /* 0x000000ffff0d7224 */ /* 0x000fc800078e0a0d */
[----:B------:R-:W-:-:S05]  /*39c0*/  IMAD R18, R19, R13, R22 ;  /* 0x0000000d13127224 */ /* 0x000fca00078e0216 */
[----:B------:R-:W-:-:S13]  /*39d0*/  ISETP.GE.U32.AND P0, PT, R18, R19, PT ;  /* 0x000000131200720c */ /* 0x000fda0003f06070 */
[----:B------:R-:W-:-:S05]  /*39e0*/  @P0 IMAD.IADD R18, R18, 0x1, -R19 ;  /* 0x0000000112120824 */ /* 0x000fca00078e0a13 */
[----:B------:R-:W-:-:S13]  /*39f0*/  ISETP.GE.U32.AND P0, PT, R18, R19, PT ;  /* 0x000000131200720c */ /* 0x000fda0003f06070 */
[----:B------:R-:W-:Y:S01]  /*3a00*/  @P0 IMAD.IADD R18, R18, 0x1, -R19 ;  /* 0x0000000112120824 */ /* 0x000fe200078e0a13 */
[----:B------:R-:W-:-:S05]  /*3a10*/  @!P1 LOP3.LUT R18, RZ, R19, RZ, 0x33, !PT ;  /* 0x00000013ff129212 */ /* 0x000fca00078e33ff */
[----:B------:R-:W-:-:S04]  /*3a20*/  IMAD.IADD R18, R14, 0x1, R18 ;  /* 0x000000010e127824 */ /* 0x000fc800078e0212 */
[----:B------:R-:W-:Y:S05]  /*3a30*/  NANOSLEEP R18 ;  /* 0x000000120000735d */ /* 0x000fea0003800000 */
[----:B------:R-:W2:Y:S01]  /*3a40*/  LD.E.64.STRONG.GPU R12, desc[UR8][R16.64+0x100] ;  /* 0x00010008100c7980 */ /* 0x000ea2000c10fb00 */
[----:B------:R-:W-:Y:S01]  /*3a50*/  UMOV UR6, 0xffffffff ;  /* 0xffffffff00067882 */ /* 0x000fe20000000000 */
[----:B------:R-:W-:Y:S01]  /*3a60*/  IMAD.MOV.U32 R19, RZ, RZ, R14 ;  /* 0x000000ffff137224 */ /* 0x000fe200078e000e */
[----:B--2---:R-:W-:Y:S01]  /*3a70*/  ISETP.NE.AND P0, PT, R12, 0x63, PT ;  /* 0x000000630c00780c */ /* 0x004fe20003f05270 */
[----:B------:R-:W-:-:S12]  /*3a80*/  BRA.DIV UR6, `(.L_x_101) ;  /* 0x000000a606bc7947 */ /* 0x000fd8000b800000 */
[----:B------:R-:W-:-:S13]  /*3a90*/  VOTE.ANY P0, !P0 ;  /* 0x0000000000ff7806 */ /* 0x000fda0004000100 */
.L_x_425:
[----:B------:R-:W-:Y:S05]  /*3aa0*/  @P0 BRA `(.L_x_102) ;  /* 0xfffffffc00880947 */ /* 0x000fea000383ffff */
.L_x_100:
[----:B------:R-:W-:Y:S01]  /*3ab0*/  UMOV UR6, 0xffffffff ;  /* 0xffffffff00067882 */ /* 0x000fe20000000000 */
[----:B------:R-:W-:Y:S02]  /*3ac0*/  ISETP.NE.AND P0, PT, R12, 0x65, PT ;  /* 0x000000650c00780c */ /* 0x000fe40003f05270 */
[----:B------:R-:W-:Y:S11]  /*3ad0*/  BRA.DIV UR6, `(.L_x_103) ;  /* 0x000000a606c87947 */ /* 0x000ff6000b800000 */
[----:B------:R-:W0:Y:S01]  /*3ae0*/  S2R R23, SR_GEMASK ;  /* 0x0000000000177919 */ /* 0x000e220000003c00 */
[----:B------:R-:W-:Y:S01]  /*3af0*/  VOTE.ANY R14, PT, !P0 ;  /* 0x00000000000e7806 */ /* 0x000fe200040e0100 */
[C---:B------:R-:W-:Y:S02]  /*3b00*/  VIADD R45, R42.reuse, 0x2 ;  /* 0x000000022a2d7836 */ /* 0x040fe40000000000 */
[C---:B------:R-:W-:Y:S02]  /*3b10*/  VIADD R44, R42.reuse, 0x4 ;  /* 0x000000042a2c7836 */ /* 0x040fe40000000000 */
[----:B------:R-:W-:Y:S01]  /*3b20*/  VIADD R43, R42, 0x8 ;  /* 0x000000082a2b7836 */ /* 0x000fe20000000000 */
[----:B0-----:R-:W-:-:S05]  /*3b30*/  LOP3.LUT R14, R14, 0x80000000, R23, 0xec, !PT ;  /* 0x800000000e0e7812 */ /* 0x001fca00078eec17 */
[----:B------:R-:W-:-:S05]  /*3b40*/  VIADD R17, R14, 0xffffffff ;  /* 0xffffffff0e117836 */ /* 0x000fca0000000000 */
[----:B------:R-:W-:-:S04]  /*3b50*/  LOP3.LUT R17, R14, R17, RZ, 0xc, !PT ;  /* 0x000000110e117212 */ /* 0x000fc800078e0cff */
[----:B------:R0:W1:Y:S02]  /*3b60*/  POPC R52, R17 ;  /* 0x0000001100347309 */ /* 0x0000640000000000 */
[----:B0-----:R-:W0:Y:S01]  /*3b70*/  LDC.64 R16, c[0x0][0x3a0] ;  /* 0x0000e800ff107b82 */ /* 0x001e220000000a00 */
[----:B-1----:R-:W1:Y:S01]  /*3b80*/  SHFL.DOWN PT, R18, R13, 0x1, R52 ;  /* 0x082000000d127989 */ /* 0x002e6200000e0034 */
[-C--:B------:R-:W-:Y:S02]  /*3b90*/  ISETP.GE.AND P0, PT, R42, R52.reuse, PT ;  /* 0x000000342a00720c */ /* 0x080fe40003f06270 */
[----:B0-----:R-:W-:Y:S02]  /*3ba0*/  IADD3 R50, P2, PT, R16, 0x100, RZ ;  /* 0x0000010010327810 */ /* 0x001fe40007f5e0ff */
[----:B-1----:R-:W-:Y:S02]  /*3bb0*/  SEL R18, R18, RZ, !P0 ;  /* 0x000000ff12127207 */ /* 0x002fe40004000000 */
[----:B------:R-:W-:-:S03]  /*3bc0*/  ISETP.GT.AND P0, PT, R45, R52, PT ;  /* 0x000000342d00720c */ /* 0x000fc60003f04270 */
[----:B------:R-:W-:Y:S02]  /*3bd0*/  IMAD.IADD R19, R18, 0x1, R13 ;  /* 0x0000000112137824 */ /* 0x000fe400078e020d */
[----:B------:R-:W-:-:S03]  /*3be0*/  VIADD R13, R42, 0x10 ;  /* 0x000000102a0d7836 */ /* 0x000fc60000000000 */
[----:B------:R-:W0:Y:S02]  /*3bf0*/  SHFL.DOWN PT, R18, R19, 0x2, R52 ;  /* 0x0840000013127989 */ /* 0x000e2400000e0034 */
[-C--:B------:R-:W-:Y:S02]  /*3c00*/  ISETP.GT.AND P1, PT, R13, R52.reuse, PT ;  /* 0x000000340d00720c */ /* 0x080fe40003f24270 */
[----:B0-----:R-:W-:Y:S02]  /*3c10*/  SEL R18, R18, RZ, !P0 ;  /* 0x000000ff12127207 */ /* 0x001fe40004000000 */
[----:B------:R-:W-:-:S03]  /*3c20*/  ISETP.GT.AND P0, PT, R44, R52, PT ;  /* 0x000000342c00720c */ /* 0x000fc60003f04270 */
[----:B------:R-:W-:-:S05]  /*3c30*/  IMAD.IADD R47, R19, 0x1, R18 ;  /* 0x00000001132f7824 */ /* 0x000fca00078e0212 */
[----:B------:R-:W0:Y:S02]  /*3c40*/  SHFL.DOWN PT, R18, R47, 0x4, R52 ;  /* 0x088000002f127989 */ /* 0x000e2400000e0034 */
[----:B0-----:R-:W-:Y:S02]  /*3c50*/  SEL R18, R18, RZ, !P0 ;  /* 0x000000ff12127207 */ /* 0x001fe40004000000 */
[----:B------:R-:W-:-:S03]  /*3c60*/  ISETP.GT.AND P0, PT, R43, R52, PT ;  /* 0x000000342b00720c */ /* 0x000fc60003f04270 */
[----:B------:R-:W-:-:S05]  /*3c70*/  IMAD.IADD R51, R47, 0x1, R18 ;  /* 0x000000012f337824 */ /* 0x000fca00078e0212 */
[----:B------:R-:W0:Y:S02]  /*3c80*/  SHFL.DOWN PT, R18, R51, 0x8, R52 ;  /* 0x0900000033127989 */ /* 0x000e2400000e0034 */
[----:B0-----:R-:W-:Y:S02]  /*3c90*/  SEL R18, R18, RZ, !P0 ;  /* 0x000000ff12127207 */ /* 0x001fe40004000000 */
[----:B------:R-:W-:-:S03]  /*3ca0*/  ISETP.NE.AND P0, PT, R12, 0x65, PT ;  /* 0x000000650c00780c */ /* 0x000fc60003f05270 */
[----:B------:R-:W-:Y:S02]  /*3cb0*/  IMAD.IADD R19, R51, 0x1, R18 ;  /* 0x0000000133137824 */ /* 0x000fe400078e0212 */
[----:B------:R-:W-:-:S03]  /*3cc0*/  IMAD.X R51, RZ, RZ, R17, P2 ;  /* 0x000000ffff337224 */ /* 0x000fc600010e0611 */
[----:B------:R-:W0:Y:S05]  /*3cd0*/  SHFL.DOWN PT, R18, R19, 0x10, R52 ;  /* 0x0a00000013127989 */ /* 0x000e2a00000e0034 */
[----:B------:R-:W-:Y:S02]  /*3ce0*/  VOTE.ALL P0, P0 ;  /* 0x0000000000ff7806 */ /* 0x000fe40000000000 */
[----:B0-----:R-:W-:-:S05]  /*3cf0*/  SEL R18, R18, RZ, !P1 ;  /* 0x000000ff12127207 */ /* 0x001fca0004800000 */
[----:B------:R-:W-:-:S07]  /*3d00*/  IMAD.IADD R46, R19, 0x1, R18 ;  /* 0x00000001132e7824 */ /* 0x000fce00078e0212 */
.L_x_434:
[----:B------:R-:W-:Y:S05]  /*3d10*/  @!P0 BRA `(.L_x_104) ;  /* 0x0000000400288947 */ /* 0x000fea0003800000 */
[----:B------:R-:W-:-:S07]  /*3d20*/  IMAD.MOV.U32 R19, RZ, RZ, 0x2d2 ;  /* 0x000002d2ff137424 */ /* 0x000fce00078e00ff */
.L_x_110:
[----:B------:R-:W-:-:S05]  /*3d30*/  IMAD.WIDE R16, R21, 0x8, R50 ;  /* 0x0000000815107825 */ /* 0x000fca00078e0232 */
[----:B------:R-:W2:Y:S01]  /*3d40*/  LD.E.64.STRONG.GPU R12, desc[UR8][R16.64+-0x100] ;  /* 0xffff0008100c7980 */ /* 0x000ea2000c10fb00 */
[----:B------:R-:W-:Y:S05]  /*3d50*/  YIELD ;  /* 0x0000000000007946 */ /* 0x000fea0003800000 */
[----:B------:R-:W-:Y:S01]  /*3d60*/  UMOV UR6, 0xffffffff ;  /* 0xffffffff00067882 */ /* 0x000fe20000000000 */
[----:B------:R-:W-:Y:S02]  /*3d70*/  SHF.R.U32.HI R19, RZ, 0x1, R19 ;  /* 0x00000001ff137819 */ /* 0x000fe40000011613 */
[----:B--2---:R-:W-:Y:S01]  /*3d80*/  ISETP.NE.AND P0, PT, R12, 0x63, PT ;  /* 0x000000630c00780c */ /* 0x004fe20003f05270 */
[----:B------:R-:W-:-:S12]  /*3d90*/  BRA.DIV UR6, `(.L_x_105) ;  /* 0x000000aa061c7947 */ /* 0x000fd8000b800000 */
[----:B------:R-:W-:-:S13]  /*3da0*/  VOTE.ANY P0, !P0 ;  /* 0x0000000000ff7806 */ /* 0x000fda0004000100 */
.L_x_437:
[----:B------:R-:W-:Y:S05]  /*3db0*/  @!P0 BRA `(.L_x_106) ;  /* 0x00000000007c8947 */ /* 0x000fea0003800000 */
[----:B------:R-:W-:-:S07]  /*3dc0*/  IMAD.MOV.U32 R47, RZ, RZ, R19 ;  /* 0x000000ffff2f7224 */ /* 0x000fce00078e0013 */
.L_x_108:
        /* <DEDUP_REMOVED lines=29> */
.L_x_440:
[----:B------:R-:W-:Y:S05]  /*3fa0*/  @P0 BRA `(.L_x_108) ;  /* 0xfffffffc00880947 */ /* 0x000fea000383ffff */
.L_x_106:
[----:B------:R-:W-:Y:S01]  /*3fb0*/  UMOV UR6, 0xffffffff ;  /* 0xffffffff00067882 */ /* 0x000fe20000000000 */
[----:B------:R-:W-:Y:S02]  /*3fc0*/  ISETP.NE.AND P0, PT, R12, 0x65, PT ;  /* 0x000000650c00780c */ /* 0x000fe40003f05270 */
[----:B------:R-:W-:Y:S11]  /*3fd0*/  BRA.DIV UR6, `(.L_x_109) ;  /* 0x000000a606cc7947 */ /* 0x000ff6000b800000 */
[----:B------:R-:W-:Y:S01]  /*3fe0*/  VOTE.ANY R14, PT, !P0 ;  /* 0x00000000000e7806 */ /* 0x000fe200040e0100 */
[----:B------:R-:W-:-:S03]  /*3ff0*/  VIADD R21, R21, 0xffffffe0 ;  /* 0xffffffe015157836 */ /* 0x000fc60000000000 */
[----:B------:R-:W-:-:S05]  /*4000*/  LOP3.LUT R14, R14, 0x80000000, R23, 0xec, !PT ;  /* 0x800000000e0e7812 */ /* 0x000fca00078eec17 */
[----:B------:R-:W-:-:S05]  /*4010*/  VIADD R17, R14, 0xffffffff ;  /* 0xffffffff0e117836 */ /* 0x000fca0000000000 */
[----:B------:R-:W-:-:S04]  /*4020*/  LOP3.LUT R17, R14, R17, RZ, 0xc, !PT ;  /* 0x000000110e117212 */ /* 0x000fc800078e0cff */
[----:B------:R-:W0:Y:S02]  /*4030*/  POPC R16, R17 ;  /* 0x0000001100107309 */ /* 0x000e240000000000 */
[----:B0-----:R-:W0:Y:S01]  /*4040*/  SHFL.DOWN PT, R18, R13, 0x1, R16 ;  /* 0x082000000d127989 */ /* 0x001e2200000e0010 */
[----:B------:R-:W-:-:S04]  /*4050*/  ISETP.GE.AND P0, PT, R42, R16, PT ;  /* 0x000000102a00720c */ /* 0x000fc80003f06270 */
        /* <DEDUP_REMOVED lines=15> */
[----:B------:R-:W-:-:S03]  /*4150*/  VIADD R13, R42, 0x10 ;  /* 0x000000102a0d7836 */ /* 0x000fc60000000000 */
[----:B------:R-:W0:Y:S02]  /*4160*/  SHFL.DOWN PT, R18, R47, 0x10, R16 ;  /* 0x0a0000002f127989 */ /* 0x000e2400000e0010 */
[----:B------:R-:W-:-:S03]  /*4170*/  ISETP.GT.AND P1, PT, R13, R16, PT ;  /* 0x000000100d00720c */ /* 0x000fc60003f24270 */
[----:B------:R-:W-:Y:S02]  /*4180*/  VOTE.ALL P0, P0 ;  /* 0x0000000000ff7806 */ /* 0x000fe40000000000 */
[----:B0-----:R-:W-:-:S04]  /*4190*/  SEL R18, R18, RZ, !P1 ;  /* 0x000000ff12127207 */ /* 0x001fc80004800000 */
[----:B------:R-:W-:-:S07]  /*41a0*/  IADD3 R46, PT, PT, R47, R18, R46 ;  /* 0x000000122f2e7210 */ /* 0x000fce0007ffe02e */
.L_x_449:
[----:B------:R-:W-:Y:S05]  /*41b0*/  @P0 BRA `(.L_x_110) ;  /* 0xfffffff800dc0947 */ /* 0x000fea000383ffff */
.L_x_104:
[----:B------:R-:W-:Y:S02]  /*41c0*/  ISETP.NE.AND P1, PT, R0, RZ, PT ;  /* 0x000000ff0000720c */ /* 0x000fe40003f25270 */
[----:B------:R-:W-:-:S11]  /*41d0*/  ISETP.NE.AND P0, PT, R42, RZ, PT ;  /* 0x000000ff2a00720c */ /* 0x000fd60003f05270 */
[----:B------:R-:W0:Y:S01]  /*41e0*/  @!P1 S2R R13, SR_CgaCtaId ;  /* 0x00000000000d9919 */ /* 0x000e220000008800 */
[----:B------:R-:W-:Y:S01]  /*41f0*/  @!P1 MOV R12, 0x400 ;  /* 0x00000400000c9802 */ /* 0x000fe20000000f00 */
[----:B------:R-:W-:Y:S01]  /*4200*/  @!P1 IMAD.IADD R15, R15, 0x1, R46 ;  /* 0x000000010f0f9824 */ /* 0x000fe200078e022e */
[----:B------:R-:W-:Y:S01]  /*4210*/  @!P0 MOV R16, 0x400 ;  /* 0x0000040000108802 */ /* 0x000fe20000000f00 */
[----:B------:R-:W1:Y:S01]  /*4220*/  @!P0 S2R R17, SR_CgaCtaId ;  /* 0x0000000000118919 */ /* 0x000e620000008800 */
[----:B------:R-:W-:-:S05]  /*4230*/  @!P1 IMAD.MOV.U32 R14, RZ, RZ, 0x65 ;  /* 0x00000065ff0e9424 */ /* 0x000fca00078e00ff */
[----:B------:R2:W-:Y:S01]  /*4240*/  @!P1 ST.E.64.STRONG.GPU desc[UR8][R48.64+0x100], R14 ;  /* 0x0001000e30009985 */ /* 0x0005e2000c10fb08 */
[----:B0-----:R-:W-:Y:S01]  /*4250*/  @!P1 LEA R12, R13, R12, 0x18 ;  /* 0x0000000c0d0c9211 */ /* 0x001fe200078ec0ff */
[----:B------:R-:W-:Y:S02]  /*4260*/  IMAD.MOV.U32 R13, RZ, RZ, R20 ;  /* 0x000000ffff0d7224 */ /* 0x000fe400078e0014 */
[----:B------:R-:W-:Y:S01]  /*4270*/  @!P0 IMAD.MOV.U32 R13, RZ, RZ, R46 ;  /* 0x000000ffff0d8224 */ /* 0x000fe200078e002e */
[----:B-1----:R-:W-:Y:S01]  /*4280*/  @!P0 LEA R17, R17, R16, 0x18 ;  /* 0x0000001011118211 */ /* 0x002fe200078ec0ff */
[----:B------:R2:W-:Y:S04]  /*4290*/  @!P1 STS [R12+0x48], R15 ;  /* 0x0000480f0c009388 */ /* 0x0005e80000000800 */
[----:B------:R2:W-:Y:S04]  /*42a0*/  @!P1 STS [R12+0x44], R46 ;  /* 0x0000442e0c009388 */ /* 0x0005e80000000800 */
[----:B------:R2:W-:Y:S02]  /*42b0*/  @!P0 STS [R17+0x38], R46 ;  /* 0x0000382e11008388 */ /* 0x0005e40000000800 */
.L_x_98:
[----:B------:R-:W-:Y:S05]  /*42c0*/  WARPSYNC.ALL ;  /* 0x0000000000007948 */ /* 0x000fea0003800000 */
[----:B------:R-:W0:Y:S08]  /*42d0*/  S2UR UR5, SR_CgaCtaId ;  /* 0x00000000000579c3 */ /* 0x000e300000008800 */
[----:B------:R-:W-:Y:S01]  /*42e0*/  BAR.SYNC.DEFER_BLOCKING 0x0 ;  /* 0x0000000000007b1d */ /* 0x000fe20000010000 */
[----:B------:R-:W-:-:S02]  /*42f0*/  ISETP.NE.AND P0, PT, R0, RZ, PT ;  /* 0x000000ff0000720c */ /* 0x000fc40003f05270 */
[----:B------:R-:W-:Y:S02]  /*4300*/  ISETP.NE.AND P1, PT, R10, RZ, PT ;  /* 0x000000ff0a00720c */ /* 0x000fe40003f25270 */
[C---:B------:R-:W-:Y:S01]  /*4310*/  ISETP.NE.AND P2, PT, R11.reuse, RZ, PT ;  /* 0x000000ff0b00720c */ /* 0x040fe20003f45270 */
[----:B------:R-:W-:Y:S01]  /*4320*/  UMOV UR4, 0x400 ;  /* 0x0000040000047882 */ /* 0x000fe20000000000 */
[----:B------:R-:W-:Y:S01]  /*4330*/  LOP3.LUT R19, R11, 0x1, RZ, 0x3c, !PT ;  /* 0x000000010b137812 */ /* 0x000fe200078e3cff */
[----:B------:R-:W-:Y:S01]  /*4340*/  BSSY.RECONVERGENT B0, `(.L_x_111) ;  /* 0x00000af000007945 */ /* 0x000fe20003800200 */
[C---:B------:R-:W-:Y:S02]  /*4350*/  LOP3.LUT R16, R26.reuse, 0x1, RZ, 0x3c, !PT ;  /* 0x000000011a107812 */ /* 0x040fe400078e3cff */
[----:B------:R-:W-:Y:S02]  /*4360*/  ISETP.NE.AND P3, PT, R26, RZ, PT ;  /* 0x000000ff1a00720c */ /* 0x000fe40003f65270 */
[----:B------:R-:W-:Y:S01]  /*4370*/  LOP3.LUT R23, R34, 0x1, RZ, 0x3c, !PT ;  /* 0x0000000122177812 */ /* 0x000fe200078e3cff */
[----:B0-----:R-:W-:Y:S01]  /*4380*/  ULEA UR4, UR5, UR4, 0x18 ;  /* 0x0000000405047291 */ /* 0x001fe2000f8ec0ff */
[----:B------:R-:W0:Y:S08]  /*4390*/  LDCU.U8 UR5, c[0x0][0x3b8] ;  /* 0x00007700ff0577ac */ /* 0x000e300008000000 */
[----:B--2---:R-:W1:Y:S04]  /*43a0*/  LDS R14, [UR4+0x38] ;  /* 0x00003804ff0e7984 */ /* 0x004e680008000800 */
[----:B------:R-:W-:Y:S04]  /*43b0*/  LDS R12, [UR4+0x44] ;  /* 0x00004404ff0c7984 */ /* 0x000fe80008000800 */
[----:B------:R-:W2:Y:S01]  /*43c0*/  LDS R15, [UR4+0x4c] ;  /* 0x00004c04ff0f7984 */ /* 0x000ea20008000800 */
[----:B-1----:R-:W-:Y:S01]  /*43d0*/  SEL R14, R14, RZ, P0 ;  /* 0x000000ff0e0e7207 */ /* 0x002fe20000000000 */
[----:B------:R-:W-:Y:S01]  /*43e0*/  BAR.SYNC.DEFER_BLOCKING 0x0 ;  /* 0x0000000000007b1d */ /* 0x000fe20000010000 */
[----:B------:R-:W-:-:S03]  /*43f0*/  ISETP.NE.AND P0, PT, R35, RZ, PT ;  /* 0x000000ff2300720c */ /* 0x000fc60003f05270 */
[----:B------:R-:W-:Y:S01]  /*4400*/  IMAD.IADD R17, R14, 0x1, R13 ;  /* 0x000000010e117824 */ /* 0x000fe200078e020d */
[----:B------:R-:W-:Y:S02]  /*4410*/  LOP3.LUT R14, R10, 0x1, RZ, 0x3c, !PT ;  /* 0x000000010a0e7812 */ /* 0x000fe400078e3cff */
[----:B--2---:R-:W-:Y:S01]  /*4420*/  IADD3 R13, PT, PT, -R15, 0x1340, RZ ;  /* 0x000013400f0d7810 */ /* 0x004fe20007ffe1ff */
[C---:B------:R-:W-:Y:S01]  /*4430*/  IMAD.IADD R10, R17.reuse, 0x1, -R12 ;  /* 0x00000001110a7824 */ /* 0x040fe200078e0a0c */
[--C-:B------:R-:W-:Y:S02]  /*4440*/  IADD3 R15, PT, PT, R12, -R17, -R14.reuse ;  /* 0x800000110c0f7210 */ /* 0x100fe40007ffe80e */
[----:B------:R-:W-:Y:S01]  /*4450*/  IADD3 R17, PT, PT, R17, R19, R14 ;  /* 0x0000001311117210 */ /* 0x000fe20007ffe00e */
[--C-:B------:R-:W-:Y:S02]  /*4460*/  IMAD R11, R0, 0xe, -R10.reuse ;  /* 0x0000000e000b7824 */ /* 0x100fe400078e0a0a */
[----:B------:R-:W-:-:S02]  /*4470*/  IMAD.IADD R10, R13, 0x1, R10 ;  /* 0x000000010d0a7824 */ /* 0x000fc400078e020a */
[----:B------:R-:W-:Y:S02]  /*4480*/  IMAD R15, R0, 0xe, R15 ;  /* 0x0000000e000f7824 */ /* 0x000fe400078e020f */
[----:B------:R-:W-:Y:S01]  /*4490*/  IMAD.IADD R14, R14, 0x1, R10 ;  /* 0x000000010e0e7824 */ /* 0x000fe200078e020a */
[----:B------:R-:W-:Y:S01]  /*44a0*/  SEL R11, R10, R11, !P1 ;  /* 0x0000000b0a0b7207 */ /* 0x000fe20004800000 */
[----:B------:R-:W-:Y:S01]  /*44b0*/  VIADD R15, R15, 0x1 ;  /* 0x000000010f0f7836 */ /* 0x000fe20000000000 */
[C---:B------:R-:W-:Y:S02]  /*44c0*/  ISETP.NE.AND P1, PT, R24.reuse, RZ, PT ;  /* 0x000000ff1800720c */ /* 0x040fe40003f25270 */
[----:B------:R-:W-:Y:S02]  /*44d0*/  LOP3.LUT R24, R24, 0x1, RZ, 0x3c, !PT ;  /* 0x0000000118187812 */ /* 0x000fe400078e3cff */
[----:B------:R-:W-:Y:S01]  /*44e0*/  LEA R10, R11, UR4, 0x2 ;  /* 0x000000040b0a7c11 */ /* 0x000fe2000f8e10ff */
[--C-:B------:R-:W-:Y:S01]  /*44f0*/  IMAD.IADD R11, R12, 0x1, -R17.reuse ;  /* 0x000000010c0b7824 */ /* 0x100fe200078e0a11 */
[----:B------:R-:W-:Y:S01]  /*4500*/  SEL R15, R14, R15, !P2 ;  /* 0x0000000f0e0f7207 */ /* 0x000fe20005000000 */
[----:B------:R-:W-:Y:S01]  /*4510*/  IMAD.IADD R17, R24, 0x1, R17 ;  /* 0x0000000118117824 */ /* 0x000fe200078e0211 */
[C---:B------:R-:W-:Y:S01]  /*4520*/  ISETP.NE.AND P2, PT, R25.reuse, RZ, PT ;  /* 0x000000ff1900720c */ /* 0x040fe20003f45270 */
[----:B------:R-:W-:Y:S01]  /*4530*/  IMAD R11, R0, 0xe, R11 ;  /* 0x0000000e000b7824 */ /* 0x000fe200078e020b */
[----:B------:R-:W-:Y:S01]  /*4540*/  LOP3.LUT R25, R25, 0x1, RZ, 0x3c, !PT ;  /* 0x0000000119197812 */ /* 0x000fe200078e3cff */
[----:B------:R-:W-:Y:S01]  /*4550*/  IMAD.IADD R14, R19, 0x1, R14 ;  /* 0x00000001130e7824 */ /* 0x000fe200078e020e */
[----:B-----5:R1:W-:Y:S01]  /*4560*/  STS [R10], R41 ;  /* 0x000000290a007388 */ /* 0x0203e20000000800 */
[----:B------:R-:W-:Y:S01]  /*4570*/  IMAD.IADD R19, R12, 0x1, -R17 ;  /* 0x000000010c137824 */ /* 0x000fe200078e0a11 */
[----:B------:R-:W-:Y:S01]  /*4580*/  LEA R15, R15, UR4, 0x2 ;  /* 0x000000040f0f7c11 */ /* 0x000fe2000f8e10ff */
[----:B------:R-:W-:-:S02]  /*4590*/  VIADD R11, R11, 0x2 ;  /* 0x000000020b0b7836 */ /* 0x000fc40000000000 */
[----:B------:R-:W-:Y:S02]  /*45a0*/  IMAD.IADD R17, R25, 0x1, R17 ;  /* 0x0000000119117824 */ /* 0x000fe400078e0211 */
[----:B------:R-:W-:Y:S01]  /*45b0*/  IMAD R19, R0, 0xe, R19 ;  /* 0x0000000e00137824 */ /* 0x000fe200078e0213 */
[----:B------:R2:W-:Y:S01]  /*45c0*/  STS [R15], R40 ;  /* 0x000000280f007388 */ /* 0x0005e20000000800 */
[----:B-1----:R-:W-:Y:S01]  /*45d0*/  SEL R10, R14, R11, !P1 ;  /* 0x0000000b0e0a7207 */ /* 0x002fe20004800000 */
[----:B------:R-:W-:Y:S01]  /*45e0*/  IMAD.IADD R11, R16, 0x1, R17 ;  /* 0x00000001100b7824 */ /* 0x000fe200078e0211 */
[C---:B------:R-:W-:Y:S01]  /*45f0*/  ISETP.NE.AND P1, PT, R27.reuse, RZ, PT ;  /* 0x000000ff1b00720c */ /* 0x040fe20003f25270 */
[----:B------:R-:W-:Y:S01]  /*4600*/  IMAD.IADD R14, R24, 0x1, R14 ;  /* 0x00000001180e7824 */ /* 0x000fe200078e020e */
[----:B------:R-:W-:Y:S01]  /*4610*/  LOP3.LUT R27, R27, 0x1, RZ, 0x3c, !PT ;  /* 0x000000011b1b7812 */ /* 0x000fe200078e3cff */
[----:B------:R-:W-:Y:S01]  /*4620*/  VIADD R19, R19, 0x3 ;  /* 0x0000000313137836 */ /* 0x000fe20000000000 */
[----:B------:R-:W-:Y:S01]  /*4630*/  LEA R10, R10, UR4, 0x2 ;  /* 0x000000040a0a7c11 */ /* 0x000fe2000f8e10ff */
[----:B------:R-:W-:-:S02]  /*4640*/  IMAD.IADD R21, R12, 0x1, -R11 ;  /* 0x000000010c157824 */ /* 0x000fc400078e0a0b */
[----:B------:R-:W-:Y:S01]  /*4650*/  IMAD.IADD R17, R12, 0x1, -R17 ;  /* 0x000000010c117824 */ /* 0x000fe200078e0a11 */
[----:B------:R-:W-:Y:S01]  /*4660*/  SEL R19, R14, R19, !P2 ;  /* 0x000000130e137207 */ /* 0x000fe20005000000 */
[----:B------:R-:W-:Y:S01]  /*4670*/  IMAD.IADD R14, R25, 0x1, R14 ;  /* 0x00000001190e7824 */ /* 0x000fe200078e020e */
[C---:B------:R-:W-:Y:S01]  /*4680*/  ISETP.NE.AND P2, PT, R29.reuse, RZ, PT ;  /* 0x000000ff1d00720c */ /* 0x040fe20003f45270 */
[----:B------:R-:W-:Y:S01]  /*4690*/  IMAD R21, R0, 0xe, R21 ;  /* 0x0000000e00157824 */ /* 0x000fe200078e0215 */
[----:B------:R-:W-:Y:S01]  /*46a0*/  LOP3.LUT R29, R29, 0x1, RZ, 0x3c, !PT ;  /* 0x000000011d1d7812 */ /* 0x000fe200078e3cff */
[----:B------:R-:W-:Y:S01]  /*46b0*/  IMAD.IADD R16, R16, 0x1, R14 ;  /* 0x0000000110107824 */ /* 0x000fe200078e020e */
[----:B------:R1:W-:Y:S01]  /*46c0*/  STS [R10], R39 ;  /* 0x000000270a007388 */ /* 0x0003e20000000800 */
[----:B------:R-:W-:Y:S01]  /*46d0*/  VIADD R21, R21, 0x5 ;  /* 0x0000000515157836 */ /* 0x000fe20000000000 */
[----:B------:R-:W-:Y:S01]  /*46e0*/  LEA R19, R19, UR4, 0x2 ;  /* 0x0000000413137c11 */ /* 0x000fe2000f8e10ff */
[----:B------:R-:W-:-:S02]  /*46f0*/  IMAD R17, R0, 0xe, R17 ;  /* 0x0000000e00117824 */ /* 0x000fc400078e0211 */
[----:B------:R-:W-:Y:S01]  /*4700*/  IMAD.IADD R11, R27, 0x1, R11 ;  /* 0x000000011b0b7824 */ /* 0x000fe200078e020b */
[----:B------:R-:W-:Y:S01]  /*4710*/  SEL R21, R16, R21, !P1 ;  /* 0x0000001510157207 */ /* 0x000fe20004800000 */
[----:B------:R-:W-:Y:S01]  /*4720*/  VIADD R17, R17, 0x4 ;  /* 0x0000000411117836 */ /* 0x000fe20000000000 */
[----:B------:R-:W-:Y:S01]  /*4730*/  ISETP.NE.AND P1, PT, R28, RZ, PT ;  /* 0x000000ff1c00720c */ /* 0x000fe20003f25270 */
[----:B--2---:R-:W-:Y:S01]  /*4740*/  IMAD.IADD R15, R12, 0x1, -R11 ;  /* 0x000000010c0f7824 */ /* 0x004fe200078e0a0b */
[----:B------:R-:W-:Y:S01]  /*4750*/  LOP3.LUT R28, R28, 0x1, RZ, 0x3c, !PT ;  /* 0x000000011c1c7812 */ /* 0x000fe200078e3cff */
[----:B------:R-:W-:Y:S01]  /*4760*/  IMAD.IADD R16, R27, 0x1, R16 ;  /* 0x000000011b107824 */ /* 0x000fe200078e0210 */
[----:B------:R-:W-:Y:S01]  /*4770*/  SEL R17, R14, R17, !P3 ;  /* 0x000000110e117207 */ /* 0x000fe20005800000 */
[----:B------:R-:W-:Y:S01]  /*4780*/  IMAD R15, R0, 0xe, R15 ;  /* 0x0000000e000f7824 */ /* 0x000fe200078e020f */
[----:B------:R2:W-:Y:S01]  /*4790*/  STS [R19], R38 ;  /* 0x0000002613007388 */ /* 0x0005e20000000800 */
[----:B------:R-:W-:Y:S01]  /*47a0*/  IMAD.IADD R11, R28, 0x1, R11 ;  /* 0x000000011c0b7824 */ /* 0x000fe200078e020b */
[----:B-1----:R-:W-:Y:S01]  /*47b0*/  LEA R10, R17, UR4, 0x2 ;  /* 0x00000004110a7c11 */ /* 0x002fe2000f8e10ff */
[----:B------:R-:W-:Y:S01]  /*47c0*/  VIADD R15, R15, 0x6 ;  /* 0x000000060f0f7836 */ /* 0x000fe20000000000 */
[----:B------:R-:W-:Y:S01]  /*47d0*/  LEA R21, R21, UR4, 0x2 ;  /* 0x0000000415157c11 */ /* 0x000fe2000f8e10ff */
[--C-:B------:R-:W-:Y:S01]  /*47e0*/  IMAD.IADD R17, R12, 0x1, -R11.reuse ;  /* 0x000000010c117824 */ /* 0x100fe200078e0a0b */
[----:B------:R-:W-:Y:S01]  /*47f0*/  ISETP.NE.AND P3, PT, R33, RZ, PT ;  /* 0x000000ff2100720c */ /* 0x000fe20003f65270 */
[----:B------:R-:W-:Y:S01]  /*4800*/  IMAD.IADD R11, R29, 0x1, R11 ;  /* 0x000000011d0b7824 */ /* 0x000fe200078e020b */
[----:B------:R-:W-:Y:S01]  /*4810*/  SEL R15, R16, R15, !P1 ;  /* 0x0000000f100f7207 */ /* 0x000fe20004800000 */
[----:B------:R-:W-:Y:S01]  /*4820*/  IMAD R17, R0, 0xe, R17 ;  /* 0x0000000e00117824 */ /* 0x000fe200078e0211 */
[----:B------:R-:W-:Y:S01]  /*4830*/  ISETP.NE.AND P1, PT, R30, RZ, PT ;  /* 0x000000ff1e00720c */ /* 0x000fe20003f25270 */
[----:B--2---:R-:W-:Y:S01]  /*4840*/  IMAD.IADD R19, R12, 0x1, -R11 ;  /* 0x000000010c137824 */ /* 0x004fe200078e0a0b */
[----:B------:R-:W-:Y:S01]  /*4850*/  LOP3.LUT R30, R30, 0x1, RZ, 0x3c, !PT ;  /* 0x000000011e1e7812 */ /* 0x000fe200078e3cff */
[----:B------:R-:W-:Y:S01]  /*4860*/  IMAD.IADD R16, R28, 0x1, R16 ;  /* 0x000000011c107824 */ /* 0x000fe200078e0210 */
[----:B------:R1:W-:Y:S01]  /*4870*/  STS [R10], R37 ;  /* 0x000000250a007388 */ /* 0x0003e20000000800 */
[----:B------:R-:W-:Y:S01]  /*4880*/  VIADD R17, R17, 0x7 ;  /* 0x0000000711117836 */ /* 0x000fe20000000000 */
[----:B------:R-:W-:Y:S01]  /*4890*/  LEA R15, R15, UR4, 0x2 ;  /* 0x000000040f0f7c11 */ /* 0x000fe2000f8e10ff */
[----:B------:R-:W-:Y:S01]  /*48a0*/  IMAD R19, R0, 0xe, R19 ;  /* 0x0000000e00137824 */ /* 0x000fe200078e0213 */
[----:B------:R2:W-:Y:S01]  /*48b0*/  STS [R21], R36 ;  /* 0x0000002415007388 */ /* 0x0005e20000000800 */
[----:B------:R-:W-:Y:S01]  /*48c0*/  IMAD.IADD R11, R30, 0x1, R11 ;  /* 0x000000011e0b7824 */ /* 0x000fe200078e020b */
[----:B------:R-:W-:Y:S01]  /*48d0*/  SEL R17, R16, R17, !P2 ;  /* 0x0000001110117207 */ /* 0x000fe20005000000 */
[----:B------:R-:W-:Y:S01]  /*48e0*/  IMAD.IADD R16, R29, 0x1, R16 ;  /* 0x000000011d107824 */ /* 0x000fe200078e0210 */
[C---:B------:R-:W-:Y:S01]  /*48f0*/  ISETP.NE.AND P2, PT, R32.reuse, RZ, PT ;  /* 0x000000ff2000720c */ /* 0x040fe20003f45270 */
[----:B------:R-:W-:Y:S01]  /*4900*/  VIADD R19, R19, 0x8 ;  /* 0x0000000813137836 */ /* 0x000fe20000000000 */
[----:B------:R-:W-:Y:S01]  /*4910*/  LOP3.LUT R32, R32, 0x1, RZ, 0x3c, !PT ;  /* 0x0000000120207812 */ /* 0x000fe200078e3cff */
[----:B------:R3:W-:Y:S01]  /*4920*/  STS [R15], R2 ;  /* 0x000000020f007388 */ /* 0x0007e20000000800 */
[----:B-1----:R-:W-:-:S02]  /*4930*/  LEA R10, R17, UR4, 0x2 ;  /* 0x00000004110a7c11 */ /* 0x002fc4000f8e10ff */
[----:B------:R-:W-:Y:S01]  /*4940*/  SEL R19, R16, R19, !P1 ;  /* 0x0000001310137207 */ /* 0x000fe20004800000 */
[----:B--2---:R-:W-:Y:S01]  /*4950*/  IMAD.IADD R21, R12, 0x1, -R11 ;  /* 0x000000010c157824 */ /* 0x004fe200078e0a0b */
[C---:B------:R-:W-:Y:S01]  /*4960*/  ISETP.NE.AND P1, PT, R31.reuse, RZ, PT ;  /* 0x000000ff1f00720c */ /* 0x040fe20003f25270 */
[----:B------:R-:W-:Y:S01]  /*4970*/  IMAD.IADD R16, R30, 0x1, R16 ;  /* 0x000000011e107824 */ /* 0x000fe200078e0210 */
[----:B------:R-:W-:Y:S01]  /*4980*/  LOP3.LUT R31, R31, 0x1, RZ, 0x3c, !PT ;  /* 0x000000011f1f7812 */ /* 0x000fe200078e3cff */
[----:B------:R-:W-:Y:S01]  /*4990*/  IMAD R21, R0, 0xe, R21 ;  /* 0x0000000e00157824 */ /* 0x000fe200078e0215 */
[----:B------:R-:W-:Y:S01]  /*49a0*/  LOP3.LUT R33, R33, 0x1, RZ, 0x3c, !PT ;  /* 0x0000000121217812 */ /* 0x000fe200078e3cff */
[----:B------:R1:W-:Y:S01]  /*49b0*/  STS [R10], R3 ;  /* 0x000000030a007388 */ /* 0x0003e20000000800 */
[----:B------:R-:W-:Y:S01]  /*49c0*/  LEA R19, R19, UR4, 0x2 ;  /* 0x0000000413137c11 */ /* 0x000fe2000f8e10ff */
[----:B------:R-:W-:Y:S02]  /*49d0*/  IMAD.IADD R11, R31, 0x1, R11 ;  /* 0x000000011f0b7824 */ /* 0x000fe400078e020b */
[----:B------:R-:W-:-:S02]  /*49e0*/  VIADD R21, R21, 0x9 ;  /* 0x0000000915157836 */ /* 0x000fc40000000000 */
[--C-:B---3--:R-:W-:Y:S01]  /*49f0*/  IMAD.IADD R15, R32, 0x1, R11.reuse ;  /* 0x00000001200f7824 */ /* 0x108fe200078e020b */
[----:B------:R2:W-:Y:S01]  /*4a00*/  STS [R19], R4 ;  /* 0x0000000413007388 */ /* 0x0005e20000000800 */
[----:B------:R-:W-:Y:S01]  /*4a10*/  IMAD.IADD R11, R12, 0x1, -R11 ;  /* 0x000000010c0b7824 */ /* 0x000fe200078e0a0b */
[----:B------:R-:W-:Y:S01]  /*4a20*/  SEL R21, R16, R21, !P1 ;  /* 0x0000001510157207 */ /* 0x000fe20004800000 */
[--C-:B-1----:R-:W-:Y:S01]  /*4a30*/  IMAD.IADD R3, R33, 0x1, R15.reuse ;  /* 0x0000000121037824 */ /* 0x102fe200078e020f */
[----:B------:R-:W-:Y:S01]  /*4a40*/  ISETP.NE.AND P1, PT, R34, RZ, PT ;  /* 0x000000ff2200720c */ /* 0x000fe20003f25270 */
[----:B------:R-:W-:Y:S02]  /*4a50*/  IMAD.IADD R16, R31, 0x1, R16 ;  /* 0x000000011f107824 */ /* 0x000fe400078e0210 */
[C---:B------:R-:W-:Y:S01]  /*4a60*/  IMAD.IADD R15, R12.reuse, 0x1, -R15 ;  /* 0x000000010c0f7824 */ /* 0x040fe200078e0a0f */
[C---:B------:R-:W-:Y:S01]  /*4a70*/  IADD3 R17, PT, PT, R12.reuse, -R3, -R23 ;  /* 0x800000030c117210 */ /* 0x040fe20007ffe817 */
[----:B------:R-:W-:-:S02]  /*4a80*/  IMAD.IADD R3, R12, 0x1, -R3 ;  /* 0x000000010c037824 */ /* 0x000fc400078e0a03 */
[C---:B------:R-:W-:Y:S02]  /*4a90*/  IMAD R11, R0.reuse, 0xe, R11 ;  /* 0x0000000e000b7824 */ /* 0x040fe400078e020b */
[----:B------:R-:W-:Y:S02]  /*4aa0*/  IMAD R15, R0, 0xe, R15 ;  /* 0x0000000e000f7824 */ /* 0x000fe400078e020f */
[----:B------:R-:W-:Y:S02]  /*4ab0*/  IMAD.IADD R2, R32, 0x1, R16 ;  /* 0x0000000120027824 */ /* 0x000fe400078e0210 */
[C---:B------:R-:W-:Y:S02]  /*4ac0*/  IMAD R3, R0.reuse, 0xe, R3 ;  /* 0x0000000e00037824 */ /* 0x040fe400078e0203 */
[----:B------:R-:W-:Y:S02]  /*4ad0*/  IMAD R17, R0, 0xe, R17 ;  /* 0x0000000e00117824 */ /* 0x000fe400078e0211 */
[----:B------:R-:W-:-:S02]  /*4ae0*/  VIADD R11, R11, 0xa ;  /* 0x0000000a0b0b7836 */ /* 0x000fc40000000000 */
[----:B------:R-:W-:Y:S02]  /*4af0*/  VIADD R15, R15, 0xb ;  /* 0x0000000b0f0f7836 */ /* 0x000fe40000000000 */
[----:B------:R-:W-:Y:S01]  /*4b00*/  IMAD.IADD R10, R33, 0x1, R2 ;  /* 0x00000001210a7824 */ /* 0x000fe200078e0202 */
[----:B------:R-:W-:Y:S01]  /*4b10*/  SEL R11, R16, R11, !P2 ;  /* 0x0000000b100b7207 */ /* 0x000fe20005000000 */
[----:B------:R-:W-:Y:S01]  /*4b20*/  VIADD R3, R3, 0xc ;  /* 0x0000000c03037836 */ /* 0x000fe20000000000 */
[----:B------:R-:W-:Y:S01]  /*4b30*/  SEL R15, R2, R15, !P3 ;  /* 0x0000000f020f7207 */ /* 0x000fe20005800000 */
[----:B------:R-:W-:Y:S01]  /*4b40*/  VIADD R17, R17, 0xd ;  /* 0x0000000d11117836 */ /* 0x000fe20000000000 */
[----:B------:R-:W-:Y:S01]  /*4b50*/  LEA R11, R11, UR4, 0x2 ;  /* 0x000000040b0b7c11 */ /* 0x000fe2000f8e10ff */
[----:B------:R-:W-:Y:S01]  /*4b60*/  @!P0 IMAD.IADD R17, R23, 0x1, R10 ;  /* 0x0000000117118824 */ /* 0x000fe200078e020a */
[----:B------:R-:W-:Y:S02]  /*4b70*/  ISETP.GE.AND P0, PT, R0, R13, PT ;  /* 0x0000000d0000720c */ /* 0x000fe40003f06270 */
[----:B------:R-:W-:-:S02]  /*4b80*/  SEL R3, R10, R3, !P1 ;  /* 0x000000030a037207 */ /* 0x000fc40004800000 */
[----:B------:R-:W-:Y:S02]  /*4b90*/  LEA R10, R21, UR4, 0x2 ;  /* 0x00000004150a7c11 */ /* 0x000fe4000f8e10ff */
[----:B------:R-:W-:Y:S02]  /*4ba0*/  LEA R14, R15, UR4, 0x2 ;  /* 0x000000040f0e7c11 */ /* 0x000fe4000f8e10ff */
[----:B------:R-:W-:Y:S01]  /*4bb0*/  LEA R15, R3, UR4, 0x2 ;  /* 0x00000004030f7c11 */ /* 0x000fe2000f8e10ff */
[----:B------:R1:W-:Y:S01]  /*4bc0*/  STS [R10], R5 ;  /* 0x000000050a007388 */ /* 0x0003e20000000800 */
[----:B------:R-:W-:Y:S02]  /*4bd0*/  LEA R16, R17, UR4, 0x2 ;  /* 0x0000000411107c11 */ /* 0x000fe4000f8e10ff */
[----:B------:R-:W-:Y:S01]  /*4be0*/  IADD3 R3, PT, PT, -R12, UR7, RZ ;  /* 0x000000070c037c10 */ /* 0x000fe2000fffe1ff */
[----:B------:R1:W-:Y:S01]  /*4bf0*/  STS [R11], R6 ;  /* 0x000000060b007388 */ /* 0x0003e20000000800 */
[----:B------:R-:W-:-:S02]  /*4c00*/  SHF.R.S32.HI R2, RZ, 0x1f, R12 ;  /* 0x0000001fff027819 */ /* 0x000fc4000001140c */
[----:B--2---:R-:W-:Y:S01]  /*4c10*/  SHF.R.S32.HI R4, RZ, 0x1f, R3 ;  /* 0x0000001fff047819 */ /* 0x004fe20000011403 */
[----:B------:R1:W-:Y:S04]  /*4c20*/  STS [R14], R7 ;  /* 0x000000070e007388 */ /* 0x0003e80000000800 */
[----:B------:R1:W-:Y:S04]  /*4c30*/  STS [R15], R8 ;  /* 0x000000080f007388 */ /* 0x0003e80000000800 */
[----:B------:R1:W-:Y:S01]  /*4c40*/  STS [R16], R9 ;  /* 0x0000000910007388 */ /* 0x0003e20000000800 */
[----:B------:R-:W-:Y:S06]  /*4c50*/  BAR.SYNC.DEFER_BLOCKING 0x0 ;  /* 0x0000000000007b1d */ /* 0x000fec0000010000 */
[----:B0-----:R-:W-:Y:S05]  /*4c60*/  @P0 BRA `(.L_x_112) ;  /* 0x0000000000480947 */ /* 0x001fea0003800000 */
[----:B------:R-:W-:Y:S01]  /*4c70*/  UISETP.NE.AND UP0, UPT, UR5, URZ, UPT ;  /* 0x000000ff0500728c */ /* 0x000fe2000bf05270 */
[----:B-1----:R-:W-:Y:S01]  /*4c80*/  IMAD.MOV.U32 R8, RZ, RZ, RZ ;  /* 0x000000ffff087224 */ /* 0x002fe200078e00ff */
[----:B------:R-:W0:Y:S01]  /*4c90*/  LDCU.64 UR6, c[0x0][0x3c0] ;  /* 0x00007800ff0677ac */ /* 0x000e220008000a00 */
[----:B------:R-:W-:-:S03]  /*4ca0*/  IMAD.MOV.U32 R5, RZ, RZ, RZ ;  /* 0x000000ffff057224 */ /* 0x000fc600078e00ff */
[----:B------:R-:W-:-:S13]  /*4cb0*/  PLOP3.LUT P0, PT, PT, PT, UP0, 0x80, 0x8 ;  /* 0x000000000008781c */ /* 0x000fda0003f0f008 */
[----:B------:R-:W-:Y:S05]  /*4cc0*/  @P0 BRA `(.L_x_113) ;  /* 0x0000000000140947 */ /* 0x000fea0003800000 */
[----:B------:R-:W1:Y:S08]  /*4cd0*/  LDC.64 R6, c[0x0][0x3d0] ;  /* 0x0000f400ff067b82 */ /* 0x000e700000000a00 */
[----:B------:R-:W2:Y:S01]  /*4ce0*/  LDC.64 R8, c[0x0][0x3c8] ;  /* 0x0000f200ff087b82 */ /* 0x000ea20000000a00 */
[----:B-1----:R-:W2:Y:S02]  /*4cf0*/  LDG.E.64 R6, desc[UR8][R6.64] ;  /* 0x0000000806067981 */ /* 0x002ea4000c1e1b00 */
[----:B--2---:R-:W-:-:S05]  /*4d00*/  IADD3 R8, P1, PT, -R6, R8, RZ ;  /* 0x0000000806087210 */ /* 0x004fca0007f3e1ff */
[----:B------:R-:W-:-:S08]  /*4d10*/  IMAD.X R5, R9, 0x1, ~R7, P1 ;  /* 0x0000000109057824 */ /* 0x000fd000008e0e07 */
.L_x_113:
[----:B------:R-:W-:-:S04]  /*4d20*/  IADD3 R8, P1, P2, R8, R0, R3 ;  /* 0x0000000008087210 */ /* 0x000fc80007a3e003 */
[----:B------:R-:W-:Y:S02]  /*4d30*/  LOP3.LUT R8, RZ, R8, RZ, 0x33, !PT ;  /* 0x00000008ff087212 */ /* 0x000fe400078e33ff */
[----:B------:R-:W-:Y:S02]  /*4d40*/  IADD3.X R7, PT, PT, R5, RZ, R4, P1, P2 ;  /* 0x000000ff05077210 */ /* 0x000fe40000fe4404 */
[----:B0-----:R-:W-:Y:S02]  /*4d50*/  IADD3 R8, P1, PT, R8, UR6, RZ ;  /* 0x0000000608087c10 */ /* 0x001fe4000ff3e0ff */
[----:B------:R-:W-:-:S04]  /*4d60*/  LOP3.LUT R7, RZ, R7, RZ, 0x33, !PT ;  /* 0x00000007ff077212 */ /* 0x000fc800078e33ff */
[----:B------:R-:W-:Y:S01]  /*4d70*/  IADD3.X R7, PT, PT, R7, UR7, RZ, P1, !PT ;  /* 0x0000000707077c10 */ /* 0x000fe20008ffe4ff */
[----:B------:R-:W-:Y:S06]  /*4d80*/  BRA `(.L_x_114) ;  /* 0x0000000000287947 */ /* 0x000fec0003800000 */
.L_x_112:
[----:B------:R-:W-:Y:S01]  /*4d90*/  UISETP.NE.AND UP0, UPT, UR5, URZ, UPT ;  /* 0x000000ff0500728c */ /* 0x000fe2000bf05270 */
[----:B-1----:R-:W-:Y:S01]  /*4da0*/  IMAD.IADD R5, R0, 0x1, -R13 ;  /* 0x0000000100057824 */ /* 0x002fe200078e0a0d */
[----:B------:R-:W-:-:S04]  /*4db0*/  CS2R R6, SRZ ;  /* 0x0000000000067805 */ /* 0x000fc8000001ff00 */
[----:B------:R-:W-:-:S13]  /*4dc0*/  PLOP3.LUT P0, PT, PT, PT, UP0, 0x80, 0x8 ;  /* 0x000000000008781c */ /* 0x000fda0003f0f008 */
[----:B------:R-:W-:Y:S05]  /*4dd0*/  @P0 BRA `(.L_x_115) ;  /* 0x0000000000080947 */ /* 0x000fea0003800000 */
[----:B------:R-:W0:Y:S02]  /*4de0*/  LDC.64 R6, c[0x0][0x3d0] ;  /* 0x0000f400ff067b82 */ /* 0x000e240000000a00 */
[----:B0-----:R-:W5:Y:S02]  /*4df0*/  LDG.E.64 R6, desc[UR8][R6.64] ;  /* 0x0000000806067981 */ /* 0x001f64000c1e1b00 */
.L_x_115:
[----:B-----5:R-:W-:Y:S02]  /*4e00*/  IADD3 R8, P1, P2, R6, R5, R12 ;  /* 0x0000000506087210 */ /* 0x020fe40007a3e00c */
[----:B------:R-:W-:-:S04]  /*4e10*/  SHF.R.S32.HI R5, RZ, 0x1f, R5 ;  /* 0x0000001fff057819 */ /* 0x000fc80000011405 */
[----:B------:R-:W-:-:S07]  /*4e20*/  IADD3.X R7, PT, PT, R7, R5, R2, P1, P2 ;  /* 0x0000000507077210 */ /* 0x000fce0000fe4402 */
.L_x_114:
[----:B------:R-:W-:Y:S05]  /*4e30*/  BSYNC.RECONVERGENT B0 ;  /* 0x0000000000007941 */ /* 0x000fea0003800200 */
.L_x_111:
[C---:B------:R-:W-:Y:S01]  /*4e40*/  LEA R5, R0.reuse, UR4, 0x2 ;  /* 0x0000000400057c11 */ /* 0x040fe2000f8e10ff */
[----:B------:R-:W0:Y:S01]  /*4e50*/  LDCU.64 UR4, c[0x0][0x390] ;  /* 0x00007200ff0477ac */ /* 0x000e220008000a00 */
[----:B------:R-:W-:Y:S01]  /*4e60*/  VIADD R10, R0, 0x160 ;  /* 0x00000160000a7836 */ /* 0x000fe20000000000 */
[----:B------:R-:W-:Y:S02]  /*4e70*/  BSSY.RECONVERGENT B0, `(.L_x_116) ;  /* 0x0000022000007945 */ /* 0x000fe40003800200 */
[----:B------:R-:W1:Y:S01]  /*4e80*/  LDS R9, [R5] ;  /* 0x0000000005097984 */ /* 0x000e620000000800 */
[----:B0-----:R-:W-:-:S04]  /*4e90*/  LEA R6, P1, R8, UR4, 0x2 ;  /* 0x0000000408067c11 */ /* 0x001fc8000f8210ff */
[----:B------:R-:W-:Y:S02]  /*4ea0*/  LEA.HI.X R7, R8, UR5, R7, 0x2, P1 ;  /* 0x0000000508077c11 */ /* 0x000fe400088f1407 */
[----:B------:R-:W-:-:S03]  /*4eb0*/  ISETP.GE.AND P1, PT, R10, R13, PT ;  /* 0x0000000d0a00720c */ /* 0x000fc60003f26270 */
[----:B-1----:R0:W-:Y:S10]  /*4ec0*/  STG.E desc[UR8][R6.64], R9 ;  /* 0x0000000906007986 */ /* 0x0021f4000c101908 */
[----:B------:R-:W-:Y:S05]  /*4ed0*/  @!P1 BRA `(.L_x_117) ;  /* 0x00000000002c9947 */ /* 0x000fea0003800000 */
[----:B------:R-:W-:Y:S01]  /*4ee0*/  BSSY.RECONVERGENT B1, `(.L_x_118) ;  /* 0x0000006000017945 */ /* 0x000fe20003800200 */
[----:B0-----:R-:W-:Y:S01]  /*4ef0*/  IMAD.IADD R9, R10, 0x1, -R13 ;  /* 0x000000010a097824 */ /* 0x001fe200078e0a0d */
[----:B------:R-:W-:Y:S02]  /*4f00*/  CS2R R6, SRZ ;  /* 0x0000000000067805 */ /* 0x000fe4000001ff00 */
[----:B------:R-:W-:Y:S05]  /*4f10*/  @P0 BRA `(.L_x_119) ;  /* 0x0000000000080947 */ /* 0x000fea0003800000 */
[----:B------:R-:W0:Y:S02]  /*4f20*/  LDC.64 R6, c[0x0][0x3d0] ;  /* 0x0000f400ff067b82 */ /* 0x000e240000000a00 */
[----:B0-----:R-:W5:Y:S02]  /*4f30*/  LDG.E.64 R6, desc[UR8][R6.64] ;  /* 0x0000000806067981 */ /* 0x001f64000c1e1b00 */
.L_x_119:
[----:B------:R-:W-:Y:S05]  /*4f40*/  BSYNC.RECONVERGENT B1 ;  /* 0x0000000000017941 */ /* 0x000fea0003800200 */
.L_x_118:
[----:B-----5:R-:W-:Y:S02]  /*4f50*/  IADD3 R8, P1, P2, R6, R9, R12 ;  /* 0x0000000906087210 */ /* 0x020fe40007a3e00c */
[----:B------:R-:W-:-:S04]  /*4f60*/  SHF.R.S32.HI R9, RZ, 0x1f, R9 ;  /* 0x0000001fff097819 */ /* 0x000fc80000011409 */
[----:B------:R-:W-:Y:S01]  /*4f70*/  IADD3.X R7, PT, PT, R7, R9, R2, P1, P2 ;  /* 0x0000000907077210 */ /* 0x000fe20000fe4402 */
[----:B------:R-:W-:Y:S06]  /*4f80*/  BRA `(.L_x_120) ;  /* 0x0000000000407947 */ /* 0x000fec0003800000 */
.L_x_117:
[----:B------:R-:W-:Y:S01]  /*4f90*/  BSSY.RECONVERGENT B1, `(.L_x_121) ;  /* 0x0000008000017945 */ /* 0x000fe20003800200 */
[----:B0-----:R-:W-:-:S03]  /*4fa0*/  CS2R R8, SRZ ;  /* 0x0000000000087805 */ /* 0x001fc6000001ff00 */
[----:B------:R-:W-:Y:S05]  /*4fb0*/  @P0 BRA `(.L_x_122) ;  /* 0x0000000000140947 */ /* 0x000fea0003800000 */
[----:B------:R-:W0:Y:S01]  /*4fc0*/  LDC.64 R6, c[0x0][0x3d0] ;  /* 0x0000f400ff067b82 */ /* 0x000e220000000a00 */
[----:B------:R-:W1:Y:S01]  /*4fd0*/  LDCU.64 UR6, c[0x0][0x3c8] ;  /* 0x00007900ff0677ac */ /* 0x000e620008000a00 */
[----:B0-----:R-:W1:Y:S02]  /*4fe0*/  LDG.E.64 R6, desc[UR8][R6.64] ;  /* 0x0000000806067981 */ /* 0x001e64000c1e1b00 */
[----:B-1----:R-:W-:-:S04]  /*4ff0*/  IADD3 R8, P1, PT, -R6, UR6, RZ ;  /* 0x0000000606087c10 */ /* 0x002fc8000ff3e1ff */
[----:B------:R-:W-:-:S09]  /*5000*/  IADD3.X R9, PT, PT, ~R7, UR7, RZ, P1, !PT ;  /* 0x0000000707097c10 */ /* 0x000fd20008ffe5ff */
.L_x_122:
[----:B------:R-:W-:Y:S05]  /*5010*/  BSYNC.RECONVERGENT B1 ;  /* 0x0000000000017941 */ /* 0x000fea0003800200 */
.L_x_121:
[----:B------:R-:W0:Y:S01]  /*5020*/  LDCU.64 UR6, c[0x0][0x3c0] ;  /* 0x00007800ff0677ac */ /* 0x000e220008000a00 */
[----:B------:R-:W-:-:S04]  /*5030*/  IADD3 R6, P1, P2, R8, R10, R3 ;  /* 0x0000000a08067210 */ /* 0x000fc80007a3e003 */
[----:B------:R-:W-:Y:S02]  /*5040*/  LOP3.LUT R6, RZ, R6, RZ, 0x33, !PT ;  /* 0x00000006ff067212 */ /* 0x000fe400078e33ff */
[----:B------:R-:W-:Y:S02]  /*5050*/  IADD3.X R7, PT, PT, R9, RZ, R4, P1, P2 ;  /* 0x000000ff09077210 */ /* 0x000fe40000fe4404 */
[----:B0-----:R-:W-:Y:S02]  /*5060*/  IADD3 R8, P1, PT, R6, UR6, RZ ;  /* 0x0000000606087c10 */ /* 0x001fe4000ff3e0ff */
[----:B------:R-:W-:-:S04]  /*5070*/  LOP3.LUT R6, RZ, R7, RZ, 0x33, !PT ;  /* 0x00000007ff067212 */ /* 0x000fc800078e33ff */
[----:B------:R-:W-:-:S07]  /*5080*/  IADD3.X R7, PT, PT, R6, UR7, RZ, P1, !PT ;  /* 0x0000000706077c10 */ /* 0x000fce0008ffe4ff */
.L_x_120:
[----:B------:R-:W-:Y:S05]  /*5090*/  BSYNC.RECONVERGENT B0 ;  /* 0x0000000000007941 */ /* 0x000fea0003800200 */
.L_x_116:
        /* <DEDUP_REMOVED lines=9> */
[----:B0-----:R-:W-:Y:S01]  /*5130*/  IMAD.IADD R9, R10, 0x1, -R13 ;  /* 0x000000010a097824 */ /* 0x001fe200078e0a0d */
[----:B------:R-:W-:Y:S02]  /*5140*/  CS2R R6, SRZ ;  /* 0x0000000000067805 */ /* 0x000fe4000001ff00 */
[----:B------:R-:W-:Y:S05]  /*5150*/  @P0 BRA `(.L_x_126) ;  /* 0x0000000000080947 */ /* 0x000fea0003800000 */
[----:B------:R-:W0:Y:S02]  /*5160*/  LDC.64 R6, c[0x0][0x3d0] ;  /* 0x0000f400ff067b82 */ /* 0x000e240000000a00 */
[----:B0-----:R-:W5:Y:S02]  /*5170*/  LDG.E.64 R6, desc[UR8][R6.64] ;  /* 0x0000000806067981 */ /* 0x001f64000c1e1b00 */
.L_x_126:
[----:B------:R-:W-:Y:S05]  /*5180*/  BSYNC.RECONVERGENT B1 ;  /* 0x0000000000017941 */ /* 0x000fea0003800200 */
.L_x_125:
[----:B-----5:R-:W-:Y:S02]  /*5190*/  IADD3 R8, P1, P2, R6, R9, R12 ;  /* 0x0000000906087210 */ /* 0x020fe40007a3e00c */
[----:B------:R-:W-:-:S04]  /*51a0*/  SHF.R.S32.HI R9, RZ, 0x1f, R9 ;  /* 0x0000001fff097819 */ /* 0x000fc80000011409 */
[----:B------:R-:W-:Y:S01]  /*51b0*/  IADD3.X R7, PT, PT, R7, R9, R2, P1, P2 ;  /* 0x0000000907077210 */ /* 0x000fe20000fe4402 */
[----:B------:R-:W-:Y:S06]  /*51c0*/  BRA `(.L_x_127) ;  /* 0x0000000000407947 */ /* 0x000fec0003800000 */
.L_x_124:
        /* <DEDUP_REMOVED lines=8> */
.L_x_129:
[----:B------:R-:W-:Y:S05]  /*5250*/  BSYNC.RECONVERGENT B1 ;  /* 0x0000000000017941 */ /* 0x000fea0003800200 */
.L_x_128:
[----:B------:R-:W0:Y:S01]  /*5260*/  LDCU.64 UR6, c[0x0][0x3c0] ;  /* 0x00007800ff0677ac */ /* 0x000e220008000a00 */
[----:B------:R-:W-:-:S04]  /*5270*/  IADD3 R6, P1, P2, R8, R10, R3 ;  /* 0x0000000a08067210 */ /* 0x000fc80007a3e003 */
[----:B------:R-:W-:Y:S02]  /*5280*/  LOP3.LUT R6, RZ, R6, RZ, 0x33, !PT ;  /* 0x00000006ff067212 */ /* 0x000fe400078e33ff */
[----:B------:R-:W-:Y:S02]  /*5290*/  IADD3.X R7, PT, PT, R9, RZ, R4, P1, P2 ;  /* 0x000000ff09077210 */ /* 0x000fe40000fe4404 */
[----:B0-----:R-:W-:Y:S02]  /*52a0*/  IADD3 R8, P1, PT, R6, UR6, RZ ;  /* 0x0000000606087c10 */ /* 0x001fe4000ff3e0ff */
[----:B------:R-:W-:-:S04]  /*52b0*/  LOP3.LUT R6, RZ, R7, RZ, 0x33, !PT ;  /* 0x00000007ff067212 */ /* 0x000fc800078e33ff */
[----:B------:R-:W-:-:S07]  /*52c0*/  IADD3.X R7, PT, PT, R6, UR7, RZ, P1, !PT ;  /* 0x0000000706077c10 */ /* 0x000fce0008ffe4ff */
.L_x_127:
[----:B------:R-:W-:Y:S05]  /*52d0*/  BSYNC.RECONVERGENT B0 ;  /* 0x0000000000007941 */ /* 0x000fea0003800200 */
.L_x_123:
        /* <DEDUP_REMOVED lines=14> */
.L_x_133:
[----:B------:R-:W-:Y:S05]  /*53c0*/  BSYNC.RECONVERGENT B1 ;  /* 0x0000000000017941 */ /* 0x000fea0003800200 */
.L_x_132:
[----:B-----5:R-:W-:Y:S02]  /*53d0*/  IADD3 R8, P1, P2, R6, R9, R12 ;  /* 0x0000000906087210 */ /* 0x020fe40007a3e00c */
[----:B------:R-:W-:-:S04]  /*53e0*/  SHF.R.S32.HI R9, RZ, 0x1f, R9 ;  /* 0x0000001fff097819 */ /* 0x000fc80000011409 */
[----:B------:R-:W-:Y:S01]  /*53f0*/  IADD3.X R7, PT, PT, R7, R9, R2, P1, P2 ;  /* 0x0000000907077210 */ /* 0x000fe20000fe4402 */
[----:B------:R-:W-:Y:S06]  /*5400*/  BRA `(.L_x_134) ;  /* 0x0000000000407947 */ /* 0x000fec0003800000 */
.L_x_131:
        /* <DEDUP_REMOVED lines=8> */
.L_x_136:
[----:B------:R-:W-:Y:S05]  /*5490*/  BSYNC.RECONVERGENT B1 ;  /* 0x0000000000017941 */ /* 0x000fea0003800200 */
.L_x_135:
[----:B------:R-:W0:Y:S01]  /*54a0*/  LDCU.64 UR6, c[0x0][0x3c0] ;  /* 0x00007800ff0677ac */ /* 0x000e220008000a00 */
[----:B------:R-:W-:-:S04]  /*54b0*/  IADD3 R6, P1, P2, R8, R10, R3 ;  /* 0x0000000a08067210 */ /* 0x000fc80007a3e003 */
[----:B------:R-:W-:Y:S02]  /*54c0*/  LOP3.LUT R6, RZ, R6, RZ, 0x33, !PT ;  /* 0x00000006ff067212 */ /* 0x000fe400078e33ff */
[----:B------:R-:W-:Y:S02]  /*54d0*/  IADD3.X R7, PT, PT, R9, RZ, R4, P1, P2 ;  /* 0x000000ff09077210 */ /* 0x000fe40000fe4404 */
[----:B0-----:R-:W-:Y:S02]  /*54e0*/  IADD3 R8, P1, PT, R6, UR6, RZ ;  /* 0x0000000606087c10 */ /* 0x001fe4000ff3e0ff */
[----:B------:R-:W-:-:S04]  /*54f0*/  LOP3.LUT R6, RZ, R7, RZ, 0x33, !PT ;  /* 0x00000007ff067212 */ /* 0x000fc800078e33ff */
[----:B------:R-:W-:-:S07]  /*5500*/  IADD3.X R7, PT, PT, R6, UR7, RZ, P1, !PT ;  /* 0x0000000706077c10 */ /* 0x000fce0008ffe4ff */
.L_x_134:
[----:B------:R-:W-:Y:S05]  /*5510*/  BSYNC.RECONVERGENT B0 ;  /* 0x0000000000007941 */ /* 0x000fea0003800200 */
.L_x_130:
        /* <DEDUP_REMOVED lines=14> */
.L_x_140:
[----:B------:R-:W-:Y:S05]  /*5600*/  BSYNC.RECONVERGENT B1 ;  /* 0x0000000000017941 */ /* 0x000fea0003800200 */
.L_x_139:
[----:B-----5:R-:W-:Y:S02]  /*5610*/  IADD3 R8, P1, P2, R6, R9, R12 ;  /* 0x0000000906087210 */ /* 0x020fe40007a3e00c */
[----:B------:R-:W-:-:S04]  /*5620*/  SHF.R.S32.HI R9, RZ, 0x1f, R9 ;  /* 0x0000001fff097819 */ /* 0x000fc80000011409 */
[----:B------:R-:W-:Y:S01]  /*5630*/  IADD3.X R7, PT, PT, R7, R9, R2, P1, P2 ;  /* 0x0000000907077210 */ /* 0x000fe20000fe4402 */
[----:B------:R-:W-:Y:S06]  /*5640*/  BRA `(.L_x_141) ;  /* 0x0000000000407947 */ /* 0x000fec0003800000 */
.L_x_138:
        /* <DEDUP_REMOVED lines=8> */
.L_x_143:
[----:B------:R-:W-:Y:S05]  /*56d0*/  BSYNC.RECONVERGENT B1 ;  /* 0x0000000000017941 */ /* 0x000fea0003800200 */
.L_x_142:
[----:B------:R-:W0:Y:S01]  /*56e0*/  LDCU.64 UR6, c[0x0][0x3c0] ;  /* 0x00007800ff0677ac */ /* 0x000e220008000a00 */
[----:B------:R-:W-:-:S04]  /*56f0*/  IADD3 R6, P1, P2, R8, R10, R3 ;  /* 0x0000000a08067210 */ /* 0x000fc80007a3e003 */
[----:B------:R-:W-:Y:S02]  /*5700*/  LOP3.LUT R6, RZ, R6, RZ, 0x33, !PT ;  /* 0x00000006ff067212 */ /* 0x000fe400078e33ff */
[----:B------:R-:W-:Y:S02]  /*5710*/  IADD3.X R7, PT, PT, R9, RZ, R4, P1, P2 ;  /* 0x000000ff09077210 */ /* 0x000fe40000fe4404 */
[----:B0-----:R-:W-:Y:S02]  /*5720*/  IADD3 R8, P1, PT, R6, UR6, RZ ;  /* 0x0000000606087c10 */ /* 0x001fe4000ff3e0ff */
[----:B------:R-:W-:-:S04]  /*5730*/  LOP3.LUT R6, RZ, R7, RZ, 0x33, !PT ;  /* 0x00000007ff067212 */ /* 0x000fc800078e33ff */
[----:B------:R-:W-:-:S07]  /*5740*/  IADD3.X R7, PT, PT, R6, UR7, RZ, P1, !PT ;  /* 0x0000000706077c10 */ /* 0x000fce0008ffe4ff */
.L_x_141:
[----:B------:R-:W-:Y:S05]  /*5750*/  BSYNC.RECONVERGENT B0 ;  /* 0x0000000000007941 */ /* 0x000fea0003800200 */
.L_x_137:
        /* <DEDUP_REMOVED lines=14> */
.L_x_147:
[----:B------:R-:W-:Y:S05]  /*5840*/  BSYNC.RECONVERGENT B1 ;  /* 0x0000000000017941 */ /* 0x000fea0003800200 */
.L_x_146:
[----:B-----5:R-:W-:Y:S02]  /*5850*/  IADD3 R8, P1, P2, R6, R9, R12 ;  /* 0x0000000906087210 */ /* 0x020fe40007a3e00c */
[----:B------:R-:W-:-:S04]  /*5860*/  SHF.R.S32.HI R9, RZ, 0x1f, R9 ;  /* 0x0000001fff097819 */ /* 0x000fc80000011409 */
[----:B------:R-:W-:Y:S01]  /*5870*/  IADD3.X R7, PT, PT, R7, R9, R2, P1, P2 ;  /* 0x0000000907077210 */ /* 0x000fe20000fe4402 */
[----:B------:R-:W-:Y:S06]  /*5880*/  BRA `(.L_x_148) ;  /* 0x0000000000407947 */ /* 0x000fec0003800000 */
.L_x_145:
        /* <DEDUP_REMOVED lines=8> */
.L_x_150:
[----:B------:R-:W-:Y:S05]  /*5910*/  BSYNC.RECONVERGENT B1 ;  /* 0x0000000000017941 */ /* 0x000fea0003800200 */
.L_x_149:
[----:B------:R-:W0:Y:S01]  /*5920*/  LDCU.64 UR6, c[0x0][0x3c0] ;  /* 0x00007800ff0677ac */ /* 0x000e220008000a00 */
[----:B------:R-:W-:-:S04]  /*5930*/  IADD3 R6, P1, P2, R8, R10, R3 ;  /* 0x0000000a08067210 */ /* 0x000fc80007a3e003 */
[----:B------:R-:W-:Y:S02]  /*5940*/  LOP3.LUT R6, RZ, R6, RZ, 0x33, !PT ;  /* 0x00000006ff067212 */ /* 0x000fe400078e33ff */
[----:B------:R-:W-:Y:S02]  /*5950*/  IADD3.X R7, PT, PT, R9, RZ, R4, P1, P2 ;  /* 0x000000ff09077210 */ /* 0x000fe40000fe4404 */
[----:B0-----:R-:W-:Y:S02]  /*5960*/  IADD3 R8, P1, PT, R6, UR6, RZ ;  /* 0x0000000606087c10 */ /* 0x001fe4000ff3e0ff */
[----:B------:R-:W-:-:S04]  /*5970*/  LOP3.LUT R6, RZ, R7, RZ, 0x33, !PT ;  /* 0x00000007ff067212 */ /* 0x000fc800078e33ff */
[----:B------:R-:W-:-:S07]  /*5980*/  IADD3.X R7, PT, PT, R6, UR7, RZ, P1, !PT ;  /* 0x0000000706077c10 */ /* 0x000fce0008ffe4ff */
.L_x_148:
[----:B------:R-:W-:Y:S05]  /*5990*/  BSYNC.RECONVERGENT B0 ;  /* 0x0000000000007941 */ /* 0x000fea0003800200 */
.L_x_144:
        /* <DEDUP_REMOVED lines=14> */
.L_x_154:
[----:B------:R-:W-:Y:S05]  /*5a80*/  BSYNC.RECONVERGENT B1 ;  /* 0x0000000000017941 */ /* 0x000fea0003800200 */
.L_x_153:
[----:B-----5:R-:W-:Y:S02]  /*5a90*/  IADD3 R8, P1, P2, R6, R9, R12 ;  /* 0x0000000906087210 */ /* 0x020fe40007a3e00c */
[----:B------:R-:W-:-:S04]  /*5aa0*/  SHF.R.S32.HI R9, RZ, 0x1f, R9 ;  /* 0x0000001fff097819 */ /* 0x000fc80000011409 */
[----:B------:R-:W-:Y:S01]  /*5ab0*/  IADD3.X R7, PT, PT, R7, R9, R2, P1, P2 ;  /* 0x0000000907077210 */ /* 0x000fe20000fe4402 */
[----:B------:R-:W-:Y:S06]  /*5ac0*/  BRA `(.L_x_155) ;  /* 0x0000000000407947 */ /* 0x000fec0003800000 */
.L_x_152:
        /* <DEDUP_REMOVED lines=8> */
.L_x_157:
[----:B------:R-:W-:Y:S05]  /*5b50*/  BSYNC.RECONVERGENT B1 ;  /* 0x0000000000017941 */ /* 0x000fea0003800200 */
.L_x_156:
[----:B------:R-:W0:Y:S01]  /*5b60*/  LDCU.64 UR6, c[0x0][0x3c0] ;  /* 0x00007800ff0677ac */ /* 0x000e220008000a00 */
[----:B------:R-:W-:-:S04]  /*5b70*/  IADD3 R6, P1, P2, R8, R10, R3 ;  /* 0x0000000a08067210 */ /* 0x000fc80007a3e003 */
[----:B------:R-:W-:Y:S02]  /*5b80*/  LOP3.LUT R6, RZ, R6, RZ, 0x33, !PT ;  /* 0x00000006ff067212 */ /* 0x000fe400078e33ff */
[----:B------:R-:W-:Y:S02]  /*5b90*/  IADD3.X R7, PT, PT, R9, RZ, R4, P1, P2 ;  /* 0x000000ff09077210 */ /* 0x000fe40000fe4404 */
[----:B0-----:R-:W-:Y:S02]  /*5ba0*/  IADD3 R8, P1, PT, R6, UR6, RZ ;  /* 0x0000000606087c10 */ /* 0x001fe4000ff3e0ff */
[----:B------:R-:W-:-:S04]  /*5bb0*/  LOP3.LUT R6, RZ, R7, RZ, 0x33, !PT ;  /* 0x00000007ff067212 */ /* 0x000fc800078e33ff */
[----:B------:R-:W-:-:S07]  /*5bc0*/  IADD3.X R7, PT, PT, R6, UR7, RZ, P1, !PT ;  /* 0x0000000706077c10 */ /* 0x000fce0008ffe4ff */
.L_x_155:
[----:B------:R-:W-:Y:S05]  /*5bd0*/  BSYNC.RECONVERGENT B0 ;  /* 0x0000000000007941 */ /* 0x000fea0003800200 */
.L_x_151:
        /* <DEDUP_REMOVED lines=14> */
.L_x_161:
[----:B------:R-:W-:Y:S05]  /*5cc0*/  BSYNC.RECONVERGENT B1 ;  /* 0x0000000000017941 */ /* 0x000fea0003800200 */
.L_x_160:
[----:B-----5:R-:W-:Y:S02]  /*5cd0*/  IADD3 R8, P1, P2, R6, R9, R12 ;  /* 0x0000000906087210 */ /* 0x020fe40007a3e00c */
[----:B------:R-:W-:-:S04]  /*5ce0*/  SHF.R.S32.HI R9, RZ, 0x1f, R9 ;  /* 0x0000001fff097819 */ /* 0x000fc80000011409 */
[----:B------:R-:W-:Y:S01]  /*5cf0*/  IADD3.X R7, PT, PT, R7, R9, R2, P1, P2 ;  /* 0x0000000907077210 */ /* 0x000fe20000fe4402 */
[----:B------:R-:W-:Y:S06]  /*5d00*/  BRA `(.L_x_162) ;  /* 0x0000000000407947 */ /* 0x000fec0003800000 */
.L_x_159:
        /* <DEDUP_REMOVED lines=8> */
.L_x_164:
[----:B------:R-:W-:Y:S05]  /*5d90*/  BSYNC.RECONVERGENT B1 ;  /* 0x0000000000017941 */ /* 0x000fea0003800200 */
.L_x_163:
[----:B------:R-:W0:Y:S01]  /*5da0*/  LDCU.64 UR6, c[0x0][0x3c0] ;  /* 0x00007800ff0677ac */ /* 0x000e220008000a00 */
[----:B------:R-:W-:-:S04]  /*5db0*/  IADD3 R6, P1, P2, R8, R10, R3 ;  /* 0x0000000a08067210 */ /* 0x000fc80007a3e003 */
[----:B------:R-:W-:Y:S02]  /*5dc0*/  LOP3.LUT R6, RZ, R6, RZ, 0x33, !PT ;  /* 0x00000006ff067212 */ /* 0x000fe400078e33ff */
[----:B------:R-:W-:Y:S02]  /*5dd0*/  IADD3.X R7, PT, PT, R9, RZ, R4, P1, P2 ;  /* 0x000000ff09077210 */ /* 0x000fe40000fe4404 */
[----:B0-----:R-:W-:Y:S02]  /*5de0*/  IADD3 R8, P1, PT, R6, UR6, RZ ;  /* 0x0000000606087c10 */ /* 0x001fe4000ff3e0ff */
[----:B------:R-:W-:-:S04]  /*5df0*/  LOP3.LUT R6, RZ, R7, RZ, 0x33, !PT ;  /* 0x00000007ff067212 */ /* 0x000fc800078e33ff */
[----:B------:R-:W-:-:S07]  /*5e00*/  IADD3.X R7, PT, PT, R6, UR7, RZ, P1, !PT ;  /* 0x0000000706077c10 */ /* 0x000fce0008ffe4ff */
.L_x_162:
[----:B------:R-:W-:Y:S05]  /*5e10*/  BSYNC.RECONVERGENT B0 ;  /* 0x0000000000007941 */ /* 0x000fea0003800200 */
.L_x_158:
        /* <DEDUP_REMOVED lines=14> */
.L_x_168:
[----:B------:R-:W-:Y:S05]  /*5f00*/  BSYNC.RECONVERGENT B1 ;  /* 0x0000000000017941 */ /* 0x000fea0003800200 */
.L_x_167:
[----:B-----5:R-:W-:Y:S02]  /*5f10*/  IADD3 R8, P1, P2, R6, R9, R12 ;  /* 0x0000000906087210 */ /* 0x020fe40007a3e00c */
[----:B------:R-:W-:-:S04]  /*5f20*/  SHF.R.S32.HI R9, RZ, 0x1f, R9 ;  /* 0x0000001fff097819 */ /* 0x000fc80000011409 */
[----:B------:R-:W-:Y:S01]  /*5f30*/  IADD3.X R7, PT, PT, R7, R9, R2, P1, P2 ;  /* 0x0000000907077210 */ /* 0x000fe20000fe4402 */
[----:B------:R-:W-:Y:S06]  /*5f40*/  BRA `(.L_x_169) ;  /* 0x0000000000407947 */ /* 0x000fec0003800000 */
.L_x_166:
        /* <DEDUP_REMOVED lines=8> */
.L_x_171:
[----:B------:R-:W-:Y:S05]  /*5fd0*/  BSYNC.RECONVERGENT B1 ;  /* 0x0000000000017941 */ /* 0x000fea0003800200 */
.L_x_170:
[----:B------:R-:W0:Y:S01]  /*5fe0*/  LDCU.64 UR6, c[0x0][0x3c0] ;  /* 0x00007800ff0677ac */ /* 0x000e220008000a00 */
[----:B------:R-:W-:-:S04]  /*5ff0*/  IADD3 R6, P1, P2, R8, R10, R3 ;  /* 0x0000000a08067210 */ /* 0x000fc80007a3e003 */
[----:B------:R-:W-:Y:S02]  /*6000*/  LOP3.LUT R6, RZ, R6, RZ, 0x33, !PT ;  /* 0x00000006ff067212 */ /* 0x000fe400078e33ff */
[----:B------:R-:W-:Y:S02]  /*6010*/  IADD3.X R7, PT, PT, R9, RZ, R4, P1, P2 ;  /* 0x000000ff09077210 */ /* 0x000fe40000fe4404 */
[----:B0-----:R-:W-:Y:S02]  /*6020*/  IADD3 R8, P1, PT, R6, UR6, RZ ;  /* 0x0000000606087c10 */ /* 0x001fe4000ff3e0ff */
[----:B------:R-:W-:-:S04]  /*6030*/  LOP3.LUT R6, RZ, R7, RZ, 0x33, !PT ;  /* 0x00000007ff067212 */ /* 0x000fc800078e33ff */
[----:B------:R-:W-:-:S07]  /*6040*/  IADD3.X R7, PT, PT, R6, UR7, RZ, P1, !PT ;  /* 0x0000000706077c10 */ /* 0x000fce0008ffe4ff */
.L_x_169:
[----:B------:R-:W-:Y:S05]  /*6050*/  BSYNC.RECONVERGENT B0 ;  /* 0x0000000000007941 */ /* 0x000fea0003800200 */
.L_x_165:
        /* <DEDUP_REMOVED lines=14> */
.L_x_175:
[----:B------:R-:W-:Y:S05]  /*6140*/  BSYNC.RECONVERGENT B1 ;  /* 0x0000000000017941 */ /* 0x000fea0003800200 */
.L_x_174:
[----:B-----5:R-:W-:Y:S02]  /*6150*/  IADD3 R8, P1, P2, R6, R9, R12 ;  /* 0x0000000906087210 */ /* 0x020fe40007a3e00c */
[----:B------:R-:W-:-:S04]  /*6160*/  SHF.R.S32.HI R9, RZ, 0x1f, R9 ;  /* 0x0000001fff097819 */ /* 0x000fc80000011409 */
[----:B------:R-:W-:Y:S01]  /*6170*/  IADD3.X R7, PT, PT, R7, R9, R2, P1, P2 ;  /* 0x0000000907077210 */ /* 0x000fe20000fe4402 */
[----:B------:R-:W-:Y:S06]  /*6180*/  BRA `(.L_x_176) ;  /* 0x0000000000407947 */ /* 0x000fec0003800000 */
.L_x_173:
        /* <DEDUP_REMOVED lines=8> */
.L_x_178:
[----:B------:R-:W-:Y:S05]  /*6210*/  BSYNC.RECONVERGENT B1 ;  /* 0x0000000000017941 */ /* 0x000fea0003800200 */
.L_x_177:
[----:B------:R-:W0:Y:S01]  /*6220*/  LDCU.64 UR6, c[0x0][0x3c0] ;  /* 0x00007800ff0677ac */ /* 0x000e220008000a00 */
[----:B------:R-:W-:-:S04]  /*6230*/  IADD3 R6, P1, P2, R8, R10, R3 ;  /* 0x0000000a08067210 */ /* 0x000fc80007a3e003 */
[----:B------:R-:W-:Y:S02]  /*6240*/  LOP3.LUT R6, RZ, R6, RZ, 0x33, !PT ;  /* 0x00000006ff067212 */ /* 0x000fe400078e33ff */
[----:B------:R-:W-:Y:S02]  /*6250*/  IADD3.X R7, PT, PT, R9, RZ, R4, P1, P2 ;  /* 0x000000ff09077210 */ /* 0x000fe40000fe4404 */
[----:B0-----:R-:W-:Y:S02]  /*6260*/  IADD3 R8, P1, PT, R6, UR6, RZ ;  /* 0x0000000606087c10 */ /* 0x001fe4000ff3e0ff */
[----:B------:R-:W-:-:S04]  /*6270*/  LOP3.LUT R6, RZ, R7, RZ, 0x33, !PT ;  /* 0x00000007ff067212 */ /* 0x000fc800078e33ff */
[----:B------:R-:W-:-:S07]  /*6280*/  IADD3.X R7, PT, PT, R6, UR7, RZ, P1, !PT ;  /* 0x0000000706077c10 */ /* 0x000fce0008ffe4ff */
.L_x_176:
[----:B------:R-:W-:Y:S05]  /*6290*/  BSYNC.RECONVERGENT B0 ;  /* 0x0000000000007941 */ /* 0x000fea0003800200 */
.L_x_172:
        /* <DEDUP_REMOVED lines=14> */
.L_x_182:
[----:B------:R-:W-:Y:S05]  /*6380*/  BSYNC.RECONVERGENT B1 ;  /* 0x0000000000017941 */ /* 0x000fea0003800200 */
.L_x_181:
[----:B-----5:R-:W-:Y:S02]  /*6390*/  IADD3 R8, P1, P2, R6, R9, R12 ;  /* 0x0000000906087210 */ /* 0x020fe40007a3e00c */
[----:B------:R-:W-:-:S04]  /*63a0*/  SHF.R.S32.HI R9, RZ, 0x1f, R9 ;  /* 0x0000001fff097819 */ /* 0x000fc80000011409 */
[----:B------:R-:W-:Y:S01]  /*63b0*/  IADD3.X R7, PT, PT, R7, R9, R2, P1, P2 ;  /* 0x0000000907077210 */ /* 0x000fe20000fe4402 */
[----:B------:R-:W-:Y:S06]  /*63c0*/  BRA `(.L_x_183) ;  /* 0x0000000000407947 */ /* 0x000fec0003800000 */
.L_x_180:
        /* <DEDUP_REMOVED lines=8> */
.L_x_185:
[----:B------:R-:W-:Y:S05]  /*6450*/  BSYNC.RECONVERGENT B1 ;  /* 0x0000000000017941 */ /* 0x000fea0003800200 */
.L_x_184:
[----:B------:R-:W0:Y:S01]  /*6460*/  LDCU.64 UR6, c[0x0][0x3c0] ;  /* 0x00007800ff0677ac */ /* 0x000e220008000a00 */
[----:B------:R-:W-:-:S04]  /*6470*/  IADD3 R6, P1, P2, R8, R10, R3 ;  /* 0x0000000a08067210 */ /* 0x000fc80007a3e003 */
[----:B------:R-:W-:Y:S02]  /*6480*/  LOP3.LUT R6, RZ, R6, RZ, 0x33, !PT ;  /* 0x00000006ff067212 */ /* 0x000fe400078e33ff */
[----:B------:R-:W-:Y:S02]  /*6490*/  IADD3.X R7, PT, PT, R9, RZ, R4, P1, P2 ;  /* 0x000000ff09077210 */ /* 0x000fe40000fe4404 */
[----:B0-----:R-:W-:Y:S02]  /*64a0*/  IADD3 R8, P1, PT, R6, UR6, RZ ;  /* 0x0000000606087c10 */ /* 0x001fe4000ff3e0ff */
[----:B------:R-:W-:-:S04]  /*64b0*/  LOP3.LUT R6, RZ, R7, RZ, 0x33, !PT ;  /* 0x00000007ff067212 */ /* 0x000fc800078e33ff */
[----:B------:R-:W-:-:S07]  /*64c0*/  IADD3.X R7, PT, PT, R6, UR7, RZ, P1, !PT ;  /* 0x0000000706077c10 */ /* 0x000fce0008ffe4ff */
.L_x_183:
[----:B------:R-:W-:Y:S05]  /*64d0*/  BSYNC.RECONVERGENT B0 ;  /* 0x0000000000007941 */ /* 0x000fea0003800200 */
.L_x_179:
        /* <DEDUP_REMOVED lines=14> */
.L_x_189:
[----:B------:R-:W-:Y:S05]  /*65c0*/  BSYNC.RECONVERGENT B1 ;  /* 0x0000000000017941 */ /* 0x000fea0003800200 */
.L_x_188:
[----:B-----5:R-:W-:Y:S02]  /*65d0*/  IADD3 R8, P1, P2, R6, R9, R12 ;  /* 0x0000000906087210 */ /* 0x020fe40007a3e00c */
[----:B------:R-:W-:-:S04]  /*65e0*/  SHF.R.S32.HI R9, RZ, 0x1f, R9 ;  /* 0x0000001fff097819 */ /* 0x000fc80000011409 */
[----:B------:R-:W-:Y:S01]  /*65f0*/  IADD3.X R7, PT, PT, R7, R9, R2, P1, P2 ;  /* 0x0000000907077210 */ /* 0x000fe20000fe4402 */
[----:B------:R-:W-:Y:S06]  /*6600*/  BRA `(.L_x_190) ;  /* 0x0000000000407947 */ /* 0x000fec0003800000 */
.L_x_187:
        /* <DEDUP_REMOVED lines=8> */
.L_x_192:
[----:B------:R-:W-:Y:S05]  /*6690*/  BSYNC.RECONVERGENT B1 ;  /* 0x0000000000017941 */ /* 0x000fea0003800200 */
.L_x_191:
[----:B------:R-:W0:Y:S01]  /*66a0*/  LDCU.64 UR6, c[0x0][0x3c0] ;  /* 0x00007800ff0677ac */ /* 0x000e220008000a00 */
[----:B------:R-:W-:-:S04]  /*66b0*/  IADD3 R6, P1, P2, R8, R10, R3 ;  /* 0x0000000a08067210 */ /* 0x000fc80007a3e003 */
[----:B------:R-:W-:Y:S02]  /*66c0*/  LOP3.LUT R6, RZ, R6, RZ, 0x33, !PT ;  /* 0x00000006ff067212 */ /* 0x000fe400078e33ff */
[----:B------:R-:W-:Y:S02]  /*66d0*/  IADD3.X R7, PT, PT, R9, RZ, R4, P1, P2 ;  /* 0x000000ff09077210 */ /* 0x000fe40000fe4404 */
[----:B0-----:R-:W-:Y:S02]  /*66e0*/  IADD3 R8, P1, PT, R6, UR6, RZ ;  /* 0x0000000606087c10 */ /* 0x001fe4000ff3e0ff */
[----:B------:R-:W-:-:S04]  /*66f0*/  LOP3.LUT R6, RZ, R7, RZ, 0x33, !PT ;  /* 0x00000007ff067212 */ /* 0x000fc800078e33ff */
[----:B------:R-:W-:-:S07]  /*6700*/  IADD3.X R7, PT, PT, R6, UR7, RZ, P1, !PT ;  /* 0x0000000706077c10 */ /* 0x000fce0008ffe4ff */
.L_x_190:
[----:B------:R-:W-:Y:S05]  /*6710*/  BSYNC.RECONVERGENT B0 ;  /* 0x0000000000007941 */ /* 0x000fea0003800200 */
.L_x_186:
        /* <DEDUP_REMOVED lines=14> */
.L_x_196:
[----:B------:R-:W-:Y:S05]  /*6800*/  BSYNC.RECONVERGENT B1 ;  /* 0x0000000000017941 */ /* 0x000fea0003800200 */
.L_x_195:
[----:B-----5:R-:W-:Y:S02]  /*6810*/  IADD3 R8, P1, P2, R6, R9, R12 ;  /* 0x0000000906087210 */ /* 0x020fe40007a3e00c */
[----:B------:R-:W-:-:S04]  /*6820*/  SHF.R.S32.HI R9, RZ, 0x1f, R9 ;  /* 0x0000001fff097819 */ /* 0x000fc80000011409 */
[----:B------:R-:W-:Y:S01]  /*6830*/  IADD3.X R7, PT, PT, R7, R9, R2, P1, P2 ;  /* 0x0000000907077210 */ /* 0x000fe20000fe4402 */
[----:B------:R-:W-:Y:S06]  /*6840*/  BRA `(.L_x_197) ;  /* 0x0000000000407947 */ /* 0x000fec0003800000 */
.L_x_194:
        /* <DEDUP_REMOVED lines=8> */
.L_x_199:
[----:B------:R-:W-:Y:S05]  /*68d0*/  BSYNC.RECONVERGENT B1 ;  /* 0x0000000000017941 */ /* 0x000fea0003800200 */
.L_x_198:
[----:B------:R-:W0:Y:S01]  /*68e0*/  LDCU.64 UR6, c[0x0][0x3c0] ;  /* 0x00007800ff0677ac */ /* 0x000e220008000a00 */
[----:B------:R-:W-:-:S04]  /*68f0*/  IADD3 R6, P1, P2, R8, R10, R3 ;  /* 0x0000000a08067210 */ /* 0x000fc80007a3e003 */
[----:B------:R-:W-:Y:S02]  /*6900*/  LOP3.LUT R6, RZ, R6, RZ, 0x33, !PT ;  /* 0x00000006ff067212 */ /* 0x000fe400078e33ff */
[----:B------:R-:W-:Y:S02]  /*6910*/  IADD3.X R7, PT, PT, R9, RZ, R4, P1, P2 ;  /* 0x000000ff09077210 */ /* 0x000fe40000fe4404 */
[----:B0-----:R-:W-:Y:S02]  /*6920*/  IADD3 R8, P1, PT, R6, UR6, RZ ;  /* 0x0000000606087c10 */ /* 0x001fe4000ff3e0ff */
[----:B------:R-:W-:-:S04]  /*6930*/  LOP3.LUT R6, RZ, R7, RZ, 0x33, !PT ;  /* 0x00000007ff067212 */ /* 0x000fc800078e33ff */
[----:B------:R-:W-:-:S07]  /*6940*/  IADD3.X R7, PT, PT, R6, UR7, RZ, P1, !PT ;  /* 0x0000000706077c10 */ /* 0x000fce0008ffe4ff */
.L_x_197:
[----:B------:R-:W-:Y:S05]  /*6950*/  BSYNC.RECONVERGENT B0 ;  /* 0x0000000000007941 */ /* 0x000fea0003800200 */
.L_x_193:
        /* <DEDUP_REMOVED lines=9> */
[----:B------:R-:W-:Y:S01]  /*69f0*/  IMAD.IADD R13, R8, 0x1, -R13 ;  /* 0x00000001080d7824 */ /* 0x000fe200078e0a0d */
[----:B0-----:R-:W-:Y:S02]  /*6a00*/  CS2R R6, SRZ ;  /* 0x0000000000067805 */ /* 0x001fe4000001ff00 */
[----:B------:R-:W-:Y:S05]  /*6a10*/  @P0 BRA `(.L_x_203) ;  /* 0x0000000000080947 */ /* 0x000fea0003800000 */
[----:B------:R-:W0:Y:S02]  /*6a20*/  LDC.64 R6, c[0x0][0x3d0] ;  /* 0x0000f400ff067b82 */ /* 0x000e240000000a00 */
[----:B0-----:R-:W5:Y:S02]  /*6a30*/  LDG.E.64 R6, desc[UR8][R6.64] ;  /* 0x0000000806067981 */ /* 0x001f64000c1e1b00 */
.L_x_203:
[----:B------:R-:W-:Y:S05]  /*6a40*/  BSYNC.RECONVERGENT B1 ;  /* 0x0000000000017941 */ /* 0x000fea0003800200 */
.L_x_202:
[----:B-----5:R-:W-:Y:S02]  /*6a50*/  IADD3 R12, P0, P1, R6, R13, R12 ;  /* 0x0000000d060c7210 */ /* 0x020fe4000791e00c */
[----:B------:R-:W-:-:S04]  /*6a60*/  SHF.R.S32.HI R13, RZ, 0x1f, R13 ;  /* 0x0000001fff0d7819 */ /* 0x000fc8000001140d */
[----:B------:R-:W-:Y:S01]  /*6a70*/  IADD3.X R7, PT, PT, R7, R13, R2, P0, P1 ;  /* 0x0000000d07077210 */ /* 0x000fe200007e2402 */
[----:B------:R-:W-:Y:S06]  /*6a80*/  BRA `(.L_x_204) ;  /* 0x0000000000447947 */ /* 0x000fec0003800000 */
.L_x_201:
[----:B------:R-:W-:Y:S01]  /*6a90*/  BSSY.RECONVERGENT B1, `(.L_x_205) ;  /* 0x0000009000017945 */ /* 0x000fe20003800200 */
[----:B------:R-:W-:Y:S02]  /*6aa0*/  IMAD.MOV.U32 R0, RZ, RZ, RZ ;  /* 0x000000ffff007224 */ /* 0x000fe400078e00ff */
[----:B0-----:R-:W-:Y:S01]  /*6ab0*/  IMAD.MOV.U32 R9, RZ, RZ, RZ ;  /* 0x000000ffff097224 */ /* 0x001fe200078e00ff */
[----:B------:R-:W-:Y:S06]  /*6ac0*/  @P0 BRA `(.L_x_206) ;  /* 0x0000000000140947 */ /* 0x000fec0003800000 */
[----:B------:R-:W0:Y:S01]  /*6ad0*/  LDC.64 R6, c[0x0][0x3d0] ;  /* 0x0000f400ff067b82 */ /* 0x000e220000000a00 */
[----:B------:R-:W1:Y:S01]  /*6ae0*/  LDCU.64 UR6, c[0x0][0x3c8] ;  /* 0x00007900ff0677ac */ /* 0x000e620008000a00 */
[----:B0-----:R-:W1:Y:S02]  /*6af0*/  LDG.E.64 R6, desc[UR8][R6.64] ;  /* 0x0000000806067981 */ /* 0x001e64000c1e1b00 */
[----:B-1----:R-:W-:-:S04]  /*6b00*/  IADD3 R0, P0, PT, -R6, UR6, RZ ;  /* 0x0000000606007c10 */ /* 0x002fc8000ff1e1ff */
[----:B------:R-:W-:-:S09]  /*6b10*/  IADD3.X R9, PT, PT, ~R7, UR7, RZ, P0, !PT ;  /* 0x0000000707097c10 */ /* 0x000fd200087fe5ff */
.L_x_206:
[----:B------:R-:W-:Y:S05]  /*6b20*/  BSYNC.RECONVERGENT B1 ;  /* 0x0000000000017941 */ /* 0x000fea0003800200 */
.L_x_205:
[----:B------:R-:W0:Y:S01]  /*6b30*/  LDCU.64 UR6, c[0x0][0x3c0] ;  /* 0x00007800ff0677ac */ /* 0x000e220008000a00 */
[----:B------:R-:W-:-:S04]  /*6b40*/  IADD3 R0, P0, P1, R0, R8, R3 ;  /* 0x0000000800007210 */ /* 0x000fc8000791e003 */
[----:B------:R-:W-:Y:S02]  /*6b50*/  LOP3.LUT R0, RZ, R0, RZ, 0x33, !PT ;  /* 0x00000000ff007212 */ /* 0x000fe400078e33ff */
[----:B------:R-:W-:Y:S02]  /*6b60*/  IADD3.X R4, PT, PT, R9, RZ, R4, P0, P1 ;  /* 0x000000ff09047210 */ /* 0x000fe400007e2404 */
[----:B0-----:R-:W-:Y:S02]  /*6b70*/  IADD3 R12, P0, PT, R0, UR6, RZ ;  /* 0x00000006000c7c10 */ /* 0x001fe4000ff1e0ff */
[----:B------:R-:W-:-:S04]  /*6b80*/  LOP3.LUT R0, RZ, R4, RZ, 0x33, !PT ;  /* 0x00000004ff007212 */ /* 0x000fc800078e33ff */
[----:B------:R-:W-:-:S07]  /*6b90*/  IADD3.X R7, PT, PT, R0, UR7, RZ, P0, !PT ;  /* 0x0000000700077c10 */ /* 0x000fce00087fe4ff */
.L_x_204:
[----:B------:R-:W-:Y:S05]  /*6ba0*/  BSYNC.RECONVERGENT B0 ;  /* 0x0000000000007941 */ /* 0x000fea0003800200 */
.L_x_200:
[----:B------:R-:W0:Y:S01]  /*6bb0*/  LDS R5, [R5+0x4780] ;  /* 0x0047800005057984 */ /* 0x000e220000000800 */
[----:B------:R-:W-:-:S04]  /*6bc0*/  LEA R2, P0, R12, UR4, 0x2 ;  /* 0x000000040c027c11 */ /* 0x000fc8000f8010ff */
[----:B------:R-:W-:-:S05]  /*6bd0*/  LEA.HI.X R3, R12, UR5, R7, 0x2, P0 ;  /* 0x000000050c037c11 */ /* 0x000fca00080f1407 */
[----:B0-----:R-:W-:Y:S01]  /*6be0*/  STG.E desc[UR8][R2.64], R5 ;  /* 0x0000000502007986 */ /* 0x001fe2000c101908 */
[----:B------:R-:W-:Y:S05]  /*6bf0*/  EXIT ;  /* 0x000000000000794d */ /* 0x000fea0003800000 */
.L_x_0:
[----:B------:R-:W0:Y:S01]  /*6c00*/  LDC R43, c[0x0][0x3ac] ;  /* 0x0000eb00ff2b7b82 */ /* 0x000e220000000800 */
[----:B------:R-:W-:Y:S01]  /*6c10*/  ISETP.NE.AND P0, PT, R44, RZ, PT ;  /* 0x000000ff2c00720c */ /* 0x000fe20003f05270 */
[----:B------:R-:W-:Y:S01]  /*6c20*/  BSSY.RECONVERGENT B0, `(.L_x_207) ;  /* 0x0000731000007945 */ /* 0x000fe20003800200 */
[----:B0-----:R-:W-:-:S11]  /*6c30*/  VIADD R43, R43, -UR7 ;  /* 0x800000072b2b7c36 */ /* 0x001fd60008000000 */
        /* <DEDUP_REMOVED lines=9> */
[----:B0-----:R-:W-:-:S04]  /*6cd0*/  IMAD R26, R0, 0xe, RZ ;  /* 0x0000000e001a7824 */ /* 0x001fc800078e02ff */
[C---:B------:R-:W-:Y:S01]  /*6ce0*/  VIADD R8, R26.reuse, 0x1 ;  /* 0x000000011a087836 */ /* 0x040fe20000000000 */
[C---:B------:R-:W-:Y:S01]  /*6cf0*/  IADD3 R5, P0, P1, R26.reuse, UR7, R5 ;  /* 0x000000071a057c10 */ /* 0x040fe2000f91e005 */
[C---:B------:R-:W-:Y:S02]  /*6d00*/  VIADD R10, R26.reuse, 0x2 ;  /* 0x000000021a0a7836 */ /* 0x040fe40000000000 */
[C---:B------:R-:W-:Y:S01]  /*6d10*/  VIADD R12, R26.reuse, 0x3 ;  /* 0x000000031a0c7836 */ /* 0x040fe20000000000 */
[----:B------:R-:W-:Y:S01]  /*6d20*/  IADD3.X R24, PT, PT, RZ, R4, RZ, P0, P1 ;  /* 0x00000004ff187210 */ /* 0x000fe200007e24ff */
[C---:B------:R-:W-:Y:S01]  /*6d30*/  VIADD R14, R26.reuse, 0x4 ;  /* 0x000000041a0e7836 */ /* 0x040fe20000000000 */
[C---:B---3--:R-:W-:Y:S01]  /*6d40*/  LEA R6, P1, R5.reuse, UR4, 0x2 ;  /* 0x0000000405067c11 */ /* 0x048fe2000f8210ff */
[C---:B------:R-:W-:Y:S01]  /*6d50*/  VIADD R18, R26.reuse, 0x5 ;  /* 0x000000051a127836 */ /* 0x040fe20000000000 */
[C---:B----4-:R-:W-:Y:S01]  /*6d60*/  LEA R4, P0, R5.reuse, UR10, 0x2 ;  /* 0x0000000a05047c11 */ /* 0x050fe2000f8010ff */
[C---:B------:R-:W-:Y:S01]  /*6d70*/  VIADD R20, R26.reuse, 0x6 ;  /* 0x000000061a147836 */ /* 0x040fe20000000000 */
[C-C-:B------:R-:W-:Y:S01]  /*6d80*/  LEA.HI.X R7, R5.reuse, UR5, R24.reuse, 0x2, P1 ;  /* 0x0000000505077c11 */ /* 0x140fe200088f1418 */
[C---:B------:R-:W-:Y:S01]  /*6d90*/  VIADD R30, R26.reuse, 0x8 ;  /* 0x000000081a1e7836 */ /* 0x040fe20000000000 */
[----:B------:R-:W-:Y:S01]  /*6da0*/  LEA.HI.X R5, R5, UR11, R24, 0x2, P0 ;  /* 0x0000000b05057c11 */ /* 0x000fe200080f1418 */
[----:B------:R-:W-:Y:S01]  /*6db0*/  VIADD R24, R26, 0x7 ;  /* 0x000000071a187836 */ /* 0x000fe20000000000 */
[-C--:B------:R-:W-:Y:S01]  /*6dc0*/  ISETP.GE.AND P6, PT, R10, R43.reuse, PT ;  /* 0x0000002b0a00720c */ /* 0x080fe20003fc6270 */
        /* <DEDUP_REMOVED lines=8> */
[C---:B------:R-:W-:Y:S01]  /*6e50*/  VIADD R48, R26.reuse, 0xd ;  /* 0x0000000d1a307836 */ /* 0x040fe20000000000 */
[----:B------:R-:W-:-:S02]  /*6e60*/  ISETP.GE.AND P0, PT, R26, R43, PT ;  /* 0x0000002b1a00720c */ /* 0x000fc40003f06270 */
[-C--:B------:R-:W-:Y:S01]  /*6e70*/  ISETP.GE.AND P1, PT, R8, R43.reuse, PT ;  /* 0x0000002b0800720c */ /* 0x080fe20003f26270 */
[----:B------:R-:W2:Y:S01]  /*6e80*/  @!P6 LDG.E R42, desc[UR8][R6.64+0x8] ;  /* 0x00000808062ae981 */ /* 0x000ea2000c1e1900 */
[----:B------:R-:W-:-:S03]  /*6e90*/  ISETP.GE.AND P6, PT, R48, R43, PT ;  /* 0x0000002b3000720c */ /* 0x000fc60003fc6270 */
[----:B------:R-:W3:Y:S01]  /*6ea0*/  @!P5 LDG.E R41, desc[UR8][R6.64+0xc] ;  /* 0x00000c080629d981 */ /* 0x000ee2000c1e1900 */
[----:B------:R-:W-:-:S03]  /*6eb0*/  ISETP.GE.AND P5, PT, R46, R43, PT ;  /* 0x0000002b2e00720c */ /* 0x000fc60003fa6270 */
[----:B------:R-:W4:Y:S01]  /*6ec0*/  @!P4 LDG.E R38, desc[UR8][R6.64+0x10] ;  /* 0x000010080626c981 */ /* 0x000f22000c1e1900 */
[----:B------:R-:W-:-:S03]  /*6ed0*/  ISETP.GE.AND P4, PT, R44, R43, PT ;  /* 0x0000002b2c00720c */ /* 0x000fc60003f86270 */
[----:B------:R-:W5:Y:S01]  /*6ee0*/  @!P0 LDG.E R27, desc[UR8][R6.64] ;  /* 0x00000008061b8981 */ /* 0x000f62000c1e1900 */
[----:B------:R-:W-:-:S03]  /*6ef0*/  ISETP.GE.AND P0, PT, R24, R43, PT ;  /* 0x0000002b1800720c */ /* 0x000fc60003f06270 */
[----:B------:R-:W2:Y:S01]  /*6f00*/  @!P1 LDG.E R45, desc[UR8][R6.64+0x4] ;  /* 0x00000408062d9981 */ /* 0x000ea2000c1e1900 */
[----:B------:R-:W-:-:S03]  /*6f10*/  ISETP.GE.AND P1, PT, R30, R43, PT ;  /* 0x0000002b1e00720c */ /* 0x000fc60003f26270 */
[----:B------:R-:W4:Y:S01]  /*6f20*/  @!P3 LDG.E R37, desc[UR8][R6.64+0x14] ;  /* 0x000014080625b981 */ /* 0x000f22000c1e1900 */
[----:B------:R-:W-:-:S03]  /*6f30*/  ISETP.GE.AND P3, PT, R40, R43, PT ;  /* 0x0000002b2800720c */ /* 0x000fc60003f66270 */
[----:B------:R-:W4:Y:S01]  /*6f40*/  @!P2 LDG.E R34, desc[UR8][R6.64+0x18] ;  /* 0x000018080622a981 */ /* 0x000f22000c1e1900 */
[----:B------:R-:W-:-:S03]  /*6f50*/  ISETP.GE.AND P2, PT, R36, R43, PT ;  /* 0x0000002b2400720c */ /* 0x000fc60003f46270 */
[----:B------:R-:W4:Y:S04]  /*6f60*/  @!P0 LDG.E R32, desc[UR8][R6.64+0x1c] ;  /* 0x00001c0806208981 */ /* 0x000f28000c1e1900 */
[----:B------:R-:W4:Y:S04]  /*6f70*/  @!P1 LDG.E R28, desc[UR8][R6.64+0x20] ;  /* 0x00002008061c9981 */ /* 0x000f28000c1e1900 */
[----:B------:R-:W4:Y:S04]  /*6f80*/  @!P3 LDG.E R21, desc[UR8][R6.64+0x28] ;  /* 0x000028080615b981 */ /* 0x000f28000c1e1900 */
[----:B------:R-:W4:Y:S04]  /*6f90*/  @!P2 LDG.E R22, desc[UR8][R6.64+0x24] ;  /* 0x000024080616a981 */ /* 0x000f28000c1e1900 */
[----:B------:R-:W4:Y:S04]  /*6fa0*/  @!P4 LDG.E R19, desc[UR8][R6.64+0x2c] ;  /* 0x00002c080613c981 */ /* 0x000f28000c1e1900 */
[----:B------:R-:W4:Y:S04]  /*6fb0*/  @!P5 LDG.E R17, desc[UR8][R6.64+0x30] ;  /* 0x000030080611d981 */ /* 0x000f28000c1e1900 */
[----:B------:R0:W4:Y:S01]  /*6fc0*/  @!P6 LDG.E R16, desc[UR8][R6.64+0x34] ;  /* 0x000034080610e981 */ /* 0x000122000c1e1900 */
[----:B------:R-:W-:-:S02]  /*6fd0*/  P2R R13, PR, RZ, 0x1 ;  /* 0x00000001ff0d7803 */ /* 0x000fc40000000000 */
[-C--:B------:R-:W-:Y:S01]  /*6fe0*/  ISETP.GE.AND P0, PT, R26, R43.reuse, PT ;  /* 0x0000002b1a00720c */ /* 0x080fe20003f06270 */
[----:B------:R-:W-:Y:S01]  /*6ff0*/  BAR.SYNC.DEFER_BLOCKING 0x0 ;  /* 0x0000000000007b1d */ /* 0x000fe20000010000 */
[----:B------:R-:W-:Y:S02]  /*7000*/  P2R R11, PR, RZ, 0x2 ;  /* 0x00000002ff0b7803 */ /* 0x000fe40000000000 */
[----:B------:R-:W-:-:S09]  /*7010*/  ISETP.GE.AND P1, PT, R8, R43, PT ;  /* 0x0000002b0800720c */ /* 0x000fd20003f26270 */
[----:B------:R-:W3:Y:S04]  /*7020*/  @!P0 LDG.E R9, desc[UR8][R4.64] ;  /* 0x0000000804098981 */ /* 0x000ee8000c1e1900 */
[----:B------:R-:W5:Y:S01]  /*7030*/  @!P1 LDG.E R8, desc[UR8][R4.64+0x4] ;  /* 0x0000040804089981 */ /* 0x000f62000c1e1900 */
[----:B------:R-:W-:Y:S02]  /*7040*/  IMAD.MOV.U32 R49, RZ, RZ, 0x1 ;  /* 0x00000001ff317424 */ /* 0x000fe400078e00ff */
[----:B------:R-:W-:Y:S01]  /*7050*/  IMAD.MOV.U32 R44, RZ, RZ, 0x1 ;  /* 0x00000001ff2c7424 */ /* 0x000fe200078e00ff */
[----:B---3--:R-:W-:Y:S02]  /*7060*/  @!P0 LOP3.LUT R49, R9, 0x1, RZ, 0xc, !PT ;  /* 0x0000000109318812 */ /* 0x008fe400078e0cff */
[-C--:B------:R-:W-:Y:S01]  /*7070*/  ISETP.GE.AND P0, PT, R10, R43.reuse, PT ;  /* 0x0000002b0a00720c */ /* 0x080fe20003f06270 */
[----:B------:R-:W-:Y:S01]  /*7080*/  IMAD.MOV.U32 R47, RZ, RZ, 0x1 ;  /* 0x00000001ff2f7424 */ /* 0x000fe200078e00ff */
[----:B-----5:R-:W-:Y:S01]  /*7090*/  @!P1 LOP3.LUT R44, R8, 0x1, RZ, 0xc, !PT ;  /* 0x00000001082c9812 */ /* 0x020fe200078e0cff */
[----:B------:R-:W-:Y:S01]  /*70a0*/  IMAD.MOV.U32 R35, RZ, RZ, 0x1 ;  /* 0x00000001ff237424 */ /* 0x000fe200078e00ff */
[----:B------:R-:W-:Y:S01]  /*70b0*/  ISETP.GE.AND P1, PT, R12, R43, PT ;  /* 0x0000002b0c00720c */ /* 0x000fe20003f26270 */
[----:B------:R-:W-:Y:S01]  /*70c0*/  IMAD.MOV.U32 R40, RZ, RZ, 0x1 ;  /* 0x00000001ff287424 */ /* 0x000fe200078e00ff */
[----:B------:R-:W3:Y:S01]  /*70d0*/  @!P3 LDG.E R9, desc[UR8][R4.64+0x28] ;  /* 0x000028080409b981 */ /* 0x000ee2000c1e1900 */
[----:B------:R-:W-:-:S02]  /*70e0*/  IMAD.MOV.U32 R36, RZ, RZ, 0x1 ;  /* 0x00000001ff247424 */ /* 0x000fc400078e00ff */
[----:B------:R-:W-:Y:S01]  /*70f0*/  IMAD.MOV.U32 R39, RZ, RZ, 0x1 ;  /* 0x00000001ff277424 */ /* 0x000fe200078e00ff */
[----:B------:R-:W5:Y:S04]  /*7100*/  @!P4 LDG.E R10, desc[UR8][R4.64+0x2c] ;  /* 0x00002c08040ac981 */ /* 0x000f68000c1e1900 */
[----:B------:R-:W2:Y:S04]  /*7110*/  @!P0 LDG.E R8, desc[UR8][R4.64+0x8] ;  /* 0x0000080804088981 */ /* 0x000ea8000c1e1900 */
[----:B------:R-:W4:Y:S04]  /*7120*/  @!P1 LDG.E R6, desc[UR8][R4.64+0xc] ;  /* 0x00000c0804069981 */ /* 0x000f28000c1e1900 */
[----:B------:R-:W5:Y:S01]  /*7130*/  @!P6 LDG.E R12, desc[UR8][R4.64+0x34] ;  /* 0x00003408040ce981 */ /* 0x000f62000c1e1900 */
[----:B--2---:R-:W-:-:S02]  /*7140*/  @!P0 LOP3.LUT R47, R8, 0x1, RZ, 0xc, !PT ;  /* 0x00000001082f8812 */ /* 0x004fc400078e0cff */
[----:B------:R-:W-:Y:S01]  /*7150*/  ISETP.GE.AND P0, PT, R14, R43, PT ;  /* 0x0000002b0e00720c */ /* 0x000fe20003f06270 */
[----:B------:R-:W2:Y:S01]  /*7160*/  @!P2 LDG.E R8, desc[UR8][R4.64+0x24] ;  /* 0x000024080408a981 */ /* 0x000ea2000c1e1900 */
[----:B----4-:R-:W-:-:S11]  /*7170*/  @!P1 LOP3.LUT R35, R6, 0x1, RZ, 0xc, !PT ;  /* 0x0000000106239812 */ /* 0x010fd600078e0cff */
[----:B------:R-:W4:Y:S01]  /*7180*/  @!P0 LDG.E R6, desc[UR8][R4.64+0x10] ;  /* 0x0000100804068981 */ /* 0x000f22000c1e1900 */
[----:B------:R-:W-:Y:S02]  /*7190*/  ISETP.GE.AND P1, PT, R18, R43, PT ;  /* 0x0000002b1200720c */ /* 0x000fe40003f26270 */
[----:B----4-:R-:W-:-:S11]  /*71a0*/  @!P0 LOP3.LUT R40, R6, 0x1, RZ, 0xc, !PT ;  /* 0x0000000106288812 */ /* 0x010fd600078e0cff */
[----:B------:R-:W4:Y:S01]  /*71b0*/  @!P1 LDG.E R6, desc[UR8][R4.64+0x14] ;  /* 0x0000140804069981 */ /* 0x000f22000c1e1900 */
[----:B------:R-:W-:Y:S02]  /*71c0*/  ISETP.GE.AND P0, PT, R20, R43, PT ;  /* 0x0000002b1400720c */ /* 0x000fe40003f06270 */
[----:B----4-:R-:W-:-:S11]  /*71d0*/  @!P1 LOP3.LUT R36, R6, 0x1, RZ, 0xc, !PT ;  /* 0x0000000106249812 */ /* 0x010fd600078e0cff */
[----:B------:R-:W4:Y:S01]  /*71e0*/  @!P0 LDG.E R6, desc[UR8][R4.64+0x18] ;  /* 0x0000180804068981 */ /* 0x000f22000c1e1900 */
[----:B------:R-:W-:-:S03]  /*71f0*/  ISETP.NE.AND P1, PT, R11, RZ, PT ;  /* 0x000000ff0b00720c */ /* 0x000fc60003f25270 */
[----:B------:R-:W5:Y:S10]  /*7200*/  @!P5 LDG.E R11, desc[UR8][R4.64+0x30] ;  /* 0x00003008040bd981 */ /* 0x000f74000c1e1900 */
[----:B------:R-:W3:Y:S01]  /*7210*/  @!P1 LDG.E R7, desc[UR8][R4.64+0x20] ;  /* 0x0000200804079981 */ /* 0x000ee2000c1e1900 */
[----:B----4-:R-:W-:-:S02]  /*7220*/  @!P0 LOP3.LUT R39, R6, 0x1, RZ, 0xc, !PT ;  /* 0x0000000106278812 */ /* 0x010fc400078e0cff */
[----:B------:R-:W-:-:S13]  /*7230*/  ISETP.NE.AND P0, PT, R13, RZ, PT ;  /* 0x000000ff0d00720c */ /* 0x000fda0003f05270 */
[----:B------:R-:W4:Y:S01]  /*7240*/  @!P0 LDG.E R6, desc[UR8][R4.64+0x1c] ;  /* 0x00001c0804068981 */ /* 0x000f22000c1e1900 */
[----:B------:R-:W-:Y:S01]  /*7250*/  IADD3 R13, PT, PT, R47, R44, R49 ;  /* 0x0000002c2f0d7210 */ /* 0x000fe20007ffe031 */
[----:B------:R-:W-:-:S03]  /*7260*/  IMAD.MOV.U32 R24, RZ, RZ, 0x1 ;  /* 0x00000001ff187424 */ /* 0x000fc600078e00ff */
[----:B------:R-:W-:Y:S01]  /*7270*/  IADD3 R13, PT, PT, R40, R35, R13 ;  /* 0x00000023280d7210 */ /* 0x000fe20007ffe00d */
[----:B------:R-:W-:Y:S01]  /*7280*/  IMAD.MOV.U32 R31, RZ, RZ, 0x1 ;  /* 0x00000001ff1f7424 */ /* 0x000fe200078e00ff */
[----:B---3--:R-:W-:Y:S02]  /*7290*/  @!P1 LOP3.LUT R31, R7, 0x1, RZ, 0xc, !PT ;  /* 0x00000001071f9812 */ /* 0x008fe400078e0cff */
[----:B------:R-:W-:Y:S01]  /*72a0*/  IADD3 R13, PT, PT, R39, R36, R13 ;  /* 0x00000024270d7210 */ /* 0x000fe20007ffe00d */
[----:B------:R-:W-:Y:S01]  /*72b0*/  IMAD.MOV.U32 R20, RZ, RZ, 0x1 ;  /* 0x00000001ff147424 */ /* 0x000fe200078e00ff */
[----:B--2---:R-:W-:Y:S01]  /*72c0*/  @!P2 LOP3.LUT R20, R8, 0x1, RZ, 0xc, !PT ;  /* 0x000000010814a812 */ /* 0x004fe200078e0cff */
[----:B------:R-:W-:Y:S01]  /*72d0*/  IMAD.MOV.U32 R29, RZ, RZ, 0x1 ;  /* 0x00000001ff1d7424 */ /* 0x000fe200078e00ff */
[----:B------:R-:W-:Y:S01]  /*72e0*/  @!P3 LOP3.LUT R29, R9, 0x1, RZ, 0xc, !PT ;  /* 0x00000001091db812 */ /* 0x000fe200078e0cff */
[----:B------:R-:W-:Y:S01]  /*72f0*/  IMAD.MOV.U32 R18, RZ, RZ, 0x1 ;  /* 0x00000001ff127424 */ /* 0x000fe200078e00ff */
[----:B-----5:R-:W-:Y:S01]  /*7300*/  @!P4 LOP3.LUT R18, R10, 0x1, RZ, 0xc, !PT ;  /* 0x000000010a12c812 */ /* 0x020fe200078e0cff */
[----:B------:R-:W-:Y:S01]  /*7310*/  IMAD.MOV.U32 R23, RZ, RZ, 0x1 ;  /* 0x00000001ff177424 */ /* 0x000fe200078e00ff */
[----:B------:R-:W-:Y:S01]  /*7320*/  @!P5 LOP3.LUT R23, R11, 0x1, RZ, 0xc, !PT ;  /* 0x000000010b17d812 */ /* 0x000fe200078e0cff */
[----:B------:R-:W-:Y:S01]  /*7330*/  IMAD.MOV.U32 R46, RZ, RZ, 0x1 ;  /* 0x00000001ff2e7424 */ /* 0x000fe200078e00ff */
[----:B------:R-:W-:Y:S01]  /*7340*/  @!P6 LOP3.LUT R46, R12, 0x1, RZ, 0xc, !PT ;  /* 0x000000010c2ee812 */ /* 0x000fe200078e0cff */
[----:B------:R-:W1:Y:S01]  /*7350*/  S2R R33, SR_LANEID ;  /* 0x0000000000217919 */ /* 0x000e620000000000 */
[----:B------:R-:W2:Y:S01]  /*7360*/  S2UR UR5, SR_CgaCtaId ;  /* 0x00000000000579c3 */ /* 0x000ea20000008800 */
[----:B------:R-:W-:-:S07]  /*7370*/  UMOV UR4, 0x400 ;  /* 0x0000040000047882 */ /* 0x000fce0000000000 */
[----:B------:R-:W-:Y:S01]  /*7380*/  BAR.SYNC.DEFER_BLOCKING 0x0 ;  /* 0x0000000000007b1d */ /* 0x000fe20000010000 */
[----:B-1----:R-:W-:Y:S01]  /*7390*/  ISETP.NE.AND P1, PT, R33, 0x1f, PT ;  /* 0x0000001f2100780c */ /* 0x002fe20003f25270 */
[----:B--2---:R-:W-:Y:S01]  /*73a0*/  ULEA UR4, UR5, UR4, 0x18 ;  /* 0x0000000405047291 */ /* 0x004fe2000f8ec0ff */
[----:B------:R-:W-:Y:S02]  /*73b0*/  SHF.R.U32.HI R30, RZ, 0x5, R0 ;  /* 0x00000005ff1e7819 */ /* 0x000fe40000011600 */
[----:B----4-:R-:W-:-:S04]  /*73c0*/  @!P0 LOP3.LUT R24, R6, 0x1, RZ, 0xc, !PT ;  /* 0x0000000106188812 */ /* 0x010fc800078e0cff */
[----:B------:R-:W-:-:S04]  /*73d0*/  IADD3 R13, PT, PT, R31, R24, R13 ;  /* 0x000000181f0d7210 */ /* 0x000fc80007ffe00d */
[----:B------:R-:W-:-:S04]  /*73e0*/  IADD3 R13, PT, PT, R29, R20, R13 ;  /* 0x000000141d0d7210 */ /* 0x000fc80007ffe00d */
[----:B------:R-:W-:-:S05]  /*73f0*/  IADD3 R13, PT, PT, R23, R18, R13 ;  /* 0x00000012170d7210 */ /* 0x000fca0007ffe00d */
[----:B------:R-:W-:-:S05]  /*7400*/  IMAD.IADD R13, R13, 0x1, R46 ;  /* 0x000000010d0d7824 */ /* 0x000fca00078e022e */
[----:B------:R-:W1:Y:S02]  /*7410*/  SHFL.UP P0, R4, R13, 0x1, RZ ;  /* 0x042000000d047989 */ /* 0x000e6400000000ff */
[----:B-1----:R-:W-:-:S05]  /*7420*/  @P0 IMAD.IADD R4, R13, 0x1, R4 ;  /* 0x000000010d040824 */ /* 0x002fca00078e0204 */
[----:B------:R-:W1:Y:S02]  /*7430*/  SHFL.UP P0, R5, R4, 0x2, RZ ;  /* 0x0440000004057989 */ /* 0x000e6400000000ff */
[----:B-1----:R-:W-:-:S05]  /*7440*/  @P0 IMAD.IADD R5, R4, 0x1, R5 ;  /* 0x0000000104050824 */ /* 0x002fca00078e0205 */
[----:B0-----:R-:W0:Y:S02]  /*7450*/  SHFL.UP P0, R6, R5, 0x4, RZ ;  /* 0x0480000005067989 */ /* 0x001e2400000000ff */
[----:B0-----:R-:W-:-:S05]  /*7460*/  @P0 IMAD.IADD R6, R5, 0x1, R6 ;  /* 0x0000000105060824 */ /* 0x001fca00078e0206 */
[----:B------:R-:W0:Y:S02]  /*7470*/  SHFL.UP P0, R8, R6, 0x8, RZ ;  /* 0x0500000006087989 */ /* 0x000e2400000000ff */
[----:B0-----:R-:W-:-:S05]  /*7480*/  @P0 IMAD.IADD R8, R6, 0x1, R8 ;  /* 0x0000000106080824 */ /* 0x001fca00078e0208 */
[----:B------:R-:W0:Y:S01]  /*7490*/  SHFL.UP P0, R25, R8, 0x10, RZ ;  /* 0x0600000008197989 */ /* 0x000e2200000000ff */
[----:B------:R-:W-:-:S04]  /*74a0*/  @!P1 SHF.R.U32.HI R4, RZ, 0x3, R0 ;  /* 0x00000003ff049819 */ /* 0x000fc80000011600 */
[----:B------:R-:W-:Y:S01]  /*74b0*/  @!P1 LOP3.LUT R48, R4, 0x7c, RZ, 0xc0, !PT ;  /* 0x0000007c04309812 */ /* 0x000fe200078ec0ff */
[----:B0-----:R-:W-:-:S05]  /*74c0*/  @P0 IMAD.IADD R25, R8, 0x1, R25 ;  /* 0x0000000108190824 */ /* 0x001fca00078e0219 */
[----:B------:R-:W-:Y:S01]  /*74d0*/  @!P1 STS [R48+UR4], R25 ;  /* 0x0000001930009988 */ /* 0x000fe20008000804 */
[----:B------:R-:W-:Y:S06]  /*74e0*/  BAR.SYNC.DEFER_BLOCKING 0x0 ;  /* 0x0000000000007b1d */ /* 0x000fec0000010000 */
[----:B------:R-:W0:Y:S04]  /*74f0*/  LDS.128 R4, [UR4] ;  /* 0x00000004ff047984 */ /* 0x000e280008000c00 */
[----:B------:R-:W1:Y:S01]  /*7500*/  LDS.128 R8, [UR4+0x10] ;  /* 0x00001004ff087984 */ /* 0x000e620008000c00 */
[----:B------:R-:W-:-:S03]  /*7510*/  ISETP.NE.AND P0, PT, R30, 0x2, PT ;  /* 0x000000021e00780c */ /* 0x000fc60003f05270 */
[----:B------:R-:W2:Y:S01]  /*7520*/  LDS.128 R12, [UR4+0x20] ;  /* 0x00002004ff0c7984 */ /* 0x000ea20008000c00 */
[----:B0-----:R-:W-:-:S04]  /*7530*/  IMAD.IADD R5, R4, 0x1, R5 ;  /* 0x0000000104057824 */ /* 0x001fc800078e0205 */
[----:B------:R-:W-:Y:S01]  /*7540*/  IMAD.IADD R6, R6, 0x1, R5 ;  /* 0x0000000106067824 */ /* 0x000fe200078e0205 */
[----:B------:R-:W-:Y:S01]  /*7550*/  SEL R4, R5, R4, !P0 ;  /* 0x0000000405047207 */ /* 0x000fe20004000000 */
[----:B------:R-:W-:Y:S01]  /*7560*/  BAR.SYNC.DEFER_BLOCKING 0x0 ;  /* 0x0000000000007b1d */ /* 0x000fe20000010000 */
[----:B------:R-:W-:Y:S01]  /*7570*/  ISETP.NE.AND P0, PT, R30, 0x3, PT ;  /* 0x000000031e00780c */ /* 0x000fe20003f05270 */
[----:B------:R-:W-:-:S03]  /*7580*/  IMAD.IADD R7, R7, 0x1, R6 ;  /* 0x0000000107077824 */ /* 0x000fc600078e0206 */
[----:B------:R-:W-:Y:S02]  /*7590*/  SEL R4, R6, R4, !P0 ;  /* 0x0000000406047207 */ /* 0x000fe40004000000 */
[----:B------:R-:W-:Y:S01]  /*75a0*/  ISETP.NE.AND P0, PT, R30, 0x4, PT ;  /* 0x000000041e00780c */ /* 0x000fe20003f05270 */
[----:B-1----:R-:W-:-:S03]  /*75b0*/  IMAD.IADD R8, R7, 0x1, R8 ;  /* 0x0000000107087824 */ /* 0x002fc600078e0208 */
[----:B------:R-:W-:Y:S01]  /*75c0*/  SEL R5, R7, R4, !P0 ;  /* 0x0000000407057207 */ /* 0x000fe20004000000 */
[----:B------:R-:W-:Y:S01]  /*75d0*/  IMAD.IADD R4, R44, 0x1, R49 ;  /* 0x000000012c047824 */ /* 0x000fe200078e0231 */
[----:B------:R-:W-:Y:S01]  /*75e0*/  ISETP.NE.AND P0, PT, R30, 0x5, PT ;  /* 0x000000051e00780c */ /* 0x000fe20003f05270 */
[----:B------:R-:W-:Y:S02]  /*75f0*/  IMAD.IADD R9, R9, 0x1, R8 ;  /* 0x0000000109097824 */ /* 0x000fe400078e0208 */
[----:B------:R-:W-:Y:S01]  /*7600*/  IMAD.IADD R6, R4, 0x1, R47 ;  /* 0x0000000104067824 */ /* 0x000fe200078e022f */
[----:B------:R-:W-:Y:S02]  /*7610*/  SEL R7, R8, R5, !P0 ;  /* 0x0000000508077207 */ /* 0x000fe40004000000 */
[----:B------:R-:W-:Y:S01]  /*7620*/  ISETP.NE.AND P0, PT, R30, 0x6, PT ;  /* 0x000000061e00780c */ /* 0x000fe20003f05270 */
[----:B------:R-:W-:Y:S02]  /*7630*/  IMAD.IADD R5, R6, 0x1, R35 ;  /* 0x0000000106057824 */ /* 0x000fe400078e0223 */
[----:B------:R-:W-:Y:S01]  /*7640*/  IMAD.IADD R10, R10, 0x1, R9 ;  /* 0x000000010a0a7824 */ /* 0x000fe200078e0209 */
[----:B------:R-:W-:Y:S01]  /*7650*/  SEL R8, R9, R7, !P0 ;  /* 0x0000000709087207 */ /* 0x000fe20004000000 */
[----:B------:R-:W-:Y:S01]  /*7660*/  IMAD.IADD R7, R5, 0x1, R40 ;  /* 0x0000000105077824 */ /* 0x000fe200078e0228 */
[----:B------:R-:W-:-:S04]  /*7670*/  ISETP.NE.AND P0, PT, R30, 0x7, PT ;  /* 0x000000071e00780c */ /* 0x000fc80003f05270 */
[----:B------:R-:W-:Y:S01]  /*7680*/  SEL R48, R10, R8, !P0 ;  /* 0x000000080a307207 */ /* 0x000fe20004000000 */
[----:B------:R-:W-:Y:S01]  /*7690*/  IMAD.IADD R8, R7, 0x1, R36 ;  /* 0x0000000107087824 */ /* 0x000fe200078e0224 */
[----:B------:R-:W-:Y:S01]  /*76a0*/  ISETP.NE.AND P0, PT, R30, 0x8, PT ;  /* 0x000000081e00780c */ /* 0x000fe20003f05270 */
[----:B------:R-:W-:Y:S02]  /*76b0*/  IMAD.IADD R11, R11, 0x1, R10 ;  /* 0x000000010b0b7824 */ /* 0x000fe400078e020a */
[----:B------:R-:W-:Y:S02]  /*76c0*/  IMAD.IADD R9, R8, 0x1, R39 ;  /* 0x0000000108097824 */ /* 0x000fe400078e0227 */
[----:B--2---:R-:W-:Y:S02]  /*76d0*/  IMAD.IADD R12, R11, 0x1, R12 ;  /* 0x000000010b0c7824 */ /* 0x004fe400078e020c */
[----:B------:R-:W-:Y:S01]  /*76e0*/  IMAD.IADD R10, R9, 0x1, R24 ;  /* 0x00000001090a7824 */ /* 0x000fe200078e0218 */
[----:B------:R-:W-:-:S02]  /*76f0*/  SEL R48, R11, R48, !P0 ;  /* 0x000000300b307207 */ /* 0x000fc40004000000 */
[----:B------:R-:W-:Y:S01]  /*7700*/  ISETP.NE.AND P0, PT, R30, 0x9, PT ;  /* 0x000000091e00780c */ /* 0x000fe20003f05270 */
[----:B------:R-:W-:Y:S02]  /*7710*/  IMAD.IADD R11, R10, 0x1, R31 ;  /* 0x000000010a0b7824 */ /* 0x000fe400078e021f */
[----:B------:R-:W-:Y:S01]  /*7720*/  IMAD.IADD R15, R13, 0x1, R12 ;  /* 0x000000010d0f7824 */ /* 0x000fe200078e020c */
[----:B------:R-:W-:Y:S01]  /*7730*/  SEL R48, R12, R48, !P0 ;  /* 0x000000300c307207 */ /* 0x000fe20004000000 */
[----:B------:R-:W-:Y:S01]  /*7740*/  IMAD.IADD R12, R11, 0x1, R20 ;  /* 0x000000010b0c7824 */ /* 0x000fe200078e0214 */
[----:B------:R-:W-:-:S03]  /*7750*/  ISETP.NE.AND P1, PT, R30, 0xa, PT ;  /* 0x0000000a1e00780c */ /* 0x000fc60003f25270 */
[----:B------:R-:W-:Y:S01]  /*7760*/  IMAD.IADD R13, R12, 0x1, R29 ;  /* 0x000000010c0d7824 */ /* 0x000fe200078e021d */
[----:B------:R-:W-:-:S03]  /*7770*/  SEL R48, R15, R48, !P1 ;  /* 0x000000300f307207 */ /* 0x000fc60004800000 */
[----:B------:R-:W-:Y:S01]  /*7780*/  IMAD.IADD R30, R13, 0x1, R18 ;  /* 0x000000010d1e7824 */ /* 0x000fe200078e0212 */
[----:B------:R-:W-:-:S03]  /*7790*/  IADD3 R14, PT, PT, R15, R43, R14 ;  /* 0x0000002b0f0e7210 */ /* 0x000fc60007ffe00e */
[----:B------:R-:W-:Y:S01]  /*77a0*/  IMAD.IADD R15, R30, 0x1, R23 ;  /* 0x000000011e0f7824 */ /* 0x000fe200078e0217 */
[----:B------:R-:W-:Y:S02]  /*77b0*/  ISETP.NE.AND P2, PT, R33, RZ, PT ;  /* 0x000000ff2100720c */ /* 0x000fe40003f45270 */
[----:B------:R-:W-:Y:S02]  /*77c0*/  ISETP.GE.U32.AND P0, PT, R0, 0x20, PT ;  /* 0x000000200000780c */ /* 0x000fe40003f06070 */
[----:B------:R-:W-:Y:S02]  /*77d0*/  IADD3 R25, PT, PT, R25, -R46, -R15 ;  /* 0x8000002e19197210 */ /* 0x000fe40007ffe80f */
[----:B------:R-:W-:Y:S02]  /*77e0*/  SEL R33, R48, RZ, P0 ;  /* 0x000000ff30217207 */ /* 0x000fe40000000000 */
[----:B------:R-:W-:Y:S01]  /*77f0*/  SEL R50, R25, RZ, P2 ;  /* 0x000000ff19327207 */ /* 0x000fe20001000000 */
[----:B------:R-:W-:-:S04]  /*7800*/  VIADD R14, R14, 0xffffecc0 ;  /* 0xffffecc00e0e7836 */ /* 0x000fc80000000000 */
[----:B------:R-:W-:Y:S02]  /*7810*/  IMAD.IADD R33, R33, 0x1, R50 ;  /* 0x0000000121217824 */ /* 0x000fe400078e0232 */
[----:B------:R-:W-:Y:S02]  /*7820*/  IMAD.IADD R25, R43, 0x1, -R14 ;  /* 0x000000012b197824 */ /* 0x000fe400078e0a0e */
[C-C-:B------:R-:W-:Y:S01]  /*7830*/  IMAD.IADD R51, R26.reuse, 0x1, -R33.reuse ;  /* 0x000000011a337824 */ /* 0x140fe200078e0a21 */
[C---:B------:R-:W-:Y:S01]  /*7840*/  IADD3 R4, PT, PT, R26.reuse, -R4, -R33 ;  /* 0x800000041a047210 */ /* 0x040fe20007ffe821 */
[----:B------:R-:W-:Y:S01]  /*7850*/  IMAD.IADD R48, R33, 0x1, R25 ;  /* 0x0000000121307824 */ /* 0x000fe200078e0219 */
[C-C-:B------:R-:W-:Y:S02]  /*7860*/  IADD3 R6, PT, PT, R26.reuse, -R6, -R33.reuse ;  /* 0x800000061a067210 */ /* 0x140fe40007ffe821 */
[C-C-:B------:R-:W-:Y:S02]  /*7870*/  IADD3 R5, PT, PT, R26.reuse, -R5, -R33.reuse ;  /* 0x800000051a057210 */ /* 0x140fe40007ffe821 */
[----:B------:R-:W-:-:S02]  /*7880*/  IADD3 R7, PT, PT, R26, -R7, -R33 ;  /* 0x800000071a077210 */ /* 0x000fc40007ffe821 */
[C-C-:B------:R-:W-:Y:S02]  /*7890*/  IADD3 R8, PT, PT, R26.reuse, -R8, -R33.reuse ;  /* 0x800000081a087210 */ /* 0x140fe40007ffe821 */
[C-C-:B------:R-:W-:Y:S02]  /*78a0*/  IADD3 R9, PT, PT, R26.reuse, -R9, -R33.reuse ;  /* 0x800000091a097210 */ /* 0x140fe40007ffe821 */
[C-C-:B------:R-:W-:Y:S02]  /*78b0*/  IADD3 R10, PT, PT, R26.reuse, -R10, -R33.reuse ;  /* 0x8000000a1a0a7210 */ /* 0x140fe40007ffe821 */
[C-C-:B------:R-:W-:Y:S02]  /*78c0*/  IADD3 R11, PT, PT, R26.reuse, -R11, -R33.reuse ;  /* 0x8000000b1a0b7210 */ /* 0x140fe40007ffe821 */
[C-C-:B------:R-:W-:Y:S02]  /*78d0*/  IADD3 R12, PT, PT, R26.reuse, -R12, -R33.reuse ;  /* 0x8000000c1a0c7210 */ /* 0x140fe40007ffe821 */
[----:B------:R-:W-:-:S02]  /*78e0*/  IADD3 R13, PT, PT, R26, -R13, -R33 ;  /* 0x8000000d1a0d7210 */ /* 0x000fc40007ffe821 */
[C-C-:B------:R-:W-:Y:S02]  /*78f0*/  IADD3 R30, PT, PT, R26.reuse, -R30, -R33.reuse ;  /* 0x8000001e1a1e7210 */ /* 0x140fe40007ffe821 */
[C---:B------:R-:W-:Y:S02]  /*7900*/  IADD3 R15, PT, PT, R26.reuse, -R15, -R33 ;  /* 0x8000000f1a0f7210 */ /* 0x040fe40007ffe821 */
[--C-:B------:R-:W-:Y:S02]  /*7910*/  IADD3 R26, PT, PT, R26, -R33, -R49.reuse ;  /* 0x800000211a1a7210 */ /* 0x100fe40007ffe831 */
[----:B------:R-:W-:Y:S01]  /*7920*/  ISETP.NE.AND P0, PT, R49, RZ, PT ;  /* 0x000000ff3100720c */ /* 0x000fe20003f05270 */
[----:B------:R-:W-:Y:S01]  /*7930*/  IMAD.IADD R49, R48, 0x1, R49 ;  /* 0x0000000130317824 */ /* 0x000fe200078e0231 */
[----:B------:R-:W-:Y:S01]  /*7940*/  ISETP.NE.AND P1, PT, R44, RZ, PT ;  /* 0x000000ff2c00720c */ /* 0x000fe20003f25270 */
[----:B------:R-:W-:Y:S02]  /*7950*/  VIADD R26, R26, 0x1 ;  /* 0x000000011a1a7836 */ /* 0x000fe40000000000 */
[----:B------:R-:W-:Y:S01]  /*7960*/  IMAD.IADD R44, R49, 0x1, R44 ;  /* 0x00000001312c7824 */ /* 0x000fe200078e022c */
[----:B------:R-:W-:-:S02]  /*7970*/  SEL R51, R51, R48, !P0 ;  /* 0x0000003033337207 */ /* 0x000fc40004000000 */
[----:B------:R-:W-:Y:S02]  /*7980*/  SEL R26, R26, R49, !P1 ;  /* 0x000000311a1a7207 */ /* 0x000fe40004800000 */
[----:B------:R-:W-:Y:S01]  /*7990*/  ISETP.NE.AND P1, PT, R47, RZ, PT ;  /* 0x000000ff2f00720c */ /* 0x000fe20003f25270 */
[----:B------:R-:W-:Y:S01]  /*79a0*/  IMAD.IADD R47, R44, 0x1, R47 ;  /* 0x000000012c2f7824 */ /* 0x000fe200078e022f */
[----:B------:R-:W-:Y:S01]  /*79b0*/  LEA R50, R51, UR4, 0x2 ;  /* 0x0000000433327c11 */ /* 0x000fe2000f8e10ff */
[----:B------:R-:W-:Y:S01]  /*79c0*/  VIADD R5, R5, 0x4 ;  /* 0x0000000405057836 */ /* 0x000fe20000000000 */
[----:B------:R-:W-:Y:S01]  /*79d0*/  ISETP.NE.AND P2, PT, R35, RZ, PT ;  /* 0x000000ff2300720c */ /* 0x000fe20003f45270 */
[----:B------:R-:W-:Y:S01]  /*79e0*/  IMAD.IADD R35, R47, 0x1, R35 ;  /* 0x000000012f237824 */ /* 0x000fe200078e0223 */
[----:B------:R-:W-:Y:S01]  /*79f0*/  ISETP.NE.AND P3, PT, R40, RZ, PT ;  /* 0x000000ff2800720c */ /* 0x000fe20003f65270 */
[----:B------:R-:W-:Y:S01]  /*7a00*/  VIADD R4, R4, 0x2 ;  /* 0x0000000204047836 */ /* 0x000fe20000000000 */
[----:B------:R0:W-:Y:S01]  /*7a10*/  STS [R50], R27 ;  /* 0x0000001b32007388 */ /* 0x0001e20000000800 */
[----:B------:R-:W-:-:S03]  /*7a20*/  VIADD R7, R7, 0x5 ;  /* 0x0000000507077836 */ /* 0x000fc60000000000 */
[----:B------:R-:W-:Y:S02]  /*7a30*/  SEL R4, R4, R44, !P1 ;  /* 0x0000002c04047207 */ /* 0x000fe40004800000 */
[----:B------:R-:W-:Y:S02]  /*7a40*/  ISETP.NE.AND P1, PT, R36, RZ, PT ;  /* 0x000000ff2400720c */ /* 0x000fe40003f25270 */
[----:B0-----:R-:W-:Y:S01]  /*7a50*/  SEL R27, R5, R35, !P3 ;  /* 0x00000023051b7207 */ /* 0x001fe20005800000 */
[----:B------:R-:W-:Y:S02]  /*7a60*/  IMAD.IADD R35, R35, 0x1, R40 ;  /* 0x0000000123237824 */ /* 0x000fe400078e0228 */
[----:B------:R-:W-:-:S03]  /*7a70*/  VIADD R6, R6, 0x3 ;  /* 0x0000000306067836 */ /* 0x000fc60000000000 */
[----:B------:R-:W-:Y:S01]  /*7a80*/  SEL R7, R7, R35, !P1 ;  /* 0x0000002307077207 */ /* 0x000fe20004800000 */
[----:B------:R-:W-:Y:S01]  /*7a90*/  IMAD.IADD R35, R35, 0x1, R36 ;  /* 0x0000000123237824 */ /* 0x000fe200078e0224 */
[----:B------:R-:W-:-:S03]  /*7aa0*/  ISETP.NE.AND P1, PT, R39, RZ, PT ;  /* 0x000000ff2700720c */ /* 0x000fc60003f25270 */
[----:B------:R-:W-:Y:S01]  /*7ab0*/  IMAD.IADD R39, R35, 0x1, R39 ;  /* 0x0000000123277824 */ /* 0x000fe200078e0227 */
[----:B------:R-:W-:Y:S01]  /*7ac0*/  SEL R6, R6, R47, !P2 ;  /* 0x0000002f06067207 */ /* 0x000fe20005000000 */
[----:B------:R-:W-:Y:S01]  /*7ad0*/  VIADD R10, R10, 0x8 ;  /* 0x000000080a0a7836 */ /* 0x000fe20000000000 */
[----:B------:R-:W-:Y:S01]  /*7ae0*/  ISETP.NE.AND P2, PT, R24, RZ, PT ;  /* 0x000000ff1800720c */ /* 0x000fe20003f45270 */
[----:B------:R-:W-:Y:S01]  /*7af0*/  IMAD.IADD R24, R39, 0x1, R24 ;  /* 0x0000000127187824 */ /* 0x000fe200078e0218 */
[----:B------:R-:W-:Y:S01]  /*7b00*/  ISETP.NE.AND P3, PT, R31, RZ, PT ;  /* 0x000000ff1f00720c */ /* 0x000fe20003f65270 */
[----:B------:R-:W-:-:S03]  /*7b10*/  VIADD R8, R8, 0x6 ;  /* 0x0000000608087836 */ /* 0x000fc60000000000 */
[----:B------:R-:W-:Y:S01]  /*7b20*/  SEL R10, R10, R24, !P3 ;  /* 0x000000180a0a7207 */ /* 0x000fe20005800000 */
[----:B------:R-:W-:Y:S01]  /*7b30*/  IMAD.IADD R24, R24, 0x1, R31 ;  /* 0x0000000118187824 */ /* 0x000fe200078e021f */
[----:B------:R-:W-:Y:S01]  /*7b40*/  SEL R8, R8, R35, !P1 ;  /* 0x0000002308087207 */ /* 0x000fe20004800000 */
[----:B------:R-:W-:Y:S01]  /*7b50*/  VIADD R11, R11, 0x9 ;  /* 0x000000090b0b7836 */ /* 0x000fe20000000000 */
[----:B------:R-:W-:Y:S01]  /*7b60*/  ISETP.NE.AND P1, PT, R20, RZ, PT ;  /* 0x000000ff1400720c */ /* 0x000fe20003f25270 */
[----:B------:R-:W-:Y:S01]  /*7b70*/  IMAD.IADD R20, R24, 0x1, R20 ;  /* 0x0000000118147824 */ /* 0x000fe200078e0214 */
[----:B------:R-:W-:Y:S01]  /*7b80*/  ISETP.NE.AND P0, PT, R46, RZ, PT ;  /* 0x000000ff2e00720c */ /* 0x000fe20003f05270 */
[----:B------:R-:W-:Y:S01]  /*7b90*/  VIADD R9, R9, 0x7 ;  /* 0x0000000709097836 */ /* 0x000fe20000000000 */
[----:B------:R-:W-:Y:S02]  /*7ba0*/  SEL R11, R11, R24, !P1 ;  /* 0x000000180b0b7207 */ /* 0x000fe40004800000 */
[----:B------:R-:W-:Y:S01]  /*7bb0*/  ISETP.NE.AND P1, PT, R29, RZ, PT ;  /* 0x000000ff1d00720c */ /* 0x000fe20003f25270 */
[----:B------:R-:W-:Y:S01]  /*7bc0*/  IMAD.IADD R29, R20, 0x1, R29 ;  /* 0x00000001141d7824 */ /* 0x000fe200078e021d */
[----:B------:R-:W-:Y:S01]  /*7bd0*/  LEA R26, R26, UR4, 0x2 ;  /* 0x000000041a1a7c11 */ /* 0x000fe2000f8e10ff */
[----:B------:R-:W-:Y:S01]  /*7be0*/  VIADD R12, R12, 0xa ;  /* 0x0000000a0c0c7836 */ /* 0x000fe20000000000 */
[----:B------:R-:W-:-:S02]  /*7bf0*/  LEA R5, R4, UR4, 0x2 ;  /* 0x0000000404057c11 */ /* 0x000fc4000f8e10ff */
[----:B------:R-:W-:Y:S01]  /*7c00*/  SEL R9, R9, R39, !P2 ;  /* 0x0000002709097207 */ /* 0x000fe20005000000 */
[----:B------:R-:W-:Y:S01]  /*7c10*/  VIADD R13, R13, 0xb ;  /* 0x0000000b0d0d7836 */ /* 0x000fe20000000000 */
[----:B------:R-:W-:Y:S01]  /*7c20*/  ISETP.NE.AND P2, PT, R18, RZ, PT ;  /* 0x000000ff1200720c */ /* 0x000fe20003f45270 */
[----:B------:R-:W-:Y:S01]  /*7c30*/  IMAD.IADD R18, R29, 0x1, R18 ;  /* 0x000000011d127824 */ /* 0x000fe200078e0212 */
[----:B------:R-:W-:Y:S01]  /*7c40*/  LEA R6, R6, UR4, 0x2 ;  /* 0x0000000406067c11 */ /* 0x000fe2000f8e10ff */
[----:B------:R-:W-:Y:S01]  /*7c50*/  VIADD R30, R30, 0xc ;  /* 0x0000000c1e1e7836 */ /* 0x000fe20000000000 */
[----:B------:R-:W-:Y:S01]  /*7c60*/  STS [R26], R45 ;  /* 0x0000002d1a007388 */ /* 0x000fe20000000800 */
[----:B------:R-:W-:Y:S01]  /*7c70*/  LEA R27, R27, UR4, 0x2 ;  /* 0x000000041b1b7c11 */ /* 0x000fe2000f8e10ff */
[----:B------:R-:W-:Y:S01]  /*7c80*/  VIADD R15, R15, 0xd ;  /* 0x0000000d0f0f7836 */ /* 0x000fe20000000000 */
[----:B------:R-:W-:Y:S01]  /*7c90*/  ISETP.NE.AND P3, PT, R23, RZ, PT ;  /* 0x000000ff1700720c */ /* 0x000fe20003f65270 */
[----:B------:R0:W-:Y:S01]  /*7ca0*/  STS [R5], R42 ;  /* 0x0000002a05007388 */ /* 0x0001e20000000800 */
[----:B------:R-:W-:Y:S01]  /*7cb0*/  LEA R4, R7, UR4, 0x2 ;  /* 0x0000000407047c11 */ /* 0x000fe2000f8e10ff */
[----:B------:R-:W-:Y:S01]  /*7cc0*/  @P0 IMAD.IADD R15, R18, 0x1, R23 ;  /* 0x00000001120f0824 */ /* 0x000fe200078e0217 */
[----:B------:R-:W-:Y:S01]  /*7cd0*/  SEL R12, R12, R20, !P1 ;  /* 0x000000140c0c7207 */ /* 0x000fe20004800000 */
[----:B------:R-:W-:Y:S01]  /*7ce0*/  STS [R6], R41 ;  /* 0x0000002906007388 */ /* 0x000fe20000000800 */
[----:B------:R-:W-:-:S02]  /*7cf0*/  LEA R9, R9, UR4, 0x2 ;  /* 0x0000000409097c11 */ /* 0x000fc4000f8e10ff */
[----:B------:R-:W-:Y:S02]  /*7d00*/  SEL R13, R13, R29, !P2 ;  /* 0x0000001d0d0d7207 */ /* 0x000fe40005000000 */
[----:B------:R-:W-:Y:S02]  /*7d10*/  ISETP.GE.AND P0, PT, R0, R25, PT ;  /* 0x000000190000720c */ /* 0x000fe40003f06270 */
[----:B0-----:R-:W-:Y:S01]  /*7d20*/  LEA R5, R8, UR4, 0x2 ;  /* 0x0000000408057c11 */ /* 0x001fe2000f8e10ff */
[----:B------:R-:W-:Y:S01]  /*7d30*/  STS [R27], R38 ;  /* 0x000000261b007388 */ /* 0x000fe20000000800 */
[----:B------:R-:W-:Y:S02]  /*7d40*/  LEA R7, R10, UR4, 0x2 ;  /* 0x000000040a077c11 */ /* 0x000fe4000f8e10ff */
[----:B------:R-:W-:Y:S01]  /*7d50*/  SEL R30, R30, R18, !P3 ;  /* 0x000000121e1e7207 */ /* 0x000fe20005800000 */
[----:B------:R0:W-:Y:S01]  /*7d60*/  STS [R4], R37 ;  /* 0x0000002504007388 */ /* 0x0001e20000000800 */
[----:B------:R-:W-:-:S02]  /*7d70*/  LEA R11, R11, UR4, 0x2 ;  /* 0x000000040b0b7c11 */ /* 0x000fc4000f8e10ff */
[----:B------:R-:W-:Y:S01]  /*7d80*/  LEA R12, R12, UR4, 0x2 ;  /* 0x000000040c0c7c11 */ /* 0x000fe2000f8e10ff */
[----:B------:R1:W-:Y:S01]  /*7d90*/  STS [R5], R34 ;  /* 0x0000002205007388 */ /* 0x0003e20000000800 */
[----:B------:R-:W-:Y:S02]  /*7da0*/  LEA R30, R30, UR4, 0x2 ;  /* 0x000000041e1e7c11 */ /* 0x000fe4000f8e10ff */
[----:B------:R-:W-:Y:S01]  /*7db0*/  LEA R15, R15, UR4, 0x2 ;  /* 0x000000040f0f7c11 */ /* 0x000fe2000f8e10ff */
[----:B------:R1:W-:Y:S01]  /*7dc0*/  STS [R9], R32 ;  /* 0x0000002009007388 */ /* 0x0003e20000000800 */
[----:B0-----:R-:W-:-:S03]  /*7dd0*/  LEA R4, R13, UR4, 0x2 ;  /* 0x000000040d047c11 */ /* 0x001fc6000f8e10ff */
        /* <DEDUP_REMOVED lines=10> */
[----:B-1----:R-:W-:Y:S01]  /*7e80*/  CS2R R6, SRZ ;  /* 0x0000000000067805 */ /* 0x002fe2000001ff00 */
[----:B------:R-:W0:Y:S04]  /*7e90*/  LDCU.64 UR10, c[0x0][0x3c0] ;  /* 0x00007800ff0a77ac */ /* 0x000e280008000a00 */
[----:B------:R-:W-:-:S13]  /*7ea0*/  PLOP3.LUT P0, PT, PT, PT, UP0, 0x80, 0x8 ;  /* 0x000000000008781c */ /* 0x000fda0003f0f008 */
[----:B------:R-:W-:Y:S05]  /*7eb0*/  @P0 BRA `(.L_x_211) ;  /* 0x0000000000100947 */ /* 0x000fea0003800000 */
[----:B------:R-:W1:Y:S02]  /*7ec0*/  LDC.64 R4, c[0x0][0x3d0] ;  /* 0x0000f400ff047b82 */ /* 0x000e640000000a00 */
[----:B-1----:R-:W2:Y:S02]  /*7ed0*/  LDG.E.64 R4, desc[UR8][R4.64] ;  /* 0x0000000804047981 */ /* 0x002ea4000c1e1b00 */
[----:B--2---:R-:W-:-:S05]  /*7ee0*/  IADD3 R7, P1, PT, -R4, R2, RZ ;  /* 0x0000000204077210 */ /* 0x004fca0007f3e1ff */
[----:B------:R-:W-:-:S08]  /*7ef0*/  IMAD.X R6, R3, 0x1, ~R5, P1 ;  /* 0x0000000103067824 */ /* 0x000fd000008e0e05 */
.L_x_211:
[----:B------:R-:W-:-:S04]  /*7f00*/  IADD3 R8, P1, PT, R0, R7, RZ ;  /* 0x0000000700087210 */ /* 0x000fc80007f3e0ff */
[----:B------:R-:W-:Y:S01]  /*7f10*/  LOP3.LUT R8, RZ, R8, RZ, 0x33, !PT ;  /* 0x00000008ff087212 */ /* 0x000fe200078e33ff */
[----:B------:R-:W-:-:S03]  /*7f20*/  IMAD.X R7, RZ, RZ, R6, P1 ;  /* 0x000000ffff077224 */ /* 0x000fc600008e0606 */
[----:B0-----:R-:W-:Y:S02]  /*7f30*/  IADD3 R8, P1, PT, R8, UR10, RZ ;  /* 0x0000000a08087c10 */ /* 0x001fe4000ff3e0ff */
[----:B------:R-:W-:-:S04]  /*7f40*/  LOP3.LUT R7, RZ, R7, RZ, 0x33, !PT ;  /* 0x00000007ff077212 */ /* 0x000fc800078e33ff */
[----:B------:R-:W-:Y:S01]  /*7f50*/  IADD3.X R7, PT, PT, R7, UR11, RZ, P1, !PT ;  /* 0x0000000b07077c10 */ /* 0x000fe20008ffe4ff */
[----:B------:R-:W-:Y:S06]  /*7f60*/  BRA `(.L_x_212) ;  /* 0x0000000000247947 */ /* 0x000fec0003800000 */
.L_x_210:
[----:B------:R-:W-:Y:S01]  /*7f70*/  UISETP.NE.AND UP0, UPT, UR6, URZ, UPT ;  /* 0x000000ff0600728c */ /* 0x000fe2000bf05270 */
[----:B-1----:R-:W-:Y:S01]  /*7f80*/  IMAD.IADD R7, R0, 0x1, -R25 ;  /* 0x0000000100077824 */ /* 0x002fe200078e0a19 */
[----:B------:R-:W-:-:S04]  /*7f90*/  CS2R R4, SRZ ;  /* 0x0000000000047805 */ /* 0x000fc8000001ff00 */
[----:B------:R-:W-:-:S13]  /*7fa0*/  PLOP3.LUT P0, PT, PT, PT, UP0, 0x80, 0x8 ;  /* 0x000000000008781c */ /* 0x000fda0003f0f008 */
[----:B------:R-:W-:Y:S05]  /*7fb0*/  @P0 BRA `(.L_x_213) ;  /* 0x0000000000080947 */ /* 0x000fea0003800000 */
[----:B------:R-:W0:Y:S02]  /*7fc0*/  LDC.64 R4, c[0x0][0x3d0] ;  /* 0x0000f400ff047b82 */ /* 0x000e240000000a00 */
[----:B0-----:R-:W5:Y:S02]  /*7fd0*/  LDG.E.64 R4, desc[UR8][R4.64] ;  /* 0x0000000804047981 */ /* 0x001f64000c1e1b00 */
.L_x_213:
[----:B-----5:R-:W-:-:S04]  /*7fe0*/  IADD3 R8, P1, PT, R7, R4, RZ ;  /* 0x0000000407087210 */ /* 0x020fc80007f3e0ff */
[----:B------:R-:W-:-:S09]  /*7ff0*/  LEA.HI.X.SX32 R7, R7, R5, 0x1, P1 ;  /* 0x0000000507077211 */ /* 0x000fd200008f0eff */
.L_x_212:
[----:B------:R-:W-:Y:S05]  /*8000*/  BSYNC.RECONVERGENT B1 ;  /* 0x0000000000017941 */ /* 0x000fea0003800200 */
.L_x_209:
[C---:B------:R-:W-:Y:S01]  /*8010*/  ISETP.GE.AND P1, PT, R0.reuse, R43, PT ;  /* 0x0000002b0000720c */ /* 0x040fe20003f26270 */
[----:B------:R-:W-:Y:S01]  /*8020*/  BSSY.RECONVERGENT B1, `(.L_x_214) ;  /* 0x0000024000017945 */ /* 0x000fe20003800200 */
[----:B------:R-:W-:-:S11]  /*8030*/  LEA R4, R0, UR4, 0x2 ;  /* 0x0000000400047c11 */ /* 0x000fd6000f8e10ff */
[----:B------:R-:W0:Y:S01]  /*8040*/  @!P1 LDS R5, [R4] ;  /* 0x0000000004059984 */ /* 0x000e220000000800 */
[----:B------:R-:W1:Y:S02]  /*8050*/  @!P1 LDC.64 R10, c[0x0][0x390] ;  /* 0x0000e400ff0a9b82 */ /* 0x000e640000000a00 */
[----:B-1----:R-:W-:Y:S01]  /*8060*/  @!P1 LEA R6, P2, R8, R10, 0x2 ;  /* 0x0000000a08069211 */ /* 0x002fe200078410ff */
[----:B------:R-:W-:-:S03]  /*8070*/  VIADD R10, R0, 0x160 ;  /* 0x00000160000a7836 */ /* 0x000fc60000000000 */
[----:B------:R-:W-:-:S05]  /*8080*/  @!P1 LEA.HI.X R7, R8, R11, R7, 0x2, P2 ;  /* 0x0000000b08079211 */ /* 0x000fca00010f1407 */
[----:B0-----:R0:W-:Y:S01]  /*8090*/  @!P1 STG.E desc[UR8][R6.64], R5 ;  /* 0x0000000506009986 */ /* 0x0011e2000c101908 */
[----:B------:R-:W-:-:S13]  /*80a0*/  ISETP.GE.AND P1, PT, R10, R25, PT ;  /* 0x000000190a00720c */ /* 0x000fda0003f26270 */
[----:B0-----:R-:W-:Y:S05]  /*80b0*/  @!P1 BRA `(.L_x_215) ;  /* 0x0000000000289947 */ /* 0x001fea0003800000 */
[----:B------:R-:W-:Y:S01]  /*80c0*/  BSSY.RECONVERGENT B2, `(.L_x_216) ;  /* 0x0000006000027945 */ /* 0x000fe20003800200 */
[----:B------:R-:W-:Y:S01]  /*80d0*/  IMAD.IADD R5, R10, 0x1, -R25 ;  /* 0x000000010a057824 */ /* 0x000fe200078e0a19 */
[----:B------:R-:W-:Y:S02]  /*80e0*/  CS2R R6, SRZ ;  /* 0x0000000000067805 */ /* 0x000fe4000001ff00 */
[----:B------:R-:W-:Y:S05]  /*80f0*/  @P0 BRA `(.L_x_217) ;  /* 0x0000000000080947 */ /* 0x000fea0003800000 */
[----:B------:R-:W0:Y:S02]  /*8100*/  LDC.64 R6, c[0x0][0x3d0] ;  /* 0x0000f400ff067b82 */ /* 0x000e240000000a00 */
[----:B0-----:R-:W5:Y:S02]  /*8110*/  LDG.E.64 R6, desc[UR8][R6.64] ;  /* 0x0000000806067981 */ /* 0x001f64000c1e1b00 */
.L_x_217:
[----:B------:R-:W-:Y:S05]  /*8120*/  BSYNC.RECONVERGENT B2 ;  /* 0x0000000000027941 */ /* 0x000fea0003800200 */
.L_x_216:
[----:B-----5:R-:W-:-:S04]  /*8130*/  IADD3 R8, P1, PT, R5, R6, RZ ;  /* 0x0000000605087210 */ /* 0x020fc80007f3e0ff */
[----:B------:R-:W-:Y:S01]  /*8140*/  LEA.HI.X.SX32 R7, R5, R7, 0x1, P1 ;  /* 0x0000000705077211 */ /* 0x000fe200008f0eff */
[----:B------:R-:W-:Y:S08]  /*8150*/  BRA `(.L_x_218) ;  /* 0x0000000000407947 */ /* 0x000ff00003800000 */
.L_x_215:
[----:B------:R-:W-:Y:S01]  /*8160*/  BSSY.RECONVERGENT B2, `(.L_x_219) ;  /* 0x0000008000027945 */ /* 0x000fe20003800200 */
[----:B------:R-:W-:Y:S02]  /*8170*/  IMAD.MOV.U32 R5, RZ, RZ, RZ ;  /* 0x000000ffff057224 */ /* 0x000fe400078e00ff */
[----:B------:R-:W-:Y:S01]  /*8180*/  IMAD.MOV.U32 R8, RZ, RZ, RZ ;  /* 0x000000ffff087224 */ /* 0x000fe200078e00ff */
[----:B------:R-:W-:Y:S06]  /*8190*/  @P0 BRA `(.L_x_220) ;  /* 0x0000000000100947 */ /* 0x000fec0003800000 */
[----:B------:R-:W0:Y:S02]  /*81a0*/  LDC.64 R6, c[0x0][0x3d0] ;  /* 0x0000f400ff067b82 */ /* 0x000e240000000a00 */
[----:B0-----:R-:W2:Y:S02]  /*81b0*/  LDG.E.64 R6, desc[UR8][R6.64] ;  /* 0x0000000806067981 */ /* 0x001ea4000c1e1b00 */
[----:B--2---:R-:W-:-:S05]  /*81c0*/  IADD3 R5, P1, PT, -R6, R2, RZ ;  /* 0x0000000206057210 */ /* 0x004fca0007f3e1ff */
[----:B------:R-:W-:-:S08]  /*81d0*/  IMAD.X R8, R3, 0x1, ~R7, P1 ;  /* 0x0000000103087824 */ /* 0x000fd000008e0e07 */
.L_x_220:
[----:B------:R-:W-:Y:S05]  /*81e0*/  BSYNC.RECONVERGENT B2 ;  /* 0x0000000000027941 */ /* 0x000fea0003800200 */
.L_x_219:
[----:B------:R-:W0:Y:S01]  /*81f0*/  LDCU.64 UR4, c[0x0][0x3c0] ;  /* 0x00007800ff0477ac */ /* 0x000e220008000a00 */
[----:B------:R-:W-:-:S04]  /*8200*/  IADD3 R5, P1, PT, R10, R5, RZ ;  /* 0x000000050a057210 */ /* 0x000fc80007f3e0ff */
[----:B------:R-:W-:Y:S01]  /*8210*/  LOP3.LUT R5, RZ, R5, RZ, 0x33, !PT ;  /* 0x00000005ff057212 */ /* 0x000fe200078e33ff */
[----:B------:R-:W-:-:S03]  /*8220*/  IMAD.X R6, RZ, RZ, R8, P1 ;  /* 0x000000ffff067224 */ /* 0x000fc600008e0608 */
[----:B0-----:R-:W-:Y:S02]  /*8230*/  IADD3 R8, P1, PT, R5, UR4, RZ ;  /* 0x0000000405087c10 */ /* 0x001fe4000ff3e0ff */
[----:B------:R-:W-:-:S04]  /*8240*/  LOP3.LUT R5, RZ, R6, RZ, 0x33, !PT ;  /* 0x00000006ff057212 */ /* 0x000fc800078e33ff */
[----:B------:R-:W-:-:S07]  /*8250*/  IADD3.X R7, PT, PT, R5, UR5, RZ, P1, !PT ;  /* 0x0000000505077c10 */ /* 0x000fce0008ffe4ff */
.L_x_218:
[----:B------:R-:W-:Y:S05]  /*8260*/  BSYNC.RECONVERGENT B1 ;  /* 0x0000000000017941 */ /* 0x000fea0003800200 */
.L_x_214:
[----:B------:R-:W-:Y:S01]  /*8270*/  ISETP.GE.AND P1, PT, R10, R43, PT ;  /* 0x0000002b0a00720c */ /* 0x000fe20003f26270 */
[----:B------:R-:W-:-:S12]  /*8280*/  BSSY.RECONVERGENT B1, `(.L_x_221) ;  /* 0x0000023000017945 */ /* 0x000fd80003800200 */
[----:B------:R-:W0:Y:S01]  /*8290*/  @!P1 LDS R5, [R4+0x580] ;  /* 0x0005800004059984 */ /* 0x000e220000000800 */
        /* <DEDUP_REMOVED lines=13> */
.L_x_224:
[----:B------:R-:W-:Y:S05]  /*8370*/  BSYNC.RECONVERGENT B2 ;  /* 0x0000000000027941 */ /* 0x000fea0003800200 */
.L_x_223:
[----:B-----5:R-:W-:-:S04]  /*8380*/  IADD3 R8, P1, PT, R5, R6, RZ ;  /* 0x0000000605087210 */ /* 0x020fc80007f3e0ff */
[----:B------:R-:W-:Y:S01]  /*8390*/  LEA.HI.X.SX32 R7, R5, R7, 0x1, P1 ;  /* 0x0000000705077211 */ /* 0x000fe200008f0eff */
[----:B------:R-:W-:Y:S08]  /*83a0*/  BRA `(.L_x_225) ;  /* 0x0000000000407947 */ /* 0x000ff00003800000 */
.L_x_222:
        /* <DEDUP_REMOVED lines=8> */
.L_x_227:
[----:B------:R-:W-:Y:S05]  /*8430*/  BSYNC.RECONVERGENT B2 ;  /* 0x0000000000027941 */ /* 0x000fea0003800200 */
.L_x_226:
[----:B------:R-:W0:Y:S01]  /*8440*/  LDCU.64 UR4, c[0x0][0x3c0] ;  /* 0x00007800ff0477ac */ /* 0x000e220008000a00 */
[----:B------:R-:W-:-:S04]  /*8450*/  IADD3 R5, P1, PT, R10, R5, RZ ;  /* 0x000000050a057210 */ /* 0x000fc80007f3e0ff */
[----:B------:R-:W-:Y:S01]  /*8460*/  LOP3.LUT R5, RZ, R5, RZ, 0x33, !PT ;  /* 0x00000005ff057212 */ /* 0x000fe200078e33ff */
[----:B------:R-:W-:-:S03]  /*8470*/  IMAD.X R6, RZ, RZ, R8, P1 ;  /* 0x000000ffff067224 */ /* 0x000fc600008e0608 */
[----:B0-----:R-:W-:Y:S02]  /*8480*/  IADD3 R8, P1, PT, R5, UR4, RZ ;  /* 0x0000000405087c10 */ /* 0x001fe4000ff3e0ff */
[----:B------:R-:W-:-:S04]  /*8490*/  LOP3.LUT R5, RZ, R6, RZ, 0x33, !PT ;  /* 0x00000006ff057212 */ /* 0x000fc800078e33ff */
[----:B------:R-:W-:-:S07]  /*84a0*/  IADD3.X R7, PT, PT, R5, UR5, RZ, P1, !PT ;  /* 0x0000000505077c10 */ /* 0x000fce0008ffe4ff */
.L_x_225:
[----:B------:R-:W-:Y:S05]  /*84b0*/  BSYNC.RECONVERGENT B1 ;  /* 0x0000000000017941 */ /* 0x000fea0003800200 */
.L_x_221:
        /* <DEDUP_REMOVED lines=16> */
.L_x_231:
[----:B------:R-:W-:Y:S05]  /*85c0*/  BSYNC.RECONVERGENT B2 ;  /* 0x0000000000027941 */ /* 0x000fea0003800200 */
.L_x_230:
[----:B-----5:R-:W-:-:S04]  /*85d0*/  IADD3 R8, P1, PT, R5, R6, RZ ;  /* 0x0000000605087210 */ /* 0x020fc80007f3e0ff */
[----:B------:R-:W-:Y:S01]  /*85e0*/  LEA.HI.X.SX32 R7, R5, R7, 0x1, P1 ;  /* 0x0000000705077211 */ /* 0x000fe200008f0eff */
[----:B------:R-:W-:Y:S08]  /*85f0*/  BRA `(.L_x_232) ;  /* 0x0000000000407947 */ /* 0x000ff00003800000 */
.L_x_229:
        /* <DEDUP_REMOVED lines=8> */
.L_x_234:
[----:B------:R-:W-:Y:S05]  /*8680*/  BSYNC.RECONVERGENT B2 ;  /* 0x0000000000027941 */ /* 0x000fea0003800200 */
.L_x_233:
[----:B------:R-:W0:Y:S01]  /*8690*/  LDCU.64 UR4, c[0x0][0x3c0] ;  /* 0x00007800ff0477ac */ /* 0x000e220008000a00 */
[----:B------:R-:W-:-:S04]  /*86a0*/  IADD3 R5, P1, PT, R10, R5, RZ ;  /* 0x000000050a057210 */ /* 0x000fc80007f3e0ff */
[----:B------:R-:W-:Y:S01]  /*86b0*/  LOP3.LUT R5, RZ, R5, RZ, 0x33, !PT ;  /* 0x00000005ff057212 */ /* 0x000fe200078e33ff */
[----:B------:R-:W-:-:S03]  /*86c0*/  IMAD.X R6, RZ, RZ, R8, P1 ;  /* 0x000000ffff067224 */ /* 0x000fc600008e0608 */
[----:B0-----:R-:W-:Y:S02]  /*86d0*/  IADD3 R8, P1, PT, R5, UR4, RZ ;  /* 0x0000000405087c10 */ /* 0x001fe4000ff3e0ff */
[----:B------:R-:W-:-:S04]  /*86e0*/  LOP3.LUT R5, RZ, R6, RZ, 0x33, !PT ;  /* 0x00000006ff057212 */ /* 0x000fc800078e33ff */
[----:B------:R-:W-:-:S07]  /*86f0*/  IADD3.X R7, PT, PT, R5, UR5, RZ, P1, !PT ;  /* 0x0000000505077c10 */ /* 0x000fce0008ffe4ff */
.L_x_232:
[----:B------:R-:W-:Y:S05]  /*8700*/  BSYNC.RECONVERGENT B1 ;  /* 0x0000000000017941 */ /* 0x000fea0003800200 */
.L_x_228:
        /* <DEDUP_REMOVED lines=16> */
.L_x_238:
[----:B------:R-:W-:Y:S05]  /*8810*/  BSYNC.RECONVERGENT B2 ;  /* 0x0000000000027941 */ /* 0x000fea0003800200 */
.L_x_237:
[----:B-----5:R-:W-:-:S04]  /*8820*/  IADD3 R8, P1, PT, R5, R6, RZ ;  /* 0x0000000605087210 */ /* 0x020fc80007f3e0ff */
[----:B------:R-:W-:Y:S01]  /*8830*/  LEA.HI.X.SX32 R7, R5, R7, 0x1, P1 ;  /* 0x0000000705077211 */ /* 0x000fe200008f0eff */
[----:B------:R-:W-:Y:S08]  /*8840*/  BRA `(.L_x_239) ;  /* 0x0000000000407947 */ /* 0x000ff00003800000 */
.L_x_236:
        /* <DEDUP_REMOVED lines=8> */
.L_x_241:
[----:B------:R-:W-:Y:S05]  /*88d0*/  BSYNC.RECONVERGENT B2 ;  /* 0x0000000000027941 */ /* 0x000fea0003800200 */
.L_x_240:
[----:B------:R-:W0:Y:S01]  /*88e0*/  LDCU.64 UR4, c[0x0][0x3c0] ;  /* 0x00007800ff0477ac */ /* 0x000e220008000a00 */
[----:B------:R-:W-:-:S04]  /*88f0*/  IADD3 R5, P1, PT, R10, R5, RZ ;  /* 0x000000050a057210 */ /* 0x000fc80007f3e0ff */
[----:B------:R-:W-:Y:S01]  /*8900*/  LOP3.LUT R5, RZ, R5, RZ, 0x33, !PT ;  /* 0x00000005ff057212 */ /* 0x000fe200078e33ff */
[----:B------:R-:W-:-:S03]  /*8910*/  IMAD.X R6, RZ, RZ, R8, P1 ;  /* 0x000000ffff067224 */ /* 0x000fc600008e0608 */
[----:B0-----:R-:W-:Y:S02]  /*8920*/  IADD3 R8, P1, PT, R5, UR4, RZ ;  /* 0x0000000405087c10 */ /* 0x001fe4000ff3e0ff */
[----:B------:R-:W-:-:S04]  /*8930*/  LOP3.LUT R5, RZ, R6, RZ, 0x33, !PT ;  /* 0x00000006ff057212 */ /* 0x000fc800078e33ff */
[----:B------:R-:W-:-:S07]  /*8940*/  IADD3.X R7, PT, PT, R5, UR5, RZ, P1, !PT ;  /* 0x0000000505077c10 */ /* 0x000fce0008ffe4ff */
.L_x_239:
[----:B------:R-:W-:Y:S05]  /*8950*/  BSYNC.RECONVERGENT B1 ;  /* 0x0000000000017941 */ /* 0x000fea0003800200 */
.L_x_235:
        /* <DEDUP_REMOVED lines=16> */
.L_x_245:
[----:B------:R-:W-:Y:S05]  /*8a60*/  BSYNC.RECONVERGENT B2 ;  /* 0x0000000000027941 */ /* 0x000fea0003800200 */
.L_x_244:
[----:B-----5:R-:W-:-:S04]  /*8a70*/  IADD3 R8, P1, PT, R5, R6, RZ ;  /* 0x0000000605087210 */ /* 0x020fc80007f3e0ff */
[----:B------:R-:W-:Y:S01]  /*8a80*/  LEA.HI.X.SX32 R7, R5, R7, 0x1, P1 ;  /* 0x0000000705077211 */ /* 0x000fe200008f0eff */
[----:B------:R-:W-:Y:S08]  /*8a90*/  BRA `(.L_x_246) ;  /* 0x0000000000407947 */ /* 0x000ff00003800000 */
.L_x_243:
        /* <DEDUP_REMOVED lines=8> */
.L_x_248:
[----:B------:R-:W-:Y:S05]  /*8b20*/  BSYNC.RECONVERGENT B2 ;  /* 0x0000000000027941 */ /* 0x000fea0003800200 */
.L_x_247:
[----:B------:R-:W0:Y:S01]  /*8b30*/  LDCU.64 UR4, c[0x0][0x3c0] ;  /* 0x00007800ff0477ac */ /* 0x000e220008000a00 */
[----:B------:R-:W-:-:S04]  /*8b40*/  IADD3 R5, P1, PT, R10, R5, RZ ;  /* 0x000000050a057210 */ /* 0x000fc80007f3e0ff */
[----:B------:R-:W-:Y:S01]  /*8b50*/  LOP3.LUT R5, RZ, R5, RZ, 0x33, !PT ;  /* 0x00000005ff057212 */ /* 0x000fe200078e33ff */
[----:B------:R-:W-:-:S03]  /*8b60*/  IMAD.X R6, RZ, RZ, R8, P1 ;  /* 0x000000ffff067224 */ /* 0x000fc600008e0608 */
[----:B0-----:R-:W-:Y:S02]  /*8b70*/  IADD3 R8, P1, PT, R5, UR4, RZ ;  /* 0x0000000405087c10 */ /* 0x001fe4000ff3e0ff */
[----:B------:R-:W-:-:S04]  /*8b80*/  LOP3.LUT R5, RZ, R6, RZ, 0x33, !PT ;  /* 0x00000006ff057212 */ /* 0x000fc800078e33ff */
[----:B------:R-:W-:-:S07]  /*8b90*/  IADD3.X R7, PT, PT, R5, UR5, RZ, P1, !PT ;  /* 0x0000000505077c10 */ /* 0x000fce0008ffe4ff */
.L_x_246:
[----:B------:R-:W-:Y:S05]  /*8ba0*/  BSYNC.RECONVERGENT B1 ;  /* 0x0000000000017941 */ /* 0x000fea0003800200 */
.L_x_242:
        /* <DEDUP_REMOVED lines=16> */
.L_x_252:
[----:B------:R-:W-:Y:S05]  /*8cb0*/  BSYNC.RECONVERGENT B2 ;  /* 0x0000000000027941 */ /* 0x000fea0003800200 */
.L_x_251:
[----:B-----5:R-:W-:-:S04]  /*8cc0*/  IADD3 R8, P1, PT, R5, R6, RZ ;  /* 0x0000000605087210 */ /* 0x020fc80007f3e0ff */
[----:B------:R-:W-:Y:S01]  /*8cd0*/  LEA.HI.X.SX32 R7, R5, R7, 0x1, P1 ;  /* 0x0000000705077211 */ /* 0x000fe200008f0eff */
[----:B------:R-:W-:Y:S08]  /*8ce0*/  BRA `(.L_x_253) ;  /* 0x0000000000407947 */ /* 0x000ff00003800000 */
.L_x_250:
        /* <DEDUP_REMOVED lines=8> */
.L_x_255:
[----:B------:R-:W-:Y:S05]  /*8d70*/  BSYNC.RECONVERGENT B2 ;  /* 0x0000000000027941 */ /* 0x000fea0003800200 */
.L_x_254:
[----:B------:R-:W0:Y:S01]  /*8d80*/  LDCU.64 UR4, c[0x0][0x3c0] ;  /* 0x00007800ff0477ac */ /* 0x000e220008000a00 */
[----:B------:R-:W-:-:S04]  /*8d90*/  IADD3 R5, P1, PT, R10, R5, RZ ;  /* 0x000000050a057210 */ /* 0x000fc80007f3e0ff */
[----:B------:R-:W-:Y:S01]  /*8da0*/  LOP3.LUT R5, RZ, R5, RZ, 0x33, !PT ;  /* 0x00000005ff057212 */ /* 0x000fe200078e33ff */
[----:B------:R-:W-:-:S03]  /*8db0*/  IMAD.X R6, RZ, RZ, R8, P1 ;  /* 0x000000ffff067224 */ /* 0x000fc600008e0608 */
[----:B0-----:R-:W-:Y:S02]  /*8dc0*/  IADD3 R8, P1, PT, R5, UR4, RZ ;  /* 0x0000000405087c10 */ /* 0x001fe4000ff3e0ff */
[----:B------:R-:W-:-:S04]  /*8dd0*/  LOP3.LUT R5, RZ, R6, RZ, 0x33, !PT ;  /* 0x00000006ff057212 */ /* 0x000fc800078e33ff */
[----:B------:R-:W-:-:S07]  /*8de0*/  IADD3.X R7, PT, PT, R5, UR5, RZ, P1, !PT ;  /* 0x0000000505077c10 */ /* 0x000fce0008ffe4ff */
.L_x_253:
[----:B------:R-:W-:Y:S05]  /*8df0*/  BSYNC.RECONVERGENT B1 ;  /* 0x0000000000017941 */ /* 0x000fea0003800200 */
.L_x_249:
        /* <DEDUP_REMOVED lines=16> */
.L_x_259:
[----:B------:R-:W-:Y:S05]  /*8f00*/  BSYNC.RECONVERGENT B2 ;  /* 0x0000000000027941 */ /* 0x000fea0003800200 */
.L_x_258:
[----:B-----5:R-:W-:-:S04]  /*8f10*/  IADD3 R8, P1, PT, R5, R6, RZ ;  /* 0x0000000605087210 */ /* 0x020fc80007f3e0ff */
[----:B------:R-:W-:Y:S01]  /*8f20*/  LEA.HI.X.SX32 R7, R5, R7, 0x1, P1 ;  /* 0x0000000705077211 */ /* 0x000fe200008f0eff */
[----:B------:R-:W-:Y:S08]  /*8f30*/  BRA `(.L_x_260) ;  /* 0x0000000000407947 */ /* 0x000ff00003800000 */
.L_x_257:
        /* <DEDUP_REMOVED lines=8> */
.L_x_262:
[----:B------:R-:W-:Y:S05]  /*8fc0*/  BSYNC.RECONVERGENT B2 ;  /* 0x0000000000027941 */ /* 0x000fea0003800200 */
.L_x_261:
[----:B------:R-:W0:Y:S01]  /*8fd0*/  LDCU.64 UR4, c[0x0][0x3c0] ;  /* 0x00007800ff0477ac */ /* 0x000e220008000a00 */
[----:B------:R-:W-:-:S04]  /*8fe0*/  IADD3 R5, P1, PT, R10, R5, RZ ;  /* 0x000000050a057210 */ /* 0x000fc80007f3e0ff */
[----:B------:R-:W-:Y:S01]  /*8ff0*/  LOP3.LUT R5, RZ, R5, RZ, 0x33, !PT ;  /* 0x00000005ff057212 */ /* 0x000fe200078e33ff */
[----:B------:R-:W-:-:S03]  /*9000*/  IMAD.X R6, RZ, RZ, R8, P1 ;  /* 0x000000ffff067224 */ /* 0x000fc600008e0608 */
[----:B0-----:R-:W-:Y:S02]  /*9010*/  IADD3 R8, P1, PT, R5, UR4, RZ ;  /* 0x0000000405087c10 */ /* 0x001fe4000ff3e0ff */
[----:B------:R-:W-:-:S04]  /*9020*/  LOP3.LUT R5, RZ, R6, RZ, 0x33, !PT ;  /* 0x00000006ff057212 */ /* 0x000fc800078e33ff */
[----:B------:R-:W-:-:S07]  /*9030*/  IADD3.X R7, PT, PT, R5, UR5, RZ, P1, !PT ;  /* 0x0000000505077c10 */ /* 0x000fce0008ffe4ff */
.L_x_260:
[----:B------:R-:W-:Y:S05]  /*9040*/  BSYNC.RECONVERGENT B1 ;  /* 0x0000000000017941 */ /* 0x000fea0003800200 */
.L_x_256:
        /* <DEDUP_REMOVED lines=16> */
.L_x_266:
[----:B------:R-:W-:Y:S05]  /*9150*/  BSYNC.RECONVERGENT B2 ;  /* 0x0000000000027941 */ /* 0x000fea0003800200 */
.L_x_265:
[----:B-----5:R-:W-:-:S04]  /*9160*/  IADD3 R8, P1, PT, R5, R6, RZ ;  /* 0x0000000605087210 */ /* 0x020fc80007f3e0ff */
[----:B------:R-:W-:Y:S01]  /*9170*/  LEA.HI.X.SX32 R7, R5, R7, 0x1, P1 ;  /* 0x0000000705077211 */ /* 0x000fe200008f0eff */
[----:B------:R-:W-:Y:S08]  /*9180*/  BRA `(.L_x_267) ;  /* 0x0000000000407947 */ /* 0x000ff00003800000 */
.L_x_264:
        /* <DEDUP_REMOVED lines=8> */
.L_x_269:
[----:B------:R-:W-:Y:S05]  /*9210*/  BSYNC.RECONVERGENT B2 ;  /* 0x0000000000027941 */ /* 0x000fea0003800200 */
.L_x_268:
[----:B------:R-:W0:Y:S01]  /*9220*/  LDCU.64 UR4, c[0x0][0x3c0] ;  /* 0x00007800ff0477ac */ /* 0x000e220008000a00 */
[----:B------:R-:W-:-:S04]  /*9230*/  IADD3 R5, P1, PT, R10, R5, RZ ;  /* 0x000000050a057210 */ /* 0x000fc80007f3e0ff */
[----:B------:R-:W-:Y:S01]  /*9240*/  LOP3.LUT R5, RZ, R5, RZ, 0x33, !PT ;  /* 0x00000005ff057212 */ /* 0x000fe200078e33ff */
[----:B------:R-:W-:-:S03]  /*9250*/  IMAD.X R6, RZ, RZ, R8, P1 ;  /* 0x000000ffff067224 */ /* 0x000fc600008e0608 */
[----:B0-----:R-:W-:Y:S02]  /*9260*/  IADD3 R8, P1, PT, R5, UR4, RZ ;  /* 0x0000000405087c10 */ /* 0x001fe4000ff3e0ff */
[----:B------:R-:W-:-:S04]  /*9270*/  LOP3.LUT R5, RZ, R6, RZ, 0x33, !PT ;  /* 0x00000006ff057212 */ /* 0x000fc800078e33ff */
[----:B------:R-:W-:-:S07]  /*9280*/  IADD3.X R7, PT, PT, R5, UR5, RZ, P1, !PT ;  /* 0x0000000505077c10 */ /* 0x000fce0008ffe4ff */
.L_x_267:
[----:B------:R-:W-:Y:S05]  /*9290*/  BSYNC.RECONVERGENT B1 ;  /* 0x0000000000017941 */ /* 0x000fea0003800200 */
.L_x_263:
        /* <DEDUP_REMOVED lines=16> */
.L_x_273:
[----:B------:R-:W-:Y:S05]  /*93a0*/  BSYNC.RECONVERGENT B2 ;  /* 0x0000000000027941 */ /* 0x000fea0003800200 */
.L_x_272:
[----:B-----5:R-:W-:-:S04]  /*93b0*/  IADD3 R8, P1, PT, R5, R6, RZ ;  /* 0x0000000605087210 */ /* 0x020fc80007f3e0ff */
[----:B------:R-:W-:Y:S01]  /*93c0*/  LEA.HI.X.SX32 R7, R5, R7, 0x1, P1 ;  /* 0x0000000705077211 */ /* 0x000fe200008f0eff */
[----:B------:R-:W-:Y:S08]  /*93d0*/  BRA `(.L_x_274) ;  /* 0x0000000000407947 */ /* 0x000ff00003800000 */
.L_x_271:
        /* <DEDUP_REMOVED lines=8> */
.L_x_276:
[----:B------:R-:W-:Y:S05]  /*9460*/  BSYNC.RECONVERGENT B2 ;  /* 0x0000000000027941 */ /* 0x000fea0003800200 */
.L_x_275:
[----:B------:R-:W0:Y:S01]  /*9470*/  LDCU.64 UR4, c[0x0][0x3c0] ;  /* 0x00007800ff0477ac */ /* 0x000e220008000a00 */
[----:B------:R-:W-:-:S04]  /*9480*/  IADD3 R5, P1, PT, R10, R5, RZ ;  /* 0x000000050a057210 */ /* 0x000fc80007f3e0ff */
[----:B------:R-:W-:Y:S01]  /*9490*/  LOP3.LUT R5, RZ, R5, RZ, 0x33, !PT ;  /* 0x00000005ff057212 */ /* 0x000fe200078e33ff */
[----:B------:R-:W-:-:S03]  /*94a0*/  IMAD.X R6, RZ, RZ, R8, P1 ;  /* 0x000000ffff067224 */ /* 0x000fc600008e0608 */
[----:B0-----:R-:W-:Y:S02]  /*94b0*/  IADD3 R8, P1, PT, R5, UR4, RZ ;  /* 0x0000000405087c10 */ /* 0x001fe4000ff3e0ff */
[----:B------:R-:W-:-:S04]  /*94c0*/  LOP3.LUT R5, RZ, R6, RZ, 0x33, !PT ;  /* 0x00000006ff057212 */ /* 0x000fc800078e33ff */
[----:B------:R-:W-:-:S07]  /*94d0*/  IADD3.X R7, PT, PT, R5, UR5, RZ, P1, !PT ;  /* 0x0000000505077c10 */ /* 0x000fce0008ffe4ff */
.L_x_274:
[----:B------:R-:W-:Y:S05]  /*94e0*/  BSYNC.RECONVERGENT B1 ;  /* 0x0000000000017941 */ /* 0x000fea0003800200 */
.L_x_270:
        /* <DEDUP_REMOVED lines=16> */
.L_x_280:
[----:B------:R-:W-:Y:S05]  /*95f0*/  BSYNC.RECONVERGENT B2 ;  /* 0x0000000000027941 */ /* 0x000fea0003800200 */
.L_x_279:
[----:B-----5:R-:W-:-:S04]  /*9600*/  IADD3 R8, P1, PT, R5, R6, RZ ;  /* 0x0000000605087210 */ /* 0x020fc80007f3e0ff */
[----:B------:R-:W-:Y:S01]  /*9610*/  LEA.HI.X.SX32 R7, R5, R7, 0x1, P1 ;  /* 0x0000000705077211 */ /* 0x000fe200008f0eff */
[----:B------:R-:W-:Y:S08]  /*9620*/  BRA `(.L_x_281) ;  /* 0x0000000000407947 */ /* 0x000ff00003800000 */
.L_x_278:
        /* <DEDUP_REMOVED lines=8> */
.L_x_283:
[----:B------:R-:W-:Y:S05]  /*96b0*/  BSYNC.RECONVERGENT B2 ;  /* 0x0000000000027941 */ /* 0x000fea0003800200 */
.L_x_282:
[----:B------:R-:W0:Y:S01]  /*96c0*/  LDCU.64 UR4, c[0x0][0x3c0] ;  /* 0x00007800ff0477ac */ /* 0x000e220008000a00 */
[----:B------:R-:W-:-:S04]  /*96d0*/  IADD3 R5, P1, PT, R10, R5, RZ ;  /* 0x000000050a057210 */ /* 0x000fc80007f3e0ff */
[----:B------:R-:W-:Y:S01]  /*96e0*/  LOP3.LUT R5, RZ, R5, RZ, 0x33, !PT ;  /* 0x00000005ff057212 */ /* 0x000fe200078e33ff */
[----:B------:R-:W-:-:S03]  /*96f0*/  IMAD.X R6, RZ, RZ, R8, P1 ;  /* 0x000000ffff067224 */ /* 0x000fc600008e0608 */
[----:B0-----:R-:W-:Y:S02]  /*9700*/  IADD3 R8, P1, PT, R5, UR4, RZ ;  /* 0x0000000405087c10 */ /* 0x001fe4000ff3e0ff */
[----:B------:R-:W-:-:S04]  /*9710*/  LOP3.LUT R5, RZ, R6, RZ, 0x33, !PT ;  /* 0x00000006ff057212 */ /* 0x000fc800078e33ff */
[----:B------:R-:W-:-:S07]  /*9720*/  IADD3.X R7, PT, PT, R5, UR5, RZ, P1, !PT ;  /* 0x0000000505077c10 */ /* 0x000fce0008ffe4ff */
.L_x_281:
[----:B------:R-:W-:Y:S05]  /*9730*/  BSYNC.RECONVERGENT B1 ;  /* 0x0000000000017941 */ /* 0x000fea0003800200 */
.L_x_277:
        /* <DEDUP_REMOVED lines=16> */
.L_x_287:
[----:B------:R-:W-:Y:S05]  /*9840*/  BSYNC.RECONVERGENT B2 ;  /* 0x0000000000027941 */ /* 0x000fea0003800200 */
.L_x_286:
[----:B-----5:R-:W-:-:S04]  /*9850*/  IADD3 R8, P1, PT, R5, R6, RZ ;  /* 0x0000000605087210 */ /* 0x020fc80007f3e0ff */
[----:B------:R-:W-:Y:S01]  /*9860*/  LEA.HI.X.SX32 R7, R5, R7, 0x1, P1 ;  /* 0x0000000705077211 */ /* 0x000fe200008f0eff */
[----:B------:R-:W-:Y:S08]  /*9870*/  BRA `(.L_x_288) ;  /* 0x0000000000407947 */ /* 0x000ff00003800000 */
.L_x_285:
        /* <DEDUP_REMOVED lines=8> */
.L_x_290:
[----:B------:R-:W-:Y:S05]  /*9900*/  BSYNC.RECONVERGENT B2 ;  /* 0x0000000000027941 */ /* 0x000fea0003800200 */
.L_x_289:
[----:B------:R-:W0:Y:S01]  /*9910*/  LDCU.64 UR4, c[0x0][0x3c0] ;  /* 0x00007800ff0477ac */ /* 0x000e220008000a00 */
[----:B------:R-:W-:-:S04]  /*9920*/  IADD3 R5, P1, PT, R10, R5, RZ ;  /* 0x000000050a057210 */ /* 0x000fc80007f3e0ff */
[----:B------:R-:W-:Y:S01]  /*9930*/  LOP3.LUT R5, RZ, R5, RZ, 0x33, !PT ;  /* 0x00000005ff057212 */ /* 0x000fe200078e33ff */
[----:B------:R-:W-:-:S03]  /*9940*/  IMAD.X R6, RZ, RZ, R8, P1 ;  /* 0x000000ffff067224 */ /* 0x000fc600008e0608 */
[----:B0-----:R-:W-:Y:S02]  /*9950*/  IADD3 R8, P1, PT, R5, UR4, RZ ;  /* 0x0000000405087c10 */ /* 0x001fe4000ff3e0ff */
[----:B------:R-:W-:-:S04]  /*9960*/  LOP3.LUT R5, RZ, R6, RZ, 0x33, !PT ;  /* 0x00000006ff057212 */ /* 0x000fc800078e33ff */
[----:B------:R-:W-:-:S07]  /*9970*/  IADD3.X R7, PT, PT, R5, UR5, RZ, P1, !PT ;  /* 0x0000000505077c10 */ /* 0x000fce0008ffe4ff */
.L_x_288:
[----:B------:R-:W-:Y:S05]  /*9980*/  BSYNC.RECONVERGENT B1 ;  /* 0x0000000000017941 */ /* 0x000fea0003800200 */
.L_x_284:
        /* <DEDUP_REMOVED lines=16> */
.L_x_294:
[----:B------:R-:W-:Y:S05]  /*9a90*/  BSYNC.RECONVERGENT B2 ;  /* 0x0000000000027941 */ /* 0x000fea0003800200 */
.L_x_293:
[----:B-----5:R-:W-:-:S04]  /*9aa0*/  IADD3 R8, P1, PT, R5, R6, RZ ;  /* 0x0000000605087210 */ /* 0x020fc80007f3e0ff */
[----:B------:R-:W-:Y:S01]  /*9ab0*/  LEA.HI.X.SX32 R7, R5, R7, 0x1, P1 ;  /* 0x0000000705077211 */ /* 0x000fe200008f0eff */
[----:B------:R-:W-:Y:S08]  /*9ac0*/  BRA `(.L_x_295) ;  /* 0x0000000000407947 */ /* 0x000ff00003800000 */
.L_x_292:
        /* <DEDUP_REMOVED lines=8> */
.L_x_297:
[----:B------:R-:W-:Y:S05]  /*9b50*/  BSYNC.RECONVERGENT B2 ;  /* 0x0000000000027941 */ /* 0x000fea0003800200 */
.L_x_296:
[----:B------:R-:W0:Y:S01]  /*9b60*/  LDCU.64 UR4, c[0x0][0x3c0] ;  /* 0x00007800ff0477ac */ /* 0x000e220008000a00 */
[----:B------:R-:W-:-:S04]  /*9b70*/  IADD3 R5, P1, PT, R10, R5, RZ ;  /* 0x000000050a057210 */ /* 0x000fc80007f3e0ff */
[----:B------:R-:W-:Y:S01]  /*9b80*/  LOP3.LUT R5, RZ, R5, RZ, 0x33, !PT ;  /* 0x00000005ff057212 */ /* 0x000fe200078e33ff */
[----:B------:R-:W-:-:S03]  /*9b90*/  IMAD.X R6, RZ, RZ, R8, P1 ;  /* 0x000000ffff067224 */ /* 0x000fc600008e0608 */
[----:B0-----:R-:W-:Y:S02]  /*9ba0*/  IADD3 R8, P1, PT, R5, UR4, RZ ;  /* 0x0000000405087c10 */ /* 0x001fe4000ff3e0ff */
[----:B------:R-:W-:-:S04]  /*9bb0*/  LOP3.LUT R5, RZ, R6, RZ, 0x33, !PT ;  /* 0x00000006ff057212 */ /* 0x000fc800078e33ff */
[----:B------:R-:W-:-:S07]  /*9bc0*/  IADD3.X R7, PT, PT, R5, UR5, RZ, P1, !PT ;  /* 0x0000000505077c10 */ /* 0x000fce0008ffe4ff */
.L_x_295:
[----:B------:R-:W-:Y:S05]  /*9bd0*/  BSYNC.RECONVERGENT B1 ;  /* 0x0000000000017941 */ /* 0x000fea0003800200 */
.L_x_291:
[----:B------:R-:W-:Y:S01]  /*9be0*/  ISETP.GE.AND P1, PT, R10, R43, PT ;  /* 0x0000002b0a00720c */ /* 0x000fe20003f26270 */
[----:B------:R-:W-:-:S12]  /*9bf0*/  BSSY.RECONVERGENT B1, `(.L_x_298) ;  /* 0x0000023000017945 */ /* 0x000fd80003800200 */
[----:B------:R-:W0:Y:S01]  /*9c00*/  @!P1 LDS R5, [R4+0x4200] ;  /* 0x0042000004059984 */ /* 0x000e220000000800 */
[----:B------:R-:W1:Y:S02]  /*9c10*/  @!P1 LDC.64 R10, c[0x0][0x390] ;  /* 0x0000e400ff0a9b82 */ /* 0x000e640000000a00 */
[----:B-1----:R-:W-:-:S04]  /*9c20*/  @!P1 LEA R6, P2, R8, R10, 0x2 ;  /* 0x0000000a08069211 */ /* 0x002fc800078410ff */
[----:B------:R-:W-:Y:S01]  /*9c30*/  @!P1 LEA.HI.X R7, R8, R11, R7, 0x2, P2 ;  /* 0x0000000b08079211 */ /* 0x000fe200010f1407 */
[----:B------:R-:W-:-:S04]  /*9c40*/  VIADD R8, R0, 0x11e0 ;  /* 0x000011e000087836 */ /* 0x000fc80000000000 */
        /* <DEDUP_REMOVED lines=9> */
.L_x_301:
[----:B------:R-:W-:Y:S05]  /*9ce0*/  BSYNC.RECONVERGENT B2 ;  /* 0x0000000000027941 */ /* 0x000fea0003800200 */
.L_x_300:
[----:B-----5:R-:W-:-:S04]  /*9cf0*/  IADD3 R6, P1, PT, R25, R2, RZ ;  /* 0x0000000219067210 */ /* 0x020fc80007f3e0ff */
[----:B------:R-:W-:Y:S01]  /*9d00*/  LEA.HI.X.SX32 R3, R25, R3, 0x1, P1 ;  /* 0x0000000319037211 */ /* 0x000fe200008f0eff */
[----:B------:R-:W-:Y:S08]  /*9d10*/  BRA `(.L_x_302) ;  /* 0x0000000000407947 */ /* 0x000ff00003800000 */
.L_x_299:
        /* <DEDUP_REMOVED lines=8> */
.L_x_304:
[----:B------:R-:W-:Y:S05]  /*9da0*/  BSYNC.RECONVERGENT B2 ;  /* 0x0000000000027941 */ /* 0x000fea0003800200 */
.L_x_303:
[----:B------:R-:W0:Y:S01]  /*9db0*/  LDCU.64 UR4, c[0x0][0x3c0] ;  /* 0x00007800ff0477ac */ /* 0x000e220008000a00 */
[----:B------:R-:W-:-:S04]  /*9dc0*/  IADD3 R0, P1, PT, R8, R0, RZ ;  /* 0x0000000008007210 */ /* 0x000fc80007f3e0ff */
[----:B------:R-:W-:Y:S01]  /*9dd0*/  LOP3.LUT R0, RZ, R0, RZ, 0x33, !PT ;  /* 0x00000000ff007212 */ /* 0x000fe200078e33ff */
[----:B------:R-:W-:-:S03]  /*9de0*/  IMAD.X R2, RZ, RZ, R5, P1 ;  /* 0x000000ffff027224 */ /* 0x000fc600008e0605 */
[----:B0-----:R-:W-:Y:S02]  /*9df0*/  IADD3 R6, P1, PT, R0, UR4, RZ ;  /* 0x0000000400067c10 */ /* 0x001fe4000ff3e0ff */
[----:B------:R-:W-:-:S04]  /*9e00*/  LOP3.LUT R0, RZ, R2, RZ, 0x33, !PT ;  /* 0x00000002ff007212 */ /* 0x000fc800078e33ff */
[----:B------:R-:W-:-:S07]  /*9e10*/  IADD3.X R3, PT, PT, R0, UR5, RZ, P1, !PT ;  /* 0x0000000500037c10 */ /* 0x000fce0008ffe4ff */
.L_x_302:
[----:B------:R-:W-:Y:S05]  /*9e20*/  BSYNC.RECONVERGENT B1 ;  /* 0x0000000000017941 */ /* 0x000fea0003800200 */
.L_x_298:
[----:B------:R-:W-:-:S13]  /*9e30*/  ISETP.GE.AND P1, PT, R8, R43, PT ;  /* 0x0000002b0800720c */ /* 0x000fda0003f26270 */
[----:B------:R-:W-:Y:S05]  /*9e40*/  @P1 BRA `(.L_x_305) ;  /* 0x0000004000381947 */ /* 0x000fea0003800000 */
[----:B------:R-:W0:Y:S01]  /*9e50*/  LDS R5, [R4+0x4780] ;  /* 0x0047800004057984 */ /* 0x000e220000000800 */
[----:B------:R-:W1:Y:S02]  /*9e60*/  LDCU.64 UR4, c[0x0][0x390] ;  /* 0x00007200ff0477ac */ /* 0x000e640008000a00 */
[----:B-1----:R-:W-:-:S04]  /*9e70*/  LEA R2, P1, R6, UR4, 0x2 ;  /* 0x0000000406027c11 */ /* 0x002fc8000f8210ff */
[----:B------:R-:W-:-:S05]  /*9e80*/  LEA.HI.X R3, R6, UR5, R3, 0x2, P1 ;  /* 0x0000000506037c11 */ /* 0x000fca00088f1403 */
[----:B0-----:R1:W-:Y:S01]  /*9e90*/  STG.E desc[UR8][R2.64], R5 ;  /* 0x0000000502007986 */ /* 0x0013e2000c101908 */
[----:B------:R-:W-:Y:S05]  /*9ea0*/  BRA `(.L_x_305) ;  /* 0x0000004000207947 */ /* 0x000fea0003800000 */
.L_x_208:
[----:B------:R-:W0:Y:S01]  /*9eb0*/  S2R R0, SR_TID.X ;  /* 0x0000000000007919 */ /* 0x000e220000002100 */
[----:B------:R-:W1:Y:S01]  /*9ec0*/  LDC.64 R12, c[0x0][0x3c8] ;  /* 0x0000f200ff0c7b82 */ /* 0x000e620000000a00 */
[----:B------:R-:W2:Y:S01]  /*9ed0*/  LDCU.U8 UR4, c[0x0][0x3b8] ;  /* 0x00007700ff0477ac */ /* 0x000ea20008000000 */
[----:B------:R-:W3:Y:S01]  /*9ee0*/  LDCU.64 UR10, c[0x0][0x380] ;  /* 0x00007000ff0a77ac */ /* 0x000ee20008000a00 */
[----:B------:R-:W4:Y:S01]  /*9ef0*/  LDCU.64 UR12, c[0x0][0x388] ;  /* 0x00007100ff0c77ac */ /* 0x000f220008000a00 */
[----:B--2---:R-:W-:Y:S01]  /*9f00*/  ISETP.NE.AND P0, PT, RZ, UR4, PT ;  /* 0x00000004ff007c0c */ /* 0x004fe2000bf05270 */
[----:B------:R-:W-:-:S03]  /*9f10*/  USHF.R.S32.HI UR4, URZ, 0x1f, UR7 ;  /* 0x0000001fff047899 */ /* 0x000fc60008011407 */
[----:B-1----:R-:W-:Y:S02]  /*9f20*/  SEL R12, R12, RZ, !P0 ;  /* 0x000000ff0c0c7207 */ /* 0x002fe40004000000 */
[----:B------:R-:W-:Y:S01]  /*9f30*/  SEL R13, R13, RZ, !P0 ;  /* 0x000000ff0d0d7207 */ /* 0x000fe20004000000 */
[----:B0-----:R-:W-:-:S04]  /*9f40*/  IMAD R11, R0, 0xe, RZ ;  /* 0x0000000e000b7824 */ /* 0x001fc800078e02ff */
[C---:B------:R-:W-:Y:S01]  /*9f50*/  VIADD R18, R11.reuse, 0x1 ;  /* 0x000000010b127836 */ /* 0x040fe20000000000 */
[C---:B------:R-:W-:Y:S01]  /*9f60*/  IADD3 R16, P0, P1, R11.reuse, UR7, R12 ;  /* 0x000000070b107c10 */ /* 0x040fe2000f91e00c */
[C---:B------:R-:W-:Y:S02]  /*9f70*/  VIADD R20, R11.reuse, 0x2 ;  /* 0x000000020b147836 */ /* 0x040fe40000000000 */
[C---:B------:R-:W-:Y:S01]  /*9f80*/  VIADD R22, R11.reuse, 0x3 ;  /* 0x000000030b167836 */ /* 0x040fe20000000000 */
[----:B------:R-:W-:Y:S01]  /*9f90*/  IADD3.X R13, PT, PT, RZ, UR4, R13, P0, P1 ;  /* 0x00000004ff0d7c10 */ /* 0x000fe200087e240d */
        /* <DEDUP_REMOVED lines=8> */
[C---:B------:R-:W-:Y:S01]  /*a020*/  VIADD R16, R11.reuse, 0x7 ;  /* 0x000000070b107836 */ /* 0x040fe20000000000 */
[-C--:B------:R-:W-:Y:S01]  /*a030*/  ISETP.GE.AND P6, PT, R20, R43.reuse, PT ;  /* 0x0000002b1400720c */ /* 0x080fe20003fc6270 */
        /* <DEDUP_REMOVED lines=9> */
[----:B------:R-:W-:-:S02]  /*a0d0*/  ISETP.GE.AND P0, PT, R11, R43, PT ;  /* 0x0000002b0b00720c */ /* 0x000fc40003f06270 */
[-C--:B------:R-:W-:Y:S01]  /*a0e0*/  ISETP.GE.AND P1, PT, R18, R43.reuse, PT ;  /* 0x0000002b1200720c */ /* 0x080fe20003f26270 */
[----:B------:R-:W5:Y:S01]  /*a0f0*/  @!P6 LDG.E R39, desc[UR8][R14.64+0x8] ;  /* 0x000008080e27e981 */ /* 0x000f62000c1e1900 */
[----:B------:R-:W-:-:S03]  /*a100*/  ISETP.GE.AND P6, PT, R46, R43, PT ;  /* 0x0000002b2e00720c */ /* 0x000fc60003fc6270 */
        /* <DEDUP_REMOVED lines=12> */
[----:B------:R-:W5:Y:S04]  /*a1d0*/  @!P0 LDG.E R4, desc[UR8][R14.64+0x1c] ;  /* 0x00001c080e048981 */ /* 0x000f68000c1e1900 */
[----:B------:R-:W5:Y:S04]  /*a1e0*/  @!P1 LDG.E R5, desc[UR8][R14.64+0x20] ;  /* 0x000020080e059981 */ /* 0x000f68000c1e1900 */
[----:B------:R-:W5:Y:S04]  /*a1f0*/  @!P3 LDG.E R7, desc[UR8][R14.64+0x28] ;  /* 0x000028080e07b981 */ /* 0x000f68000c1e1900 */
[----:B------:R-:W5:Y:S04]  /*a200*/  @!P2 LDG.E R6, desc[UR8][R14.64+0x24] ;  /* 0x000024080e06a981 */ /* 0x000f68000c1e1900 */
[----:B------:R-:W5:Y:S04]  /*a210*/  @!P4 LDG.E R8, desc[UR8][R14.64+0x2c] ;  /* 0x00002c080e08c981 */ /* 0x000f68000c1e1900 */
[----:B------:R-:W5:Y:S04]  /*a220*/  @!P5 LDG.E R9, desc[UR8][R14.64+0x30] ;  /* 0x000030080e09d981 */ /* 0x000f68000c1e1900 */
[----:B------:R0:W5:Y:S01]  /*a230*/  @!P6 LDG.E R10, desc[UR8][R14.64+0x34] ;  /* 0x000034080e0ae981 */ /* 0x000162000c1e1900 */
[----:B------:R-:W-:-:S02]  /*a240*/  P2R R19, PR, RZ, 0x1 ;  /* 0x00000001ff137803 */ /* 0x000fc40000000000 */
[-C--:B------:R-:W-:Y:S01]  /*a250*/  ISETP.GE.AND P0, PT, R11, R43.reuse, PT ;  /* 0x0000002b0b00720c */ /* 0x080fe20003f06270 */
[----:B------:R-:W-:Y:S01]  /*a260*/  BAR.SYNC.DEFER_BLOCKING 0x0 ;  /* 0x0000000000007b1d */ /* 0x000fe20000010000 */
[----:B------:R-:W-:Y:S02]  /*a270*/  P2R R17, PR, RZ, 0x2 ;  /* 0x00000002ff117803 */ /* 0x000fe40000000000 */
[----:B------:R-:W-:-:S09]  /*a280*/  ISETP.GE.AND P1, PT, R18, R43, PT ;  /* 0x0000002b1200720c */ /* 0x000fd20003f26270 */
[----:B------:R-:W2:Y:S04]  /*a290*/  @!P0 LDG.E R11, desc[UR8][R12.64] ;  /* 0x000000080c0b8981 */ /* 0x000ea8000c1e1900 */
[----:B------:R-:W3:Y:S01]  /*a2a0*/  @!P1 LDG.E R16, desc[UR8][R12.64+0x4] ;  /* 0x000004080c109981 */ /* 0x000ee2000c1e1900 */
[----:B------:R-:W-:Y:S02]  /*a2b0*/  IMAD.MOV.U32 R24, RZ, RZ, 0x1 ;  /* 0x00000001ff187424 */ /* 0x000fe400078e00ff */
[----:B------:R-:W-:Y:S01]  /*a2c0*/  IMAD.MOV.U32 R25, RZ, RZ, 0x1 ;  /* 0x00000001ff197424 */ /* 0x000fe200078e00ff */
[----:B------:R-:W4:Y:S01]  /*a2d0*/  @!P4 LDG.E R18, desc[UR8][R12.64+0x2c] ;  /* 0x00002c080c12c981 */ /* 0x000f22000c1e1900 */
[----:B--2---:R-:W-:Y:S02]  /*a2e0*/  @!P0 LOP3.LUT R24, R11, 0x1, RZ, 0xc, !PT ;  /* 0x000000010b188812 */ /* 0x004fe400078e0cff */
[-C--:B------:R-:W-:Y:S01]  /*a2f0*/  ISETP.GE.AND P0, PT, R20, R43.reuse, PT ;  /* 0x0000002b1400720c */ /* 0x080fe20003f06270 */
[----:B------:R-:W-:Y:S01]  /*a300*/  IMAD.MOV.U32 R11, RZ, RZ, 0x1 ;  /* 0x00000001ff0b7424 */ /* 0x000fe200078e00ff */
[----:B---3--:R-:W-:Y:S01]  /*a310*/  @!P1 LOP3.LUT R11, R16, 0x1, RZ, 0xc, !PT ;  /* 0x00000001100b9812 */ /* 0x008fe200078e0cff */
[----:B------:R-:W-:Y:S01]  /*a320*/  IMAD.MOV.U32 R27, RZ, RZ, 0x1 ;  /* 0x00000001ff1b7424 */ /* 0x000fe200078e00ff */
[----:B------:R-:W-:Y:S01]  /*a330*/  ISETP.GE.AND P1, PT, R22, R43, PT ;  /* 0x0000002b1600720c */ /* 0x000fe20003f26270 */
[----:B------:R-:W-:Y:S01]  /*a340*/  IMAD.MOV.U32 R29, RZ, RZ, 0x1 ;  /* 0x00000001ff1d7424 */ /* 0x000fe200078e00ff */
[----:B------:R-:W2:Y:S07]  /*a350*/  @!P6 LDG.E R20, desc[UR8][R12.64+0x34] ;  /* 0x000034080c14e981 */ /* 0x000eae000c1e1900 */
[----:B------:R-:W3:Y:S04]  /*a360*/  @!P0 LDG.E R16, desc[UR8][R12.64+0x8] ;  /* 0x000008080c108981 */ /* 0x000ee8000c1e1900 */
[----:B------:R-:W4:Y:S01]  /*a370*/  @!P1 LDG.E R14, desc[UR8][R12.64+0xc] ;  /* 0x00000c080c0e9981 */ /* 0x000f22000c1e1900 */
[----:B---3--:R-:W-:-:S02]  /*a380*/  @!P0 LOP3.LUT R25, R16, 0x1, RZ, 0xc, !PT ;  /* 0x0000000110198812 */ /* 0x008fc400078e0cff */
[-C--:B------:R-:W-:Y:S01]  /*a390*/  ISETP.GE.AND P0, PT, R26, R43.reuse, PT ;  /* 0x0000002b1a00720c */ /* 0x080fe20003f06270 */
[----:B------:R-:W-:Y:S01]  /*a3a0*/  IMAD.MOV.U32 R26, RZ, RZ, 0x1 ;  /* 0x00000001ff1a7424 */ /* 0x000fe200078e00ff */
[----:B----4-:R-:W-:Y:S01]  /*a3b0*/  @!P1 LOP3.LUT R26, R14, 0x1, RZ, 0xc, !PT ;  /* 0x000000010e1a9812 */ /* 0x010fe200078e0cff */
[----:B------:R-:W3:Y:S10]  /*a3c0*/  @!P2 LDG.E R16, desc[UR8][R12.64+0x24] ;  /* 0x000024080c10a981 */ /* 0x000ef4000c1e1900 */
[----:B------:R-:W4:Y:S01]  /*a3d0*/  @!P0 LDG.E R14, desc[UR8][R12.64+0x10] ;  /* 0x000010080c0e8981 */ /* 0x000f22000c1e1900 */
[----:B------:R-:W-:-:S02]  /*a3e0*/  ISETP.GE.AND P1, PT, R28, R43, PT ;  /* 0x0000002b1c00720c */ /* 0x000fc40003f26270 */
[----:B----4-:R-:W-:-:S11]  /*a3f0*/  @!P0 LOP3.LUT R27, R14, 0x1, RZ, 0xc, !PT ;  /* 0x000000010e1b8812 */ /* 0x010fd600078e0cff */
[----:B------:R-:W4:Y:S01]  /*a400*/  @!P1 LDG.E R14, desc[UR8][R12.64+0x14] ;  /* 0x000014080c0e9981 */ /* 0x000f22000c1e1900 */
[----:B------:R-:W-:Y:S01]  /*a410*/  ISETP.GE.AND P0, PT, R30, R43, PT ;  /* 0x0000002b1e00720c */ /* 0x000fe20003f06270 */
[----:B------:R-:W-:Y:S01]  /*a420*/  IMAD.MOV.U32 R28, RZ, RZ, 0x1 ;  /* 0x00000001ff1c7424 */ /* 0x000fe200078e00ff */
[----:B----4-:R-:W-:-:S11]  /*a430*/  @!P1 LOP3.LUT R28, R14, 0x1, RZ, 0xc, !PT ;  /* 0x000000010e1c9812 */ /* 0x010fd600078e0cff */
[----:B------:R-:W4:Y:S01]  /*a440*/  @!P0 LDG.E R14, desc[UR8][R12.64+0x18] ;  /* 0x000018080c0e8981 */ /* 0x000f22000c1e1900 */
[----:B------:R-:W-:-:S03]  /*a450*/  ISETP.NE.AND P1, PT, R17, RZ, PT ;  /* 0x000000ff1100720c */ /* 0x000fc60003f25270 */
[----:B------:R-:W2:Y:S10]  /*a460*/  @!P3 LDG.E R17, desc[UR8][R12.64+0x28] ;  /* 0x000028080c11b981 */ /* 0x000eb4000c1e1900 */
[----:B------:R-:W3:Y:S01]  /*a470*/  @!P1 LDG.E R15, desc[UR8][R12.64+0x20] ;  /* 0x000020080c0f9981 */ /* 0x000ee2000c1e1900 */
[----:B----4-:R-:W-:-:S02]  /*a480*/  @!P0 LOP3.LUT R29, R14, 0x1, RZ, 0xc, !PT ;  /* 0x000000010e1d8812 */ /* 0x010fc400078e0cff */
[----:B------:R-:W-:Y:S02]  /*a490*/  ISETP.NE.AND P0, PT, R19, RZ, PT ;  /* 0x000000ff1300720c */ /* 0x000fe40003f05270 */
[----:B------:R-:W4:Y:S11]  /*a4a0*/  @!P5 LDG.E R19, desc[UR8][R12.64+0x30] ;  /* 0x000030080c13d981 */ /* 0x000f36000c1e1900 */
        /* <DEDUP_REMOVED lines=8> */
[----:B------:R-:W-:Y:S01]  /*a530*/  @!P2 LOP3.LUT R32, R16, 0x1, RZ, 0xc, !PT ;  /* 0x000000011020a812 */ /* 0x000fe200078e0cff */
[----:B------:R-:W-:Y:S01]  /*a540*/  IMAD.MOV.U32 R33, RZ, RZ, 0x1 ;  /* 0x00000001ff217424 */ /* 0x000fe200078e00ff */
[----:B--2---:R-:W-:Y:S01]  /*a550*/  @!P3 LOP3.LUT R33, R17, 0x1, RZ, 0xc, !PT ;  /* 0x000000011121b812 */ /* 0x004fe200078e0cff */
[----:B------:R-:W-:Y:S01]  /*a560*/  IMAD.MOV.U32 R34, RZ, RZ, 0x1 ;  /* 0x00000001ff227424 */ /* 0x000fe200078e00ff */
[----:B------:R-:W-:Y:S01]  /*a570*/  @!P4 LOP3.LUT R34, R18, 0x1, RZ, 0xc, !PT ;  /* 0x000000011222c812 */ /* 0x000fe200078e0cff */
[----:B------:R-:W-:-:S02]  /*a580*/  IMAD.MOV.U32 R35, RZ, RZ, 0x1 ;  /* 0x00000001ff237424 */ /* 0x000fc400078e00ff */
        /* <DEDUP_REMOVED lines=9> */
[----:B----4-:R-:W-:Y:S02]  /*a620*/  @!P5 LOP3.LUT R35, R19, 0x1, RZ, 0xc, !PT ;  /* 0x000000011323d812 */ /* 0x010fe400078e0cff */
[----:B------:R-:W-:-:S04]  /*a630*/  @!P0 LOP3.LUT R30, R14, 0x1, RZ, 0xc, !PT ;  /* 0x000000010e1e8812 */ /* 0x000fc800078e0cff */
        /* <DEDUP_REMOVED lines=19> */
[----:B------:R-:W1:Y:S04]  /*a770*/  LDS.128 R16, [UR4+0x10] ;  /* 0x00001004ff107984 */ /* 0x000e680008000c00 */
[----:B------:R-:W2:Y:S01]  /*a780*/  LDS.128 R20, [UR4+0x20] ;  /* 0x00002004ff147984 */ /* 0x000ea20008000c00 */
        /* <DEDUP_REMOVED lines=8> */
[----:B-1----:R-:W-:-:S03]  /*a810*/  IMAD.IADD R16, R15, 0x1, R16 ;  /* 0x000000010f107824 */ /* 0x002fc600078e0210 */
[----:B------:R-:W-:Y:S02]  /*a820*/  SEL R12, R15, R12, !P0 ;  /* 0x0000000c0f0c7207 */ /* 0x000fe40004000000 */
[----:B------:R-:W-:Y:S01]  /*a830*/  ISETP.NE.AND P0, PT, R47, 0x5, PT ;  /* 0x000000052f00780c */ /* 0x000fe20003f05270 */
[----:B------:R-:W-:-:S03]  /*a840*/  IMAD.IADD R17, R17, 0x1, R16 ;  /* 0x0000000111117824 */ /* 0x000fc600078e0210 */
        /* <DEDUP_REMOVED lines=8> */
[----:B--2---:R-:W-:Y:S01]  /*a8d0*/  IMAD.IADD R20, R19, 0x1, R20 ;  /* 0x0000000113147824 */ /* 0x004fe200078e0214 */
[----:B------:R-:W-:Y:S02]  /*a8e0*/  ISETP.NE.AND P1, PT, R47, 0x9, PT ;  /* 0x000000092f00780c */ /* 0x000fe40003f25270 */
[----:B------:R-:W-:Y:S01]  /*a8f0*/  SEL R12, R19, R12, !P0 ;  /* 0x0000000c130c7207 */ /* 0x000fe20004000000 */
[----:B------:R-:W-:Y:S01]  /*a900*/  IMAD.IADD R21, R21, 0x1, R20 ;  /* 0x0000000115157824 */ /* 0x000fe200078e0214 */
[----:B------:R-:W-:Y:S02]  /*a910*/  ISETP.NE.AND P0, PT, R47, 0xa, PT ;  /* 0x0000000a2f00780c */ /* 0x000fe40003f05270 */
[----:B------:R-:W-:Y:S01]  /*a920*/  SEL R12, R20, R12, !P1 ;  /* 0x0000000c140c7207 */ /* 0x000fe20004800000 */
[----:B------:R-:W-:Y:S01]  /*a930*/  IMAD.IADD R19, R46, 0x1, -R45 ;  /* 0x000000012e137824 */ /* 0x000fe200078e0a2d */
[----:B------:R-:W-:-:S02]  /*a940*/  ISETP.NE.AND P2, PT, R42, RZ, PT ;  /* 0x000000ff2a00720c */ /* 0x000fc40003f45270 */
[----:B------:R-:W-:Y:S02]  /*a950*/  SEL R12, R21, R12, !P0 ;  /* 0x0000000c150c7207 */ /* 0x000fe40004000000 */
[C---:B------:R-:W-:Y:S02]  /*a960*/  ISETP.GT.U32.AND P0, PT, R0.reuse, 0x1f, PT ;  /* 0x0000001f0000780c */ /* 0x040fe40003f04070 */
[----:B------:R-:W-:Y:S02]  /*a970*/  SEL R13, R19, RZ, P2 ;  /* 0x000000ff130d7207 */ /* 0x000fe40001000000 */
[----:B------:R-:W-:-:S03]  /*a980*/  ISETP.GE.U32.AND P1, PT, R0, 0x20, PT ;  /* 0x000000200000780c */ /* 0x000fc60003f26070 */
[----:B------:R-:W-:Y:S02]  /*a990*/  IMAD.IADD R16, R12, 0x1, R13 ;  /* 0x000000010c107824 */ /* 0x000fe400078e020d */
[----:B------:R-:W-:-:S03]  /*a9a0*/  IMAD.IADD R15, R22, 0x1, R21 ;  /* 0x00000001160f7824 */ /* 0x000fc600078e0215 */
[----:B------:R-:W-:Y:S01]  /*a9b0*/  SEL R19, R19, R16, !P1 ;  /* 0x0000001013137207 */ /* 0x000fe20004800000 */
[----:B------:R-:W-:Y:S06]  /*a9c0*/  @P0 BRA `(.L_x_306) ;  /* 0x0000000800c00947 */ /* 0x000fec0003800000 */
[----:B------:R-:W0:Y:S01]  /*a9d0*/  LDC.64 R16, c[0x0][0x3a0] ;  /* 0x0000e800ff107b82 */ /* 0x000e220000000a00 */
[----:B------:R-:W-:Y:S02]  /*a9e0*/  ISETP.NE.AND P0, PT, R0, RZ, PT ;  /* 0x000000ff0000720c */ /* 0x000fe40003f05270 */
        /* <DEDUP_REMOVED lines=13> */
.L_x_452:
[----:B------:R-:W-:Y:S05]  /*aac0*/  @!P0 BRA `(.L_x_308) ;  /* 0x00000000007c8947 */ /* 0x000fea0003800000 */
[----:B------:R-:W-:-:S07]  /*aad0*/  IMAD.MOV.U32 R21, RZ, RZ, 0x2d2 ;  /* 0x000002d2ff157424 */ /* 0x000fce00078e00ff */
.L_x_310:
        /* <DEDUP_REMOVED lines=29> */
.L_x_455:
[----:B------:R-:W-:Y:S05]  /*acb0*/  @P0 BRA `(.L_x_310) ;  /* 0xfffffffc00880947 */ /* 0x000fea000383ffff */
.L_x_308:
[----:B------:R-:W-:Y:S01]  /*acc0*/  UMOV UR5, 0xffffffff ;  /* 0xffffffff00057882 */ /* 0x000fe20000000000 */
[----:B------:R-:W-:Y:S02]  /*acd0*/  ISETP.NE.AND P1, PT, R12, 0x65, PT ;  /* 0x000000650c00780c */ /* 0x000fe40003f25270 */
[----:B------:R-:W-:Y:S11]  /*ace0*/  BRA.DIV UR5, `(.L_x_311) ;  /* 0x0000003e05b07947 */ /* 0x000ff6000b800000 */
[----:B------:R-:W0:Y:S01]  /*acf0*/  S2R R21, SR_GEMASK ;  /* 0x0000000000157919 */ /* 0x000e220000003c00 */
[----:B------:R-:W-:Y:S01]  /*ad00*/  VOTE.ANY R14, PT, !P1 ;  /* 0x00000000000e7806 */ /* 0x000fe200048e0100 */
        /* <DEDUP_REMOVED lines=18> */
[----:B------:R-:W-:Y:S02]  /*ae30*/  IMAD.IADD R49, R23, 0x1, R18 ;  /* 0x0000000117317824 */ /* 0x000fe400078e0212 */
[----:B------:R-:W-:-:S03]  /*ae40*/  VIADD R23, R42, 0x8 ;  /* 0x000000082a177836 */ /* 0x000fc60000000000 */
[----:B------:R-:W0:Y:S02]  /*ae50*/  SHFL.DOWN PT, R18, R49, 0x4, R52 ;  /* 0x0880000031127989 */ /* 0x000e2400000e0034 */
[----:B0-----:R-:W-:Y:S02]  /*ae60*/  SEL R18, R18, RZ, !P0 ;  /* 0x000000ff12127207 */ /* 0x001fe40004000000 */
[----:B------:R-:W-:-:S03]  /*ae70*/  ISETP.GT.AND P0, PT, R23, R52, PT ;  /* 0x000000341700720c */ /* 0x000fc60003f04270 */
[----:B------:R-:W-:Y:S02]  /*ae80*/  IMAD.IADD R53, R49, 0x1, R18 ;  /* 0x0000000131357824 */ /* 0x000fe400078e0212 */
[----:B------:R-:W-:-:S03]  /*ae90*/  IMAD.X R49, RZ, RZ, R17, P2 ;  /* 0x000000ffff317224 */ /* 0x000fc600010e0611 */
[----:B------:R-:W0:Y:S02]  /*aea0*/  SHFL.DOWN PT, R18, R53, 0x8, R52 ;  /* 0x0900000035127989 */ /* 0x000e2400000e0034 */
[----:B0-----:R-:W-:Y:S02]  /*aeb0*/  SEL R18, R18, RZ, !P0 ;  /* 0x000000ff12127207 */ /* 0x001fe40004000000 */
[----:B------:R-:W-:-:S03]  /*aec0*/  ISETP.NE.AND P0, PT, R12, 0x65, PT ;  /* 0x000000650c00780c */ /* 0x000fc60003f05270 */
[----:B------:R-:W-:-:S05]  /*aed0*/  IMAD.IADD R47, R53, 0x1, R18 ;  /* 0x00000001352f7824 */ /* 0x000fca00078e0212 */
[----:B------:R-:W0:Y:S05]  /*aee0*/  SHFL.DOWN PT, R18, R47, 0x10, R52 ;  /* 0x0a0000002f127989 */ /* 0x000e2a00000e0034 */
[----:B------:R-:W-:Y:S02]  /*aef0*/  VOTE.ALL P0, P0 ;  /* 0x0000000000ff7806 */ /* 0x000fe40000000000 */
[----:B0-----:R-:W-:-:S05]  /*af00*/  SEL R18, R18, RZ, !P1 ;  /* 0x000000ff12127207 */ /* 0x001fca0004800000 */
[----:B------:R-:W-:-:S07]  /*af10*/  IMAD.IADD R46, R47, 0x1, R18 ;  /* 0x000000012f2e7824 */ /* 0x000fce00078e0212 */
.L_x_464:
[----:B------:R-:W-:Y:S05]  /*af20*/  @!P0 BRA `(.L_x_312) ;  /* 0x0000000400288947 */ /* 0x000fea0003800000 */
[----:B------:R-:W-:-:S07]  /*af30*/  IMAD.MOV.U32 R47, RZ, RZ, 0x2d2 ;  /* 0x000002d2ff2f7424 */ /* 0x000fce00078e00ff */
.L_x_318:
        /* <DEDUP_REMOVED lines=8> */
.L_x_467:
[----:B------:R-:W-:Y:S05]  /*afc0*/  @!P0 BRA `(.L_x_314) ;  /* 0x00000000007c8947 */ /* 0x000fea0003800000 */
[----:B------:R-:W-:-:S07]  /*afd0*/  IMAD.MOV.U32 R53, RZ, RZ, R47 ;  /* 0x000000ffff357224 */ /* 0x000fce00078e002f */
.L_x_316:
        /* <DEDUP_REMOVED lines=29> */
.L_x_470:
[----:B------:R-:W-:Y:S05]  /*b1b0*/  @P0 BRA `(.L_x_316) ;  /* 0xfffffffc00880947 */ /* 0x000fea000383ffff */
.L_x_314:
        /* <DEDUP_REMOVED lines=21> */
[----:B------:R-:W-:Y:S02]  /*b310*/  IMAD.IADD R13, R52, 0x1, R17 ;  /* 0x00000001340d7824 */ /* 0x000fe400078e0211 */
[----:B------:R-:W-:-:S03]  /*b320*/  VIADD R17, R42, 0x10 ;  /* 0x000000102a117836 */ /* 0x000fc60000000000 */
[----:B------:R-:W0:Y:S02]  /*b330*/  SHFL.DOWN PT, R18, R13, 0x8, R16 ;  /* 0x090000000d127989 */ /* 0x000e2400000e0010 */
[----:B------:R-:W-:Y:S02]  /*b340*/  ISETP.GT.AND P1, PT, R17, R16, PT ;  /* 0x000000101100720c */ /* 0x000fe40003f24270 */
[----:B0-----:R-:W-:Y:S02]  /*b350*/  SEL R18, R18, RZ, !P0 ;  /* 0x000000ff12127207 */ /* 0x001fe40004000000 */
[----:B------:R-:W-:-:S03]  /*b360*/  ISETP.NE.AND P0, PT, R12, 0x65, PT ;  /* 0x000000650c00780c */ /* 0x000fc60003f05270 */
[----:B------:R-:W-:-:S05]  /*b370*/  IMAD.IADD R53, R13, 0x1, R18 ;  /* 0x000000010d357824 */ /* 0x000fca00078e0212 */
[----:B------:R-:W0:Y:S05]  /*b380*/  SHFL.DOWN PT, R18, R53, 0x10, R16 ;  /* 0x0a00000035127989 */ /* 0x000e2a00000e0010 */
[----:B------:R-:W-:Y:S02]  /*b390*/  VOTE.ALL P0, P0 ;  /* 0x0000000000ff7806 */ /* 0x000fe40000000000 */
[----:B0-----:R-:W-:-:S04]  /*b3a0*/  SEL R18, R18, RZ, !P1 ;  /* 0x000000ff12127207 */ /* 0x001fc80004800000 */
[----:B------:R-:W-:-:S07]  /*b3b0*/  IADD3 R46, PT, PT, R53, R18, R46 ;  /* 0x00000012352e7210 */ /* 0x000fce0007ffe02e */
.L_x_479:
[----:B------:R-:W-:Y:S05]  /*b3c0*/  @P0 BRA `(.L_x_318) ;  /* 0xfffffff800dc0947 */ /* 0x000fea000383ffff */
.L_x_312:
        /* <DEDUP_REMOVED lines=9> */
[----:B0-----:R-:W-:Y:S02]  /*b460*/  @!P0 LEA R12, R13, R12, 0x18 ;  /* 0x0000000c0d0c8211 */ /* 0x001fe400078ec0ff */
[----:B-1----:R-:W-:-:S03]  /*b470*/  @!P1 LEA R17, R17, R16, 0x18 ;  /* 0x0000001011119211 */ /* 0x002fc600078ec0ff */
[----:B------:R2:W-:Y:S01]  /*b480*/  @!P0 STS [R12+0x48], R15 ;  /* 0x0000480f0c008388 */ /* 0x0005e20000000800 */
[----:B------:R-:W-:Y:S02]  /*b490*/  IMAD.MOV.U32 R16, RZ, RZ, R19 ;  /* 0x000000ffff107224 */ /* 0x000fe400078e0013 */
[----:B------:R-:W-:Y:S01]  /*b4a0*/  @!P1 IMAD.MOV.U32 R16, RZ, RZ, R46 ;  /* 0x000000ffff109224 */ /* 0x000fe200078e002e */
[----:B------:R2:W-:Y:S04]  /*b4b0*/  @!P0 STS [R12+0x44], R46 ;  /* 0x0000442e0c008388 */ /* 0x0005e80000000800 */
[----:B------:R2:W-:Y:S02]  /*b4c0*/  @!P1 STS [R17+0x38], R46 ;  /* 0x0000382e11009388 */ /* 0x0005e40000000800 */
.L_x_306:
[----:B------:R-:W-:Y:S05]  /*b4d0*/  WARPSYNC.ALL ;  /* 0x0000000000007948 */ /* 0x000fea0003800000 */
[----:B------:R-:W0:Y:S08]  /*b4e0*/  S2UR UR5, SR_CgaCtaId ;  /* 0x00000000000579c3 */ /* 0x000e300000008800 */
[----:B------:R-:W-:Y:S01]  /*b4f0*/  BAR.SYNC.DEFER_BLOCKING 0x0 ;  /* 0x0000000000007b1d */ /* 0x000fe20000010000 */
[----:B------:R-:W-:-:S02]  /*b500*/  ISETP.NE.AND P0, PT, R0, RZ, PT ;  /* 0x000000ff0000720c */ /* 0x000fc40003f05270 */
[----:B------:R-:W-:Y:S02]  /*b510*/  ISETP.NE.AND P1, PT, R11, RZ, PT ;  /* 0x000000ff0b00720c */ /* 0x000fe40003f25270 */
[----:B------:R-:W-:Y:S01]  /*b520*/  ISETP.NE.AND P2, PT, R34, RZ, PT ;  /* 0x000000ff2200720c */ /* 0x000fe20003f45270 */
[----:B------:R-:W-:Y:S01]  /*b530*/  UMOV UR4, 0x400 ;  /* 0x0000040000047882 */ /* 0x000fe20000000000 */
[----:B------:R-:W-:Y:S01]  /*b540*/  ISETP.NE.AND P3, PT, R35, RZ, PT ;  /* 0x000000ff2300720c */ /* 0x000fe20003f65270 */
[----:B------:R-:W1:Y:S01]  /*b550*/  S2R R22, SR_CTAID.X ;  /* 0x0000000000167919 */ /* 0x000e620000002500 */
[----:B------:R-:W-:Y:S01]  /*b560*/  BSSY.RECONVERGENT B1, `(.L_x_319) ;  /* 0x00000a6000017945 */ /* 0x000fe20003800200 */
[----:B0-----:R-:W-:Y:S01]  /*b570*/  ULEA UR4, UR5, UR4, 0x18 ;  /* 0x0000000405047291 */ /* 0x001fe2000f8ec0ff */
[----:B------:R-:W0:Y:S08]  /*b580*/  LDCU.U8 UR5, c[0x0][0x3b8] ;  /* 0x00007700ff0577ac */ /* 0x000e300008000000 */
[----:B--2---:R-:W2:Y:S04]  /*b590*/  LDS R17, [UR4+0x38] ;  /* 0x00003804ff117984 */ /* 0x004ea80008000800 */
[----:B------:R-:W3:Y:S01]  /*b5a0*/  LDS.128 R12, [UR4+0x40] ;  /* 0x00004004ff0c7984 */ /* 0x000ee20008000c00 */
[----:B--2---:R-:W-:Y:S01]  /*b5b0*/  SEL R17, R17, RZ, P0 ;  /* 0x000000ff11117207 */ /* 0x004fe20000000000 */
[----:B------:R-:W-:Y:S01]  /*b5c0*/  BAR.SYNC.DEFER_BLOCKING 0x0 ;  /* 0x0000000000007b1d */ /* 0x000fe20000010000 */
[----:B------:R-:W-:-:S03]  /*b5d0*/  ISETP.NE.AND P0, PT, R24, RZ, PT ;  /* 0x000000ff1800720c */ /* 0x000fc60003f05270 */
[----:B------:R-:W-:Y:S01]  /*b5e0*/  IMAD.IADD R18, R17, 0x1, R16 ;  /* 0x0000000111127824 */ /* 0x000fe200078e0210 */
[----:B------:R-:W-:-:S03]  /*b5f0*/  IADD3 R16, PT, PT, -R43, 0x1340, RZ ;  /* 0x000013402b107810 */ /* 0x000fc60007ffe1ff */
[----:B---3--:R-:W-:Y:S01]  /*b600*/  IMAD.IADD R12, R18, 0x1, -R13 ;  /* 0x00000001120c7824 */ /* 0x008fe200078e0a0d */
[----:B------:R-:W-:Y:S01]  /*b610*/  IADD3 R15, PT, PT, R43, R16, -R15 ;  /* 0x000000102b0f7210 */ /* 0x000fe20007ffe80f */
[----:B------:R-:W-:Y:S01]  /*b620*/  IMAD.IADD R14, R14, 0x1, -R16 ;  /* 0x000000010e0e7824 */ /* 0x000fe200078e0a10 */
[----:B------:R-:W-:Y:S01]  /*b630*/  IADD3 R19, PT, PT, R13, -R18, -R24 ;  /* 0x800000120d137210 */ /* 0x000fe20007ffe818 */
[----:B------:R-:W-:Y:S01]  /*b640*/  IMAD R17, R0, 0xe, -R12 ;  /* 0x0000000e00117824 */ /* 0x000fe200078e0a0c */
[----:B------:R-:W-:Y:S01]  /*b650*/  IADD3 R18, PT, PT, R18, R11, R24 ;  /* 0x0000000b12127210 */ /* 0x000fe20007ffe018 */
[----:B------:R-:W-:Y:S02]  /*b660*/  IMAD.IADD R12, R15, 0x1, R12 ;  /* 0x000000010f0c7824 */ /* 0x000fe400078e020c */
[----:B------:R-:W-:Y:S02]  /*b670*/  IMAD R19, R0, 0xe, R19 ;  /* 0x0000000e00137824 */ /* 0x000fe400078e0213 */
[----:B------:R-:W-:Y:S01]  /*b680*/  IMAD.IADD R24, R12, 0x1, R24 ;  /* 0x000000010c187824 */ /* 0x000fe200078e0218 */
[----:B------:R-:W-:Y:S01]  /*b690*/  SEL R17, R17, R12, !P0 ;  /* 0x0000000c11117207 */ /* 0x000fe20004000000 */
[----:B------:R-:W-:Y:S01]  /*b6a0*/  VIADD R19, R19, 0x1 ;  /* 0x0000000113137836 */ /* 0x000fe20000000000 */
[----:B------:R-:W-:Y:S01]  /*b6b0*/  ISETP.NE.AND P0, PT, R36, RZ, PT ;  /* 0x000000ff2400720c */ /* 0x000fe20003f05270 */
[----:B------:R-:W-:Y:S01]  /*b6c0*/  IMAD.IADD R21, R13, 0x1, -R18 ;  /* 0x000000010d157824 */ /* 0x000fe200078e0a12 */
[----:B------:R-:W-:Y:S01]  /*b6d0*/  LEA R12, R17, UR4, 0x2 ;  /* 0x00000004110c7c11 */ /* 0x000fe2000f8e10ff */
[----:B------:R-:W-:Y:S01]  /*b6e0*/  IMAD.IADD R18, R18, 0x1, R25 ;  /* 0x0000000112127824 */ /* 0x000fe200078e0219 */
[----:B------:R-:W-:Y:S01]  /*b6f0*/  SEL R19, R19, R24, !P1 ;  /* 0x0000001813137207 */ /* 0x000fe20004800000 */
[----:B------:R-:W-:Y:S01]  /*b700*/  IMAD R21, R0, 0xe, R21 ;  /* 0x0000000e00157824 */ /* 0x000fe200078e0215 */
[----:B------:R-:W-:Y:S01]  /*b710*/  ISETP.NE.AND P1, PT, R25, RZ, PT ;  /* 0x000000ff1900720c */ /* 0x000fe20003f25270 */
[----:B------:R-:W-:Y:S01]  /*b720*/  IMAD.IADD R24, R24, 0x1, R11 ;  /* 0x0000000118187824 */ /* 0x000fe200078e020b */
[----:B-----5:R2:W-:Y:S01]  /*b730*/  STS [R12], R41 ;  /* 0x000000290c007388 */ /* 0x0205e20000000800 */
[----:B------:R-:W-:Y:S01]  /*b740*/  IMAD.IADD R11, R13, 0x1, -R18 ;  /* 0x000000010d0b7824 */ /* 0x000fe200078e0a12 */
[----:B------:R-:W-:Y:S01]  /*b750*/  LEA R19, R19, UR4, 0x2 ;  /* 0x0000000413137c11 */ /* 0x000fe2000f8e10ff */
[----:B------:R-:W-:-:S02]  /*b760*/  VIADD R21, R21, 0x2 ;  /* 0x0000000215157836 */ /* 0x000fc40000000000 */
[----:B------:R-:W-:Y:S02]  /*b770*/  IMAD.IADD R18, R18, 0x1, R26 ;  /* 0x0000000112127824 */ /* 0x000fe400078e021a */
[----:B------:R-:W-:Y:S01]  /*b780*/  IMAD R11, R0, 0xe, R11 ;  /* 0x0000000e000b7824 */ /* 0x000fe200078e020b */
[----:B------:R-:W-:Y:S01]  /*b790*/  SEL R21, R21, R24, !P1 ;  /* 0x0000001815157207 */ /* 0x000fe20004800000 */
[----:B------:R-:W-:Y:S01]  /*b7a0*/  IMAD.IADD R17, R13, 0x1, -R18 ;  /* 0x000000010d117824 */ /* 0x000fe200078e0a12 */
[----:B------:R-:W-:Y:S01]  /*b7b0*/  ISETP.NE.AND P1, PT, R26, RZ, PT ;  /* 0x000000ff1a00720c */ /* 0x000fe20003f25270 */
[----:B------:R-:W-:Y:S01]  /*b7c0*/  IMAD.IADD R24, R24, 0x1, R25 ;  /* 0x0000000118187824 */ /* 0x000fe200078e0219 */
[----:B--2---:R-:W-:Y:S01]  /*b7d0*/  LEA R12, R21, UR4, 0x2 ;  /* 0x00000004150c7c11 */ /* 0x004fe2000f8e10ff */
[----:B------:R-:W-:Y:S01]  /*b7e0*/  VIADD R11, R11, 0x3 ;  /* 0x000000030b0b7836 */ /* 0x000fe20000000000 */
[----:B------:R2:W-:Y:S01]  /*b7f0*/  STS [R19], R40 ;  /* 0x0000002813007388 */ /* 0x0005e20000000800 */
[----:B------:R-:W-:-:S02]  /*b800*/  IMAD.IADD R18, R18, 0x1, R27 ;  /* 0x0000000112127824 */ /* 0x000fc400078e021b */
[----:B------:R-:W-:Y:S01]  /*b810*/  IMAD R17, R0, 0xe, R17 ;  /* 0x0000000e00117824 */ /* 0x000fe200078e0211 */
[----:B------:R-:W-:Y:S01]  /*b820*/  SEL R11, R11, R24, !P1 ;  /* 0x000000180b0b7207 */ /* 0x000fe20004800000 */
[----:B------:R-:W-:Y:S01]  /*b830*/  IMAD.IADD R21, R13, 0x1, -R18 ;  /* 0x000000010d157824 */ /* 0x000fe200078e0a12 */
[----:B------:R-:W-:Y:S01]  /*b840*/  ISETP.NE.AND P1, PT, R27, RZ, PT ;  /* 0x000000ff1b00720c */ /* 0x000fe20003f25270 */
[----:B------:R-:W-:Y:S01]  /*b850*/  IMAD.IADD R24, R24, 0x1, R26 ;  /* 0x0000000118187824 */ /* 0x000fe200078e021a */
[----:B------:R3:W-:Y:S01]  /*b860*/  STS [R12], R39 ;  /* 0x000000270c007388 */ /* 0x0007e20000000800 */
[----:B------:R-:W-:Y:S01]  /*b870*/  VIADD R17, R17, 0x4 ;  /* 0x0000000411117836 */ /* 0x000fe20000000000 */
[----:B------:R-:W-:Y:S01]  /*b880*/  LEA R11, R11, UR4, 0x2 ;  /* 0x000000040b0b7c11 */ /* 0x000fe2000f8e10ff */
[----:B------:R-:W-:Y:S02]  /*b890*/  IMAD.IADD R18, R18, 0x1, R28 ;  /* 0x0000000112127824 */ /* 0x000fe400078e021c */
[----:B------:R-:W-:Y:S01]  /*b8a0*/  IMAD R21, R0, 0xe, R21 ;  /* 0x0000000e00157824 */ /* 0x000fe200078e0215 */
[----:B------:R-:W-:Y:S01]  /*b8b0*/  SEL R17, R17, R24, !P1 ;  /* 0x0000001811117207 */ /* 0x000fe20004800000 */
[----:B--2---:R-:W-:Y:S01]  /*b8c0*/  IMAD.IADD R19, R13, 0x1, -R18 ;  /* 0x000000010d137824 */ /* 0x004fe200078e0a12 */
[----:B------:R-:W-:Y:S01]  /*b8d0*/  ISETP.NE.AND P1, PT, R28, RZ, PT ;  /* 0x000000ff1c00720c */ /* 0x000fe20003f25270 */
[----:B------:R-:W-:Y:S01]  /*b8e0*/  IMAD.IADD R24, R24, 0x1, R27 ;  /* 0x0000000118187824 */ /* 0x000fe200078e021b */
[----:B---3--:R-:W-:Y:S01]  /*b8f0*/  LEA R12, R17, UR4, 0x2 ;  /* 0x00000004110c7c11 */ /* 0x008fe2000f8e10ff */
        /* <DEDUP_REMOVED lines=8> */
[----:B------:R-:W-:Y:S01]  /*b980*/  LEA R21, R21, UR4, 0x2 ;  /* 0x0000000415157c11 */ /* 0x000fe2000f8e10ff */
[----:B------:R-:W-:Y:S01]  /*b990*/  VIADD R19, R19, 0x6 ;  /* 0x0000000613137836 */ /* 0x000fe20000000000 */
[----:B------:R3:W-:Y:S01]  /*b9a0*/  STS [R12], R37 ;  /* 0x000000250c007388 */ /* 0x0007e20000000800 */
[----:B------:R-:W-:Y:S02]  /*b9b0*/  IMAD.IADD R18, R18, 0x1, R30 ;  /* 0x0000000112127824 */ /* 0x000fe400078e021e */
[----:B------:R-:W-:Y:S01]  /*b9c0*/  IMAD R17, R0, 0xe, R17 ;  /* 0x0000000e00117824 */ /* 0x000fe200078e0211 */
[----:B------:R-:W-:Y:S01]  /*b9d0*/  SEL R19, R19, R24, !P1 ;  /* 0x0000001813137207 */ /* 0x000fe20004800000 */
[----:B--2---:R-:W-:Y:S01]  /*b9e0*/  IMAD.IADD R11, R13, 0x1, -R18 ;  /* 0x000000010d0b7824 */ /* 0x004fe200078e0a12 */
[----:B------:R-:W-:Y:S01]  /*b9f0*/  ISETP.NE.AND P1, PT, R30, RZ, PT ;  /* 0x000000ff1e00720c */ /* 0x000fe20003f25270 */
[----:B------:R-:W-:Y:S01]  /*ba00*/  IMAD.IADD R24, R24, 0x1, R29 ;  /* 0x0000000118187824 */ /* 0x000fe200078e021d */
[----:B------:R2:W-:Y:S01]  /*ba10*/  STS [R21], R2 ;  /* 0x0000000215007388 */ /* 0x0005e20000000800 */
[----:B------:R-:W-:Y:S01]  /*ba20*/  VIADD R17, R17, 0x7 ;  /* 0x0000000711117836 */ /* 0x000fe20000000000 */
[----:B---3--:R-:W-:Y:S01]  /*ba30*/  LEA R12, R19, UR4, 0x2 ;  /* 0x00000004130c7c11 */ /* 0x008fe2000f8e10ff */
[----:B------:R-:W-:Y:S01]  /*ba40*/  IMAD.IADD R18, R18, 0x1, R31 ;  /* 0x0000000112127824 */ /* 0x000fe200078e021f */
[----:B------:R-:W1:Y:S01]  /*ba50*/  LDC R19, c[0x0][0x374] ;  /* 0x0000dd00ff137b82 */ /* 0x000e620000000800 */
        /* <DEDUP_REMOVED lines=8> */
[----:B------:R-:W-:-:S02]  /*bae0*/  IMAD.IADD R18, R18, 0x1, R32 ;  /* 0x0000000112127824 */ /* 0x000fc400078e0220 */
[----:B------:R-:W-:Y:S01]  /*baf0*/  IMAD R23, R0, 0xe, R23 ;  /* 0x0000000e00177824 */ /* 0x000fe200078e0217 */
[----:B------:R-:W-:Y:S01]  /*bb00*/  SEL R11, R11, R24, !P1 ;  /* 0x000000180b0b7207 */ /* 0x000fe20004800000 */
[----:B--2---:R-:W-:Y:S01]  /*bb10*/  IMAD.IADD R2, R18, 0x1, R33 ;  /* 0x0000000112027824 */ /* 0x004fe200078e0221 */
[----:B------:R2:W-:Y:S01]  /*bb20*/  STS [R17], R4 ;  /* 0x0000000411007388 */ /* 0x0005e20000000800 */
[----:B------:R-:W-:Y:S01]  /*bb30*/  IMAD.IADD R24, R24, 0x1, R31 ;  /* 0x0000000118187824 */ /* 0x000fe200078e021f */
[----:B------:R-:W-:Y:S01]  /*bb40*/  LEA R20, R11, UR4, 0x2 ;  /* 0x000000040b147c11 */ /* 0x000fe2000f8e10ff */
[----:B------:R-:W-:Y:S01]  /*bb50*/  IMAD.IADD R11, R13, 0x1, -R2 ;  /* 0x000000010d0b7824 */ /* 0x000fe200078e0a02 */
[----:B------:R-:W-:Y:S01]  /*bb60*/  ISETP.NE.AND P1, PT, R32, RZ, PT ;  /* 0x000000ff2000720c */ /* 0x000fe20003f25270 */
[----:B------:R-:W-:Y:S02]  /*bb70*/  VIADD R23, R23, 0x9 ;  /* 0x0000000917177836 */ /* 0x000fe40000000000 */
[----:B---3--:R-:W-:Y:S01]  /*bb80*/  IMAD.IADD R3, R13, 0x1, -R18 ;  /* 0x000000010d037824 */ /* 0x008fe200078e0a12 */
[----:B------:R3:W-:Y:S01]  /*bb90*/  STS [R20], R5 ;  /* 0x0000000514007388 */ /* 0x0007e20000000800 */
[----:B------:R-:W-:Y:S01]  /*bba0*/  IMAD R11, R0, 0xe, R11 ;  /* 0x0000000e000b7824 */ /* 0x000fe200078e020b */
[----:B------:R-:W-:Y:S01]  /*bbb0*/  SEL R23, R23, R24, !P1 ;  /* 0x0000001817177207 */ /* 0x000fe20004800000 */
[----:B--2---:R-:W-:Y:S01]  /*bbc0*/  IMAD.IADD R4, R2, 0x1, R34 ;  /* 0x0000000102047824 */ /* 0x004fe200078e0222 */
[----:B------:R-:W-:Y:S01]  /*bbd0*/  ISETP.NE.AND P1, PT, R33, RZ, PT ;  /* 0x000000ff2100720c */ /* 0x000fe20003f25270 */
[----:B------:R-:W1:Y:S01]  /*bbe0*/  S2R R2, SR_CTAID.Y ;  /* 0x0000000000027919 */ /* 0x000e620000002600 */
[----:B------:R-:W-:Y:S01]  /*bbf0*/  IMAD.IADD R24, R24, 0x1, R32 ;  /* 0x0000000118187824 */ /* 0x000fe200078e0220 */
[----:B------:R-:W-:Y:S01]  /*bc00*/  LEA R23, R23, UR4, 0x2 ;  /* 0x0000000417177c11 */ /* 0x000fe2000f8e10ff */
[----:B------:R-:W-:Y:S01]  /*bc10*/  IMAD R3, R0, 0xe, R3 ;  /* 0x0000000e00037824 */ /* 0x000fe200078e0203 */
[C---:B------:R-:W-:Y:S01]  /*bc20*/  IADD3 R17, PT, PT, R13.reuse, -R4, -R35 ;  /* 0x800000040d117210 */ /* 0x040fe20007ffe823 */
[----:B---3--:R-:W-:-:S02]  /*bc30*/  IMAD.IADD R5, R13, 0x1, -R4 ;  /* 0x000000010d057824 */ /* 0x008fc400078e0a04 */
[----:B------:R-:W-:Y:S01]  /*bc40*/  IMAD.IADD R33, R24, 0x1, R33 ;  /* 0x0000000118217824 */ /* 0x000fe200078e0221 */
[----:B------:R-:W-:Y:S01]  /*bc50*/  STS [R23], R6 ;  /* 0x0000000617007388 */ /* 0x000fe20000000800 */
[C---:B------:R-:W-:Y:S02]  /*bc60*/  IMAD R5, R0.reuse, 0xe, R5 ;  /* 0x0000000e00057824 */ /* 0x040fe400078e0205 */
[----:B------:R-:W-:Y:S02]  /*bc70*/  IMAD R17, R0, 0xe, R17 ;  /* 0x0000000e00117824 */ /* 0x000fe400078e0211 */
[----:B------:R-:W-:Y:S02]  /*bc80*/  VIADD R3, R3, 0xa ;  /* 0x0000000a03037836 */ /* 0x000fe40000000000 */
[----:B------:R-:W-:Y:S02]  /*bc90*/  VIADD R11, R11, 0xb ;  /* 0x0000000b0b0b7836 */ /* 0x000fe40000000000 */
[----:B------:R-:W-:Y:S01]  /*bca0*/  IMAD.IADD R34, R33, 0x1, R34 ;  /* 0x0000000121227824 */ /* 0x000fe200078e0222 */
[----:B------:R-:W-:Y:S01]  /*bcb0*/  SEL R3, R3, R24, !P1 ;  /* 0x0000001803037207 */ /* 0x000fe20004800000 */
[----:B------:R-:W-:Y:S01]  /*bcc0*/  VIADD R5, R5, 0xc ;  /* 0x0000000c05057836 */ /* 0x000fe20000000000 */
[----:B------:R-:W-:Y:S01]  /*bcd0*/  SEL R11, R11, R33, !P2 ;  /* 0x000000210b0b7207 */ /* 0x000fe20005000000 */
[----:B------:R-:W-:Y:S01]  /*bce0*/  VIADD R17, R17, 0xd ;  /* 0x0000000d11117836 */ /* 0x000fe20000000000 */
[----:B------:R-:W-:Y:S01]  /*bcf0*/  LEA R4, R3, UR4, 0x2 ;  /* 0x0000000403047c11 */ /* 0x000fe2000f8e10ff */
[----:B------:R-:W-:Y:S01]  /*bd00*/  @P0 IMAD.IADD R17, R34, 0x1, R35 ;  /* 0x0000000122110824 */ /* 0x000fe200078e0223 */
[----:B------:R-:W-:-:S02]  /*bd10*/  ISETP.GE.AND P0, PT, R0, R15, PT ;  /* 0x0000000f0000720c */ /* 0x000fc40003f06270 */
[----:B------:R-:W-:Y:S01]  /*bd20*/  SEL R5, R5, R34, !P3 ;  /* 0x0000002205057207 */ /* 0x000fe20005800000 */
[----:B------:R2:W-:Y:S01]  /*bd30*/  STS [R4], R7 ;  /* 0x0000000704007388 */ /* 0x0005e20000000800 */
[----:B------:R-:W-:Y:S02]  /*bd40*/  LEA R11, R11, UR4, 0x2 ;  /* 0x000000040b0b7c11 */ /* 0x000fe4000f8e10ff */
[----:B------:R-:W-:Y:S02]  /*bd50*/  LEA R12, R5, UR4, 0x2 ;  /* 0x00000004050c7c11 */ /* 0x000fe4000f8e10ff */
[----:B------:R-:W-:Y:S01]  /*bd60*/  LEA R17, R17, UR4, 0x2 ;  /* 0x0000000411117c11 */ /* 0x000fe2000f8e10ff */
[----:B-1----:R-:W-:Y:S01]  /*bd70*/  IMAD R2, R22, R19, R2 ;  /* 0x0000001316027224 */ /* 0x002fe200078e0202 */
[----:B------:R1:W-:Y:S03]  /*bd80*/  STS [R11], R8 ;  /* 0x000000080b007388 */ /* 0x0003e60000000800 */
[--C-:B------:R-:W-:Y:S01]  /*bd90*/  IMAD R3, R2, 0x1340, -R13.reuse ;  /* 0x0000134002037824 */ /* 0x100fe200078e0a0d */
[----:B------:R1:W-:Y:S01]  /*bda0*/  STS [R12], R9 ;  /* 0x000000090c007388 */ /* 0x0003e20000000800 */
[----:B------:R-:W-:-:S03]  /*bdb0*/  SHF.R.S32.HI R2, RZ, 0x1f, R13 ;  /* 0x0000001fff027819 */ /* 0x000fc6000001140d */
[----:B------:R1:W-:Y:S01]  /*bdc0*/  STS [R17], R10 ;  /* 0x0000000a11007388 */ /* 0x0003e20000000800 */
[----:B--2---:R-:W-:Y:S01]  /*bdd0*/  SHF.R.S32.HI R4, RZ, 0x1f, R3 ;  /* 0x0000001fff047819 */ /* 0x004fe20000011403 */
        /* <DEDUP_REMOVED lines=13> */
.L_x_321:
[----:B------:R-:W-:-:S04]  /*beb0*/  IADD3 R8, P1, P2, R8, R0, R3 ;  /* 0x0000000008087210 */ /* 0x000fc80007a3e003 */
[----:B------:R-:W-:Y:S02]  /*bec0*/  LOP3.LUT R8, RZ, R8, RZ, 0x33, !PT ;  /* 0x00000008ff087212 */ /* 0x000fe400078e33ff */
[----:B------:R-:W-:Y:S02]  /*bed0*/  IADD3.X R7, PT, PT, R5, RZ, R4, P1, P2 ;  /* 0x000000ff05077210 */ /* 0x000fe40000fe4404 */
[----:B0-----:R-:W-:Y:S02]  /*bee0*/  IADD3 R8, P1, PT, R8, UR6, RZ ;  /* 0x0000000608087c10 */ /* 0x001fe4000ff3e0ff */
[----:B------:R-:W-:-:S04]  /*bef0*/  LOP3.LUT R7, RZ, R7, RZ, 0x33, !PT ;  /* 0x00000007ff077212 */ /* 0x000fc800078e33ff */
[----:B------:R-:W-:Y:S01]  /*bf00*/  IADD3.X R7, PT, PT, R7, UR7, RZ, P1, !PT ;  /* 0x0000000707077c10 */ /* 0x000fe20008ffe4ff */
[----:B------:R-:W-:Y:S06]  /*bf10*/  BRA `(.L_x_322) ;  /* 0x0000000000287947 */ /* 0x000fec0003800000 */
.L_x_320:
[----:B------:R-:W-:Y:S01]  /*bf20*/  UISETP.NE.AND UP0, UPT, UR5, URZ, UPT ;  /* 0x000000ff0500728c */ /* 0x000fe2000bf05270 */
[----:B------:R-:W-:Y:S01]  /*bf30*/  IMAD.IADD R5, R0, 0x1, -R15 ;  /* 0x0000000100057824 */ /* 0x000fe200078e0a0f */
[----:B------:R-:W-:-:S04]  /*bf40*/  CS2R R6, SRZ ;  /* 0x0000000000067805 */ /* 0x000fc8000001ff00 */
[----:B------:R-:W-:-:S13]  /*bf50*/  PLOP3.LUT P0, PT, PT, PT, UP0, 0x80, 0x8 ;  /* 0x000000000008781c */ /* 0x000fda0003f0f008 */
[----:B------:R-:W-:Y:S05]  /*bf60*/  @P0 BRA `(.L_x_323) ;  /* 0x0000000000080947 */ /* 0x000fea0003800000 */
[----:B------:R-:W0:Y:S02]  /*bf70*/  LDC.64 R6, c[0x0][0x3d0] ;  /* 0x0000f400ff067b82 */ /* 0x000e240000000a00 */
[----:B0-----:R-:W5:Y:S02]  /*bf80*/  LDG.E.64 R6, desc[UR8][R6.64] ;  /* 0x0000000806067981 */ /* 0x001f64000c1e1b00 */
.L_x_323:
[----:B-1---5:R-:W-:Y:S02]  /*bf90*/  IADD3 R8, P1, P2, R6, R5, R13 ;  /* 0x0000000506087210 */ /* 0x022fe40007a3e00d */
[----:B------:R-:W-:-:S04]  /*bfa0*/  SHF.R.S32.HI R5, RZ, 0x1f, R5 ;  /* 0x0000001fff057819 */ /* 0x000fc80000011405 */
[----:B------:R-:W-:-:S07]  /*bfb0*/  IADD3.X R7, PT, PT, R7, R5, R2, P1, P2 ;  /* 0x0000000507077210 */ /* 0x000fce0000fe4402 */
.L_x_322:
[----:B------:R-:W-:Y:S05]  /*bfc0*/  BSYNC.RECONVERGENT B1 ;  /* 0x0000000000017941 */ /* 0x000fea0003800200 */
.L_x_319:
[C---:B------:R-:W-:Y:S01]  /*bfd0*/  ISETP.GE.AND P2, PT, R0.reuse, R43, PT ;  /* 0x0000002b0000720c */ /* 0x040fe20003f46270 */
[C---:B------:R-:W-:Y:S01]  /*bfe0*/  VIADD R12, R0.reuse, 0x160 ;  /* 0x00000160000c7836 */ /* 0x040fe20000000000 */
[----:B------:R-:W-:Y:S01]  /*bff0*/  LEA R5, R0, UR4, 0x2 ;  /* 0x0000000400057c11 */ /* 0x000fe2000f8e10ff */
[----:B------:R-:W-:Y:S10]  /*c000*/  BSSY.RECONVERGENT B1, `(.L_x_324) ;  /* 0x0000023000017945 */ /* 0x000ff40003800200 */
[----:B------:R-:W0:Y:S01]  /*c010*/  @!P2 LDS R9, [R5] ;  /* 0x000000000509a984 */ /* 0x000e220000000800 */
[----:B------:R-:W1:Y:S02]  /*c020*/  @!P2 LDC.64 R10, c[0x0][0x390] ;  /* 0x0000e400ff0aab82 */ /* 0x000e640000000a00 */
[----:B-1----:R-:W-:-:S04]  /*c030*/  @!P2 LEA R6, P1, R8, R10, 0x2 ;  /* 0x0000000a0806a211 */ /* 0x002fc800078210ff */
[----:B------:R-:W-:Y:S02]  /*c040*/  @!P2 LEA.HI.X R7, R8, R11, R7, 0x2, P1 ;  /* 0x0000000b0807a211 */ /* 0x000fe400008f1407 */
[----:B------:R-:W-:-:S03]  /*c050*/  ISETP.GE.AND P1, PT, R12, R15, PT ;  /* 0x0000000f0c00720c */ /* 0x000fc60003f26270 */
[----:B0-----:R0:W-:Y:S10]  /*c060*/  @!P2 STG.E desc[UR8][R6.64], R9 ;  /* 0x000000090600a986 */ /* 0x0011f4000c101908 */
[----:B------:R-:W-:Y:S05]  /*c070*/  @!P1 BRA `(.L_x_325) ;  /* 0x00000000002c9947 */ /* 0x000fea0003800000 */
[----:B------:R-:W-:Y:S01]  /*c080*/  BSSY.RECONVERGENT B2, `(.L_x_326) ;  /* 0x0000006000027945 */ /* 0x000fe20003800200 */
[----:B------:R-:W-:Y:S01]  /*c090*/  IMAD.IADD R8, R12, 0x1, -R15 ;  /* 0x000000010c087824 */ /* 0x000fe200078e0a0f */
[----:B0-----:R-:W-:Y:S02]  /*c0a0*/  CS2R R6, SRZ ;  /* 0x0000000000067805 */ /* 0x001fe4000001ff00 */
[----:B------:R-:W-:Y:S05]  /*c0b0*/  @P0 BRA `(.L_x_327) ;  /* 0x0000000000080947 */ /* 0x000fea0003800000 */
[----:B------:R-:W0:Y:S02]  /*c0c0*/  LDC.64 R6, c[0x0][0x3d0] ;  /* 0x0000f400ff067b82 */ /* 0x000e240000000a00 */
[----:B0-----:R-:W5:Y:S02]  /*c0d0*/  LDG.E.64 R6, desc[UR8][R6.64] ;  /* 0x0000000806067981 */ /* 0x001f64000c1e1b00 */
.L_x_327:
[----:B------:R-:W-:Y:S05]  /*c0e0*/  BSYNC.RECONVERGENT B2 ;  /* 0x0000000000027941 */ /* 0x000fea0003800200 */
.L_x_326:
[----:B-----5:R-:W-:Y:S02]  /*c0f0*/  IADD3 R10, P1, P2, R6, R8, R13 ;  /* 0x00000008060a7210 */ /* 0x020fe40007a3e00d */
[----:B------:R-:W-:-:S04]  /*c100*/  SHF.R.S32.HI R9, RZ, 0x1f, R8 ;  /* 0x0000001fff097819 */ /* 0x000fc80000011408 */
[----:B------:R-:W-:Y:S01]  /*c110*/  IADD3.X R7, PT, PT, R7, R9, R2, P1, P2 ;  /* 0x0000000907077210 */ /* 0x000fe20000fe4402 */
[----:B------:R-:W-:Y:S06]  /*c120*/  BRA `(.L_x_328) ;  /* 0x0000000000407947 */ /* 0x000fec0003800000 */
.L_x_325:
        /* <DEDUP_REMOVED lines=8> */
.L_x_330:
[----:B------:R-:W-:Y:S05]  /*c1b0*/  BSYNC.RECONVERGENT B2 ;  /* 0x0000000000027941 */ /* 0x000fea0003800200 */
.L_x_329:
[----:B------:R-:W0:Y:S01]  /*c1c0*/  LDCU.64 UR4, c[0x0][0x3c0] ;  /* 0x00007800ff0477ac */ /* 0x000e220008000a00 */
[----:B------:R-:W-:-:S04]  /*c1d0*/  IADD3 R6, P1, P2, R8, R12, R3 ;  /* 0x0000000c08067210 */ /* 0x000fc80007a3e003 */
[----:B------:R-:W-:Y:S02]  /*c1e0*/  LOP3.LUT R6, RZ, R6, RZ, 0x33, !PT ;  /* 0x00000006ff067212 */ /* 0x000fe400078e33ff */
[----:B------:R-:W-:Y:S02]  /*c1f0*/  IADD3.X R7, PT, PT, R9, RZ, R4, P1, P2 ;  /* 0x000000ff09077210 */ /* 0x000fe40000fe4404 */
[----:B0-----:R-:W-:Y:S02]  /*c200*/  IADD3 R10, P1, PT, R6, UR4, RZ ;  /* 0x00000004060a7c10 */ /* 0x001fe4000ff3e0ff */
[----:B------:R-:W-:-:S04]  /*c210*/  LOP3.LUT R6, RZ, R7, RZ, 0x33, !PT ;  /* 0x00000007ff067212 */ /* 0x000fc800078e33ff */
[----:B------:R-:W-:-:S07]  /*c220*/  IADD3.X R7, PT, PT, R6, UR5, RZ, P1, !PT ;  /* 0x0000000506077c10 */ /* 0x000fce0008ffe4ff */
.L_x_328:
[----:B------:R-:W-:Y:S05]  /*c230*/  BSYNC.RECONVERGENT B1 ;  /* 0x0000000000017941 */ /* 0x000fea0003800200 */
.L_x_324:
[----:B------:R-:W-:Y:S01]  /*c240*/  ISETP.GE.AND P2, PT, R12, R43, PT ;  /* 0x0000002b0c00720c */ /* 0x000fe20003f46270 */
[----:B------:R-:W-:Y:S01]  /*c250*/  VIADD R12, R0, 0x2c0 ;  /* 0x000002c0000c7836 */ /* 0x000fe20000000000 */
[----:B------:R-:W-:Y:S11]  /*c260*/  BSSY.RECONVERGENT B1, `(.L_x_331) ;  /* 0x0000023000017945 */ /* 0x000ff60003800200 */
[----:B------:R-:W0:Y:S01]  /*c270*/  @!P2 LDS R9, [R5+0x580] ;  /* 0x000580000509a984 */ /* 0x000e220000000800 */
        /* <DEDUP_REMOVED lines=12> */
.L_x_334:
[----:B------:R-:W-:Y:S05]  /*c340*/  BSYNC.RECONVERGENT B2 ;  /* 0x0000000000027941 */ /* 0x000fea0003800200 */
.L_x_333:
[----:B-----5:R-:W-:Y:S02]  /*c350*/  IADD3 R10, P1, P2, R6, R8, R13 ;  /* 0x00000008060a7210 */ /* 0x020fe40007a3e00d */
[----:B------:R-:W-:-:S04]  /*c360*/  SHF.R.S32.HI R9, RZ, 0x1f, R8 ;  /* 0x0000001fff097819 */ /* 0x000fc80000011408 */
[----:B------:R-:W-:Y:S01]  /*c370*/  IADD3.X R7, PT, PT, R7, R9, R2, P1, P2 ;  /* 0x0000000907077210 */ /* 0x000fe20000fe4402 */
[----:B------:R-:W-:Y:S06]  /*c380*/  BRA `(.L_x_335) ;  /* 0x0000000000407947 */ /* 0x000fec0003800000 */
.L_x_332:
        /* <DEDUP_REMOVED lines=8> */
.L_x_337:
[----:B------:R-:W-:Y:S05]  /*c410*/  BSYNC.RECONVERGENT B2 ;  /* 0x0000000000027941 */ /* 0x000fea0003800200 */
.L_x_336:
[----:B------:R-:W0:Y:S01]  /*c420*/  LDCU.64 UR4, c[0x0][0x3c0] ;  /* 0x00007800ff0477ac */ /* 0x000e220008000a00 */
[----:B------:R-:W-:-:S04]  /*c430*/  IADD3 R6, P1, P2, R8, R12, R3 ;  /* 0x0000000c08067210 */ /* 0x000fc80007a3e003 */
[----:B------:R-:W-:Y:S02]  /*c440*/  LOP3.LUT R6, RZ, R6, RZ, 0x33, !PT ;  /* 0x00000006ff067212 */ /* 0x000fe400078e33ff */
[----:B------:R-:W-:Y:S02]  /*c450*/  IADD3.X R7, PT, PT, R9, RZ, R4, P1, P2 ;  /* 0x000000ff09077210 */ /* 0x000fe40000fe4404 */
[----:B0-----:R-:W-:Y:S02]  /*c460*/  IADD3 R10, P1, PT, R6, UR4, RZ ;  /* 0x00000004060a7c10 */ /* 0x001fe4000ff3e0ff */
[----:B------:R-:W-:-:S04]  /*c470*/  LOP3.LUT R6, RZ, R7, RZ, 0x33, !PT ;  /* 0x00000007ff067212 */ /* 0x000fc800078e33ff */
[----:B------:R-:W-:-:S07]  /*c480*/  IADD3.X R7, PT, PT, R6, UR5, RZ, P1, !PT ;  /* 0x0000000506077c10 */ /* 0x000fce0008ffe4ff */
.L_x_335:
[----:B------:R-:W-:Y:S05]  /*c490*/  BSYNC.RECONVERGENT B1 ;  /* 0x0000000000017941 */ /* 0x000fea0003800200 */
.L_x_331:
        /* <DEDUP_REMOVED lines=16> */
.L_x_341:
[----:B------:R-:W-:Y:S05]  /*c5a0*/  BSYNC.RECONVERGENT B2 ;  /* 0x0000000000027941 */ /* 0x000fea0003800200 */
.L_x_340:
[----:B-----5:R-:W-:Y:S02]  /*c5b0*/  IADD3 R10, P1, P2, R6, R8, R13 ;  /* 0x00000008060a7210 */ /* 0x020fe40007a3e00d */
[----:B------:R-:W-:-:S04]  /*c5c0*/  SHF.R.S32.HI R9, RZ, 0x1f, R8 ;  /* 0x0000001fff097819 */ /* 0x000fc80000011408 */
[----:B------:R-:W-:Y:S01]  /*c5d0*/  IADD3.X R7, PT, PT, R7, R9, R2, P1, P2 ;  /* 0x0000000907077210 */ /* 0x000fe20000fe4402 */
[----:B------:R-:W-:Y:S06]  /*c5e0*/  BRA `(.L_x_342) ;  /* 0x0000000000407947 */ /* 0x000fec0003800000 */
.L_x_339:
        /* <DEDUP_REMOVED lines=8> */
.L_x_344:
[----:B------:R-:W-:Y:S05]  /*c670*/  BSYNC.RECONVERGENT B2 ;  /* 0x0000000000027941 */ /* 0x000fea0003800200 */
.L_x_343:
[----:B------:R-:W0:Y:S01]  /*c680*/  LDCU.64 UR4, c[0x0][0x3c0] ;  /* 0x00007800ff0477ac */ /* 0x000e220008000a00 */
[----:B------:R-:W-:-:S04]  /*c690*/  IADD3 R6, P1, P2, R8, R12, R3 ;  /* 0x0000000c08067210 */ /* 0x000fc80007a3e003 */
[----:B------:R-:W-:Y:S02]  /*c6a0*/  LOP3.LUT R6, RZ, R6, RZ, 0x33, !PT ;  /* 0x00000006ff067212 */ /* 0x000fe400078e33ff */
[----:B------:R-:W-:Y:S02]  /*c6b0*/  IADD3.X R7, PT, PT, R9, RZ, R4, P1, P2 ;  /* 0x000000ff09077210 */ /* 0x000fe40000fe4404 */
[----:B0-----:R-:W-:Y:S02]  /*c6c0*/  IADD3 R10, P1, PT, R6, UR4, RZ ;  /* 0x00000004060a7c10 */ /* 0x001fe4000ff3e0ff */
[----:B------:R-:W-:-:S04]  /*c6d0*/  LOP3.LUT R6, RZ, R7, RZ, 0x33, !PT ;  /* 0x00000007ff067212 */ /* 0x000fc800078e33ff */
[----:B------:R-:W-:-:S07]  /*c6e0*/  IADD3.X R7, PT, PT, R6, UR5, RZ, P1, !PT ;  /* 0x0000000506077c10 */ /* 0x000fce0008ffe4ff */
.L_x_342:
[----:B------:R-:W-:Y:S05]  /*c6f0*/  BSYNC.RECONVERGENT B1 ;  /* 0x0000000000017941 */ /* 0x000fea0003800200 */
.L_x_338:
        /* <DEDUP_REMOVED lines=16> */
.L_x_348:
[----:B------:R-:W-:Y:S05]  /*c800*/  BSYNC.RECONVERGENT B2 ;  /* 0x0000000000027941 */ /* 0x000fea0003800200 */
.L_x_347:
[----:B-----5:R-:W-:Y:S02]  /*c810*/  IADD3 R10, P1, P2, R6, R8, R13 ;  /* 0x00000008060a7210 */ /* 0x020fe40007a3e00d */
[----:B------:R-:W-:-:S04]  /*c820*/  SHF.R.S32.HI R9, RZ, 0x1f, R8 ;  /* 0x0000001fff097819 */ /* 0x000fc80000011408 */
[----:B------:R-:W-:Y:S01]  /*c830*/  IADD3.X R7, PT, PT, R7, R9, R2, P1, P2 ;  /* 0x0000000907077210 */ /* 0x000fe20000fe4402 */
[----:B------:R-:W-:Y:S06]  /*c840*/  BRA `(.L_x_349) ;  /* 0x0000000000407947 */ /* 0x000fec0003800000 */
.L_x_346:
        /* <DEDUP_REMOVED lines=8> */
.L_x_351:
[----:B------:R-:W-:Y:S05]  /*c8d0*/  BSYNC.RECONVERGENT B2 ;  /* 0x0000000000027941 */ /* 0x000fea0003800200 */
.L_x_350:
[----:B------:R-:W0:Y:S01]  /*c8e0*/  LDCU.64 UR4, c[0x0][0x3c0] ;  /* 0x00007800ff0477ac */ /* 0x000e220008000a00 */
[----:B------:R-:W-:-:S04]  /*c8f0*/  IADD3 R6, P1, P2, R8, R12, R3 ;  /* 0x0000000c08067210 */ /* 0x000fc80007a3e003 */
[----:B------:R-:W-:Y:S02]  /*c900*/  LOP3.LUT R6, RZ, R6, RZ, 0x33, !PT ;  /* 0x00000006ff067212 */ /* 0x000fe400078e33ff */
[----:B------:R-:W-:Y:S02]  /*c910*/  IADD3.X R7, PT, PT, R9, RZ, R4, P1, P2 ;  /* 0x000000ff09077210 */ /* 0x000fe40000fe4404 */
[----:B0-----:R-:W-:Y:S02]  /*c920*/  IADD3 R10, P1, PT, R6, UR4, RZ ;  /* 0x00000004060a7c10 */ /* 0x001fe4000ff3e0ff */
[----:B------:R-:W-:-:S04]  /*c930*/  LOP3.LUT R6, RZ, R7, RZ, 0x33, !PT ;  /* 0x00000007ff067212 */ /* 0x000fc800078e33ff */
[----:B------:R-:W-:-:S07]  /*c940*/  IADD3.X R7, PT, PT, R6, UR5, RZ, P1, !PT ;  /* 0x0000000506077c10 */ /* 0x000fce0008ffe4ff */
.L_x_349:
[----:B------:R-:W-:Y:S05]  /*c950*/  BSYNC.RECONVERGENT B1 ;  /* 0x0000000000017941 */ /* 0x000fea0003800200 */
.L_x_345:
        /* <DEDUP_REMOVED lines=16> */
.L_x_355:
[----:B------:R-:W-:Y:S05]  /*ca60*/  BSYNC.RECONVERGENT B2 ;  /* 0x0000000000027941 */ /* 0x000fea0003800200 */
.L_x_354:
[----:B-----5:R-:W-:Y:S02]  /*ca70*/  IADD3 R10, P1, P2, R6, R8, R13 ;  /* 0x00000008060a7210 */ /* 0x020fe40007a3e00d */
[----:B------:R-:W-:-:S04]  /*ca80*/  SHF.R.S32.HI R9, RZ, 0x1f, R8 ;  /* 0x0000001fff097819 */ /* 0x000fc80000011408 */
[----:B------:R-:W-:Y:S01]  /*ca90*/  IADD3.X R7, PT, PT, R7, R9, R2, P1, P2 ;  /* 0x0000000907077210 */ /* 0x000fe20000fe4402 */
[----:B------:R-:W-:Y:S06]  /*caa0*/  BRA `(.L_x_356) ;  /* 0x0000000000407947 */ /* 0x000fec0003800000 */
.L_x_353:
        /* <DEDUP_REMOVED lines=8> */
.L_x_358:
[----:B------:R-:W-:Y:S05]  /*cb30*/  BSYNC.RECONVERGENT B2 ;  /* 0x0000000000027941 */ /* 0x000fea0003800200 */
.L_x_357:
[----:B------:R-:W0:Y:S01]  /*cb40*/  LDCU.64 UR4, c[0x0][0x3c0] ;  /* 0x00007800ff0477ac */ /* 0x000e220008000a00 */
[----:B------:R-:W-:-:S04]  /*cb50*/  IADD3 R6, P1, P2, R8, R12, R3 ;  /* 0x0000000c08067210 */ /* 0x000fc80007a3e003 */
[----:B------:R-:W-:Y:S02]  /*cb60*/  LOP3.LUT R6, RZ, R6, RZ, 0x33, !PT ;  /* 0x00000006ff067212 */ /* 0x000fe400078e33ff */
[----:B------:R-:W-:Y:S02]  /*cb70*/  IADD3.X R7, PT, PT, R9, RZ, R4, P1, P2 ;  /* 0x000000ff09077210 */ /* 0x000fe40000fe4404 */
[----:B0-----:R-:W-:Y:S02]  /*cb80*/  IADD3 R10, P1, PT, R6, UR4, RZ ;  /* 0x00000004060a7c10 */ /* 0x001fe4000ff3e0ff */
[----:B------:R-:W-:-:S04]  /*cb90*/  LOP3.LUT R6, RZ, R7, RZ, 0x33, !PT ;  /* 0x00000007ff067212 */ /* 0x000fc800078e33ff */
[----:B------:R-:W-:-:S07]  /*cba0*/  IADD3.X R7, PT, PT, R6, UR5, RZ, P1, !PT ;  /* 0x0000000506077c10 */ /* 0x000fce0008ffe4ff */
.L_x_356:
[----:B------:R-:W-:Y:S05]  /*cbb0*/  BSYNC.RECONVERGENT B1 ;  /* 0x0000000000017941 */ /* 0x000fea0003800200 */
.L_x_352:
        /* <DEDUP_REMOVED lines=16> */
.L_x_362:
[----:B------:R-:W-:Y:S05]  /*ccc0*/  BSYNC.RECONVERGENT B2 ;  /* 0x0000000000027941 */ /* 0x000fea0003800200 */
.L_x_361:
[----:B-----5:R-:W-:Y:S02]  /*ccd0*/  IADD3 R10, P1, P2, R6, R8, R13 ;  /* 0x00000008060a7210 */ /* 0x020fe40007a3e00d */
[----:B------:R-:W-:-:S04]  /*cce0*/  SHF.R.S32.HI R9, RZ, 0x1f, R8 ;  /* 0x0000001fff097819 */ /* 0x000fc80000011408 */
[----:B------:R-:W-:Y:S01]  /*ccf0*/  IADD3.X R7, PT, PT, R7, R9, R2, P1, P2 ;  /* 0x0000000907077210 */ /* 0x000fe20000fe4402 */
[----:B------:R-:W-:Y:S06]  /*cd00*/  BRA `(.L_x_363) ;  /* 0x0000000000407947 */ /* 0x000fec0003800000 */
.L_x_360:
        /* <DEDUP_REMOVED lines=8> */
.L_x_365:
[----:B------:R-:W-:Y:S05]  /*cd90*/  BSYNC.RECONVERGENT B2 ;  /* 0x0000000000027941 */ /* 0x000fea0003800200 */
.L_x_364:
[----:B------:R-:W0:Y:S01]  /*cda0*/  LDCU.64 UR4, c[0x0][0x3c0] ;  /* 0x00007800ff0477ac */ /* 0x000e220008000a00 */
[----:B------:R-:W-:-:S04]  /*cdb0*/  IADD3 R6, P1, P2, R8, R12, R3 ;  /* 0x0000000c08067210 */ /* 0x000fc80007a3e003 */
[----:B------:R-:W-:Y:S02]  /*cdc0*/  LOP3.LUT R6, RZ, R6, RZ, 0x33, !PT ;  /* 0x00000006ff067212 */ /* 0x000fe400078e33ff */
[----:B------:R-:W-:Y:S02]  /*cdd0*/  IADD3.X R7, PT, PT, R9, RZ, R4, P1, P2 ;  /* 0x000000ff09077210 */ /* 0x000fe40000fe4404 */
[----:B0-----:R-:W-:Y:S02]  /*cde0*/  IADD3 R10, P1, PT, R6, UR4, RZ ;  /* 0x00000004060a7c10 */ /* 0x001fe4000ff3e0ff */
[----:B------:R-:W-:-:S04]  /*cdf0*/  LOP3.LUT R6, RZ, R7, RZ, 0x33, !PT ;  /* 0x00000007ff067212 */ /* 0x000fc800078e33ff */
[----:B------:R-:W-:-:S07]  /*ce00*/  IADD3.X R7, PT, PT, R6, UR5, RZ, P1, !PT ;  /* 0x0000000506077c10 */ /* 0x000fce0008ffe4ff */
.L_x_363:
[----:B------:R-:W-:Y:S05]  /*ce10*/  BSYNC.RECONVERGENT B1 ;  /* 0x0000000000017941 */ /* 0x000fea0003800200 */
.L_x_359:
        /* <DEDUP_REMOVED lines=16> */
.L_x_369:
[----:B------:R-:W-:Y:S05]  /*cf20*/  BSYNC.RECONVERGENT B2 ;  /* 0x0000000000027941 */ /* 0x000fea0003800200 */
.L_x_368:
[----:B-----5:R-:W-:Y:S02]  /*cf30*/  IADD3 R10, P1, P2, R6, R8, R13 ;  /* 0x00000008060a7210 */ /* 0x020fe40007a3e00d */
[----:B------:R-:W-:-:S04]  /*cf40*/  SHF.R.S32.HI R9, RZ, 0x1f, R8 ;  /* 0x0000001fff097819 */ /* 0x000fc80000011408 */
[----:B------:R-:W-:Y:S01]  /*cf50*/  IADD3.X R7, PT, PT, R7, R9, R2, P1, P2 ;  /* 0x0000000907077210 */ /* 0x000fe20000fe4402 */
[----:B------:R-:W-:Y:S06]  /*cf60*/  BRA `(.L_x_370) ;  /* 0x0000000000407947 */ /* 0x000fec0003800000 */
.L_x_367:
        /* <DEDUP_REMOVED lines=8> */
.L_x_372:
[----:B------:R-:W-:Y:S05]  /*cff0*/  BSYNC.RECONVERGENT B2 ;  /* 0x0000000000027941 */ /* 0x000fea0003800200 */
.L_x_371:
[----:B------:R-:W0:Y:S01]  /*d000*/  LDCU.64 UR4, c[0x0][0x3c0] ;  /* 0x00007800ff0477ac */ /* 0x000e220008000a00 */
[----:B------:R-:W-:-:S04]  /*d010*/  IADD3 R6, P1, P2, R8, R12, R3 ;  /* 0x0000000c08067210 */ /* 0x000fc80007a3e003 */
[----:B------:R-:W-:Y:S02]  /*d020*/  LOP3.LUT R6, RZ, R6, RZ, 0x33, !PT ;  /* 0x00000006ff067212 */ /* 0x000fe400078e33ff */
[----:B------:R-:W-:Y:S02]  /*d030*/  IADD3.X R7, PT, PT, R9, RZ, R4, P1, P2 ;  /* 0x000000ff09077210 */ /* 0x000fe40000fe4404 */
[----:B0-----:R-:W-:Y:S02]  /*d040*/  IADD3 R10, P1, PT, R6, UR4, RZ ;  /* 0x00000004060a7c10 */ /* 0x001fe4000ff3e0ff */
[----:B------:R-:W-:-:S04]  /*d050*/  LOP3.LUT R6, RZ, R7, RZ, 0x33, !PT ;  /* 0x00000007ff067212 */ /* 0x000fc800078e33ff */
[----:B------:R-:W-:-:S07]  /*d060*/  IADD3.X R7, PT, PT, R6, UR5, RZ, P1, !PT ;  /* 0x0000000506077c10 */ /* 0x000fce0008ffe4ff */
.L_x_370:
[----:B------:R-:W-:Y:S05]  /*d070*/  BSYNC.RECONVERGENT B1 ;  /* 0x0000000000017941 */ /* 0x000fea0003800200 */
.L_x_366:
        /* <DEDUP_REMOVED lines=16> */
.L_x_376:
[----:B------:R-:W-:Y:S05]  /*d180*/  BSYNC.RECONVERGENT B2 ;  /* 0x0000000000027941 */ /* 0x000fea0003800200 */
.L_x_375:
[----:B-----5:R-:W-:Y:S02]  /*d190*/  IADD3 R10, P1, P2, R6, R8, R13 ;  /* 0x00000008060a7210 */ /* 0x020fe40007a3e00d */
[----:B------:R-:W-:-:S04]  /*d1a0*/  SHF.R.S32.HI R9, RZ, 0x1f, R8 ;  /* 0x0000001fff097819 */ /* 0x000fc80000011408 */
[----:B------:R-:W-:Y:S01]  /*d1b0*/  IADD3.X R7, PT, PT, R7, R9, R2, P1, P2 ;  /* 0x0000000907077210 */ /* 0x000fe20000fe4402 */
[----:B------:R-:W-:Y:S06]  /*d1c0*/  BRA `(.L_x_377) ;  /* 0x0000000000407947 */ /* 0x000fec0003800000 */
.L_x_374:
        /* <DEDUP_REMOVED lines=8> */
.L_x_379:
[----:B------:R-:W-:Y:S05]  /*d250*/  BSYNC.RECONVERGENT B2 ;  /* 0x0000000000027941 */ /* 0x000fea0003800200 */
.L_x_378:
[----:B------:R-:W0:Y:S01]  /*d260*/  LDCU.64 UR4, c[0x0][0x3c0] ;  /* 0x00007800ff0477ac */ /* 0x000e220008000a00 */
[----:B------:R-:W-:-:S04]  /*d270*/  IADD3 R6, P1, P2, R8, R12, R3 ;  /* 0x0000000c08067210 */ /* 0x000fc80007a3e003 */
[----:B------:R-:W-:Y:S02]  /*d280*/  LOP3.LUT R6, RZ, R6, RZ, 0x33, !PT ;  /* 0x00000006ff067212 */ /* 0x000fe400078e33ff */
[----:B------:R-:W-:Y:S02]  /*d290*/  IADD3.X R7, PT, PT, R9, RZ, R4, P1, P2 ;  /* 0x000000ff09077210 */ /* 0x000fe40000fe4404 */
[----:B0-----:R-:W-:Y:S02]  /*d2a0*/  IADD3 R10, P1, PT, R6, UR4, RZ ;  /* 0x00000004060a7c10 */ /* 0x001fe4000ff3e0ff */
[----:B------:R-:W-:-:S04]  /*d2b0*/  LOP3.LUT R6, RZ, R7, RZ, 0x33, !PT ;  /* 0x00000007ff067212 */ /* 0x000fc800078e33ff */
[----:B------:R-:W-:-:S07]  /*d2c0*/  IADD3.X R7, PT, PT, R6, UR5, RZ, P1, !PT ;  /* 0x0000000506077c10 */ /* 0x000fce0008ffe4ff */
.L_x_377:
[----:B------:R-:W-:Y:S05]  /*d2d0*/  BSYNC.RECONVERGENT B1 ;  /* 0x0000000000017941 */ /* 0x000fea0003800200 */
.L_x_373:
        /* <DEDUP_REMOVED lines=16> */
.L_x_383:
[----:B------:R-:W-:Y:S05]  /*d3e0*/  BSYNC.RECONVERGENT B2 ;  /* 0x0000000000027941 */ /* 0x000fea0003800200 */
.L_x_382:
[----:B-----5:R-:W-:Y:S02]  /*d3f0*/  IADD3 R10, P1, P2, R6, R8, R13 ;  /* 0x00000008060a7210 */ /* 0x020fe40007a3e00d */
[----:B------:R-:W-:-:S04]  /*d400*/  SHF.R.S32.HI R9, RZ, 0x1f, R8 ;  /* 0x0000001fff097819 */ /* 0x000fc80000011408 */
[----:B------:R-:W-:Y:S01]  /*d410*/  IADD3.X R7, PT, PT, R7, R9, R2, P1, P2 ;  /* 0x0000000907077210 */ /* 0x000fe20000fe4402 */
[----:B------:R-:W-:Y:S06]  /*d420*/  BRA `(.L_x_384) ;  /* 0x0000000000407947 */ /* 0x000fec0003800000 */
.L_x_381:
        /* <DEDUP_REMOVED lines=8> */
.L_x_386:
[----:B------:R-:W-:Y:S05]  /*d4b0*/  BSYNC.RECONVERGENT B2 ;  /* 0x0000000000027941 */ /* 0x000fea0003800200 */
.L_x_385:
[----:B------:R-:W0:Y:S01]  /*d4c0*/  LDCU.64 UR4, c[0x0][0x3c0] ;  /* 0x00007800ff0477ac */ /* 0x000e220008000a00 */
[----:B------:R-:W-:-:S04]  /*d4d0*/  IADD3 R6, P1, P2, R8, R12, R3 ;  /* 0x0000000c08067210 */ /* 0x000fc80007a3e003 */
[----:B------:R-:W-:Y:S02]  /*d4e0*/  LOP3.LUT R6, RZ, R6, RZ, 0x33, !PT ;  /* 0x00000006ff067212 */ /* 0x000fe400078e33ff */
[----:B------:R-:W-:Y:S02]  /*d4f0*/  IADD3.X R7, PT, PT, R9, RZ, R4, P1, P2 ;  /* 0x000000ff09077210 */ /* 0x000fe40000fe4404 */
[----:B0-----:R-:W-:Y:S02]  /*d500*/  IADD3 R10, P1, PT, R6, UR4, RZ ;  /* 0x00000004060a7c10 */ /* 0x001fe4000ff3e0ff */
[----:B------:R-:W-:-:S04]  /*d510*/  LOP3.LUT R6, RZ, R7, RZ, 0x33, !PT ;  /* 0x00000007ff067212 */ /* 0x000fc800078e33ff */
[----:B------:R-:W-:-:S07]  /*d520*/  IADD3.X R7, PT, PT, R6, UR5, RZ, P1, !PT ;  /* 0x0000000506077c10 */ /* 0x000fce0008ffe4ff */
.L_x_384:
[----:B------:R-:W-:Y:S05]  /*d530*/  BSYNC.RECONVERGENT B1 ;  /* 0x0000000000017941 */ /* 0x000fea0003800200 */
.L_x_380:
        /* <DEDUP_REMOVED lines=16> */
.L_x_390:
[----:B------:R-:W-:Y:S05]  /*d640*/  BSYNC.RECONVERGENT B2 ;  /* 0x0000000000027941 */ /* 0x000fea0003800200 */
.L_x_389:
[----:B-----5:R-:W-:Y:S02]  /*d650*/  IADD3 R10, P1, P2, R6, R8, R13 ;  /* 0x00000008060a7210 */ /* 0x020fe40007a3e00d */
[----:B------:R-:W-:-:S04]  /*d660*/  SHF.R.S32.HI R9, RZ, 0x1f, R8 ;  /* 0x0000001fff097819 */ /* 0x000fc80000011408 */
[----:B------:R-:W-:Y:S01]  /*d670*/  IADD3.X R7, PT, PT, R7, R9, R2, P1, P2 ;  /* 0x0000000907077210 */ /* 0x000fe20000fe4402 */
[----:B------:R-:W-:Y:S06]  /*d680*/  BRA `(.L_x_391) ;  /* 0x0000000000407947 */ /* 0x000fec0003800000 */
.L_x_388:
        /* <DEDUP_REMOVED lines=8> */
.L_x_393:
[----:B------:R-:W-:Y:S05]  /*d710*/  BSYNC.RECONVERGENT B2 ;  /* 0x0000000000027941 */ /* 0x000fea0003800200 */
.L_x_392:
[----:B------:R-:W0:Y:S01]  /*d720*/  LDCU.64 UR4, c[0x0][0x3c0] ;  /* 0x00007800ff0477ac */ /* 0x000e220008000a00 */
[----:B------:R-:W-:-:S04]  /*d730*/  IADD3 R6, P1, P2, R8, R12, R3 ;  /* 0x0000000c08067210 */ /* 0x000fc80007a3e003 */
[----:B------:R-:W-:Y:S02]  /*d740*/  LOP3.LUT R6, RZ, R6, RZ, 0x33, !PT ;  /* 0x00000006ff067212 */ /* 0x000fe400078e33ff */
[----:B------:R-:W-:Y:S02]  /*d750*/  IADD3.X R7, PT, PT, R9, RZ, R4, P1, P2 ;  /* 0x000000ff09077210 */ /* 0x000fe40000fe4404 */
[----:B0-----:R-:W-:Y:S02]  /*d760*/  IADD3 R10, P1, PT, R6, UR4, RZ ;  /* 0x00000004060a7c10 */ /* 0x001fe4000ff3e0ff */
[----:B------:R-:W-:-:S04]  /*d770*/  LOP3.LUT R6, RZ, R7, RZ, 0x33, !PT ;  /* 0x00000007ff067212 */ /* 0x000fc800078e33ff */
[----:B------:R-:W-:-:S07]  /*d780*/  IADD3.X R7, PT, PT, R6, UR5, RZ, P1, !PT ;  /* 0x0000000506077c10 */ /* 0x000fce0008ffe4ff */
.L_x_391:
[----:B------:R-:W-:Y:S05]  /*d790*/  BSYNC.RECONVERGENT B1 ;  /* 0x0000000000017941 */ /* 0x000fea0003800200 */
.L_x_387:
        /* <DEDUP_REMOVED lines=16> */
.L_x_397:
[----:B------:R-:W-:Y:S05]  /*d8a0*/  BSYNC.RECONVERGENT B2 ;  /* 0x0000000000027941 */ /* 0x000fea0003800200 */
.L_x_396:
[----:B-----5:R-:W-:Y:S02]  /*d8b0*/  IADD3 R10, P1, P2, R6, R8, R13 ;  /* 0x00000008060a7210 */ /* 0x020fe40007a3e00d */
[----:B------:R-:W-:-:S04]  /*d8c0*/  SHF.R.S32.HI R9, RZ, 0x1f, R8 ;  /* 0x0000001fff097819 */ /* 0x000fc80000011408 */
[----:B------:R-:W-:Y:S01]  /*d8d0*/  IADD3.X R7, PT, PT, R7, R9, R2, P1, P2 ;  /* 0x0000000907077210 */ /* 0x000fe20000fe4402 */
[----:B------:R-:W-:Y:S06]  /*d8e0*/  BRA `(.L_x_398) ;  /* 0x0000000000407947 */ /* 0x000fec0003800000 */
.L_x_395:
        /* <DEDUP_REMOVED lines=8> */
.L_x_400:
[----:B------:R-:W-:Y:S05]  /*d970*/  BSYNC.RECONVERGENT B2 ;  /* 0x0000000000027941 */ /* 0x000fea0003800200 */
.L_x_399:
[----:B------:R-:W0:Y:S01]  /*d980*/  LDCU.64 UR4, c[0x0][0x3c0] ;  /* 0x00007800ff0477ac */ /* 0x000e220008000a00 */
[----:B------:R-:W-:-:S04]  /*d990*/  IADD3 R6, P1, P2, R8, R12, R3 ;  /* 0x0000000c08067210 */ /* 0x000fc80007a3e003 */
[----:B------:R-:W-:Y:S02]  /*d9a0*/  LOP3.LUT R6, RZ, R6, RZ, 0x33, !PT ;  /* 0x00000006ff067212 */ /* 0x000fe400078e33ff */
[----:B------:R-:W-:Y:S02]  /*d9b0*/  IADD3.X R7, PT, PT, R9, RZ, R4, P1, P2 ;  /* 0x000000ff09077210 */ /* 0x000fe40000fe4404 */
[----:B0-----:R-:W-:Y:S02]  /*d9c0*/  IADD3 R10, P1, PT, R6, UR4, RZ ;  /* 0x00000004060a7c10 */ /* 0x001fe4000ff3e0ff */
[----:B------:R-:W-:-:S04]  /*d9d0*/  LOP3.LUT R6, RZ, R7, RZ, 0x33, !PT ;  /* 0x00000007ff067212 */ /* 0x000fc800078e33ff */
[----:B------:R-:W-:-:S07]  /*d9e0*/  IADD3.X R7, PT, PT, R6, UR5, RZ, P1, !PT ;  /* 0x0000000506077c10 */ /* 0x000fce0008ffe4ff */
.L_x_398:
[----:B------:R-:W-:Y:S05]  /*d9f0*/  BSYNC.RECONVERGENT B1 ;  /* 0x0000000000017941 */ /* 0x000fea0003800200 */
.L_x_394:
        /* <DEDUP_REMOVED lines=16> */
.L_x_404:
[----:B------:R-:W-:Y:S05]  /*db00*/  BSYNC.RECONVERGENT B2 ;  /* 0x0000000000027941 */ /* 0x000fea0003800200 */
.L_x_403:
[----:B-----5:R-:W-:Y:S02]  /*db10*/  IADD3 R10, P1, P2, R6, R8, R13 ;  /* 0x00000008060a7210 */ /* 0x020fe40007a3e00d */
[----:B------:R-:W-:-:S04]  /*db20*/  SHF.R.S32.HI R9, RZ, 0x1f, R8 ;  /* 0x0000001fff097819 */ /* 0x000fc80000011408 */
[----:B------:R-:W-:Y:S01]  /*db30*/  IADD3.X R7, PT, PT, R7, R9, R2, P1, P2 ;  /* 0x0000000907077210 */ /* 0x000fe20000fe4402 */
[----:B------:R-:W-:Y:S06]  /*db40*/  BRA `(.L_x_405) ;  /* 0x0000000000407947 */ /* 0x000fec0003800000 */
.L_x_402:
        /* <DEDUP_REMOVED lines=8> */
.L_x_407:
[----:B------:R-:W-:Y:S05]  /*dbd0*/  BSYNC.RECONVERGENT B2 ;  /* 0x0000000000027941 */ /* 0x000fea0003800200 */
.L_x_406:
[----:B------:R-:W0:Y:S01]  /*dbe0*/  LDCU.64 UR4, c[0x0][0x3c0] ;  /* 0x00007800ff0477ac */ /* 0x000e220008000a00 */
[----:B------:R-:W-:-:S04]  /*dbf0*/  IADD3 R6, P1, P2, R8, R12, R3 ;  /* 0x0000000c08067210 */ /* 0x000fc80007a3e003 */
[----:B------:R-:W-:Y:S02]  /*dc00*/  LOP3.LUT R6, RZ, R6, RZ, 0x33, !PT ;  /* 0x00000006ff067212 */ /* 0x000fe400078e33ff */
[----:B------:R-:W-:Y:S02]  /*dc10*/  IADD3.X R7, PT, PT, R9, RZ, R4, P1, P2 ;  /* 0x000000ff09077210 */ /* 0x000fe40000fe4404 */
[----:B0-----:R-:W-:Y:S02]  /*dc20*/  IADD3 R10, P1, PT, R6, UR4, RZ ;  /* 0x00000004060a7c10 */ /* 0x001fe4000ff3e0ff */
[----:B------:R-:W-:-:S04]  /*dc30*/  LOP3.LUT R6, RZ, R7, RZ, 0x33, !PT ;  /* 0x00000007ff067212 */ /* 0x000fc800078e33ff */
[----:B------:R-:W-:-:S07]  /*dc40*/  IADD3.X R7, PT, PT, R6, UR5, RZ, P1, !PT ;  /* 0x0000000506077c10 */ /* 0x000fce0008ffe4ff */
.L_x_405:
[----:B------:R-:W-:Y:S05]  /*dc50*/  BSYNC.RECONVERGENT B1 ;  /* 0x0000000000017941 */ /* 0x000fea0003800200 */
.L_x_401:
        /* <DEDUP_REMOVED lines=16> */
.L_x_411:
[----:B------:R-:W-:Y:S05]  /*dd60*/  BSYNC.RECONVERGENT B2 ;  /* 0x0000000000027941 */ /* 0x000fea0003800200 */
.L_x_410:
[----:B-----5:R-:W-:Y:S02]  /*dd70*/  IADD3 R13, P1, P2, R6, R15, R13 ;  /* 0x0000000f060d7210 */ /* 0x020fe40007a3e00d */
[----:B------:R-:W-:-:S04]  /*dd80*/  SHF.R.S32.HI R15, RZ, 0x1f, R15 ;  /* 0x0000001fff0f7819 */ /* 0x000fc8000001140f */
[----:B------:R-:W-:Y:S01]  /*dd90*/  IADD3.X R0, PT, PT, R7, R15, R2, P1, P2 ;  /* 0x0000000f07007210 */ /* 0x000fe20000fe4402 */
[----:B------:R-:W-:Y:S06]  /*dda0*/  BRA `(.L_x_412) ;  /* 0x0000000000447947 */ /* 0x000fec0003800000 */
.L_x_409:
        /* <DEDUP_REMOVED lines=9> */
.L_x_414:
[----:B------:R-:W-:Y:S05]  /*de40*/  BSYNC.RECONVERGENT B2 ;  /* 0x0000000000027941 */ /* 0x000fea0003800200 */
.L_x_413:
[----:B------:R-:W0:Y:S01]  /*de50*/  LDCU.64 UR4, c[0x0][0x3c0] ;  /* 0x00007800ff0477ac */ /* 0x000e220008000a00 */
[----:B------:R-:W-:-:S04]  /*de60*/  IADD3 R0, P1, P2, R0, R8, R3 ;  /* 0x0000000800007210 */ /* 0x000fc80007a3e003 */
[----:B------:R-:W-:Y:S02]  /*de70*/  LOP3.LUT R0, RZ, R0, RZ, 0x33, !PT ;  /* 0x00000000ff007212 */ /* 0x000fe400078e33ff */
[----:B------:R-:W-:Y:S02]  /*de80*/  IADD3.X R4, PT, PT, R9, RZ, R4, P1, P2 ;  /* 0x000000ff09047210 */ /* 0x000fe40000fe4404 */
[----:B0-----:R-:W-:Y:S02]  /*de90*/  IADD3 R13, P1, PT, R0, UR4, RZ ;  /* 0x00000004000d7c10 */ /* 0x001fe4000ff3e0ff */
[----:B------:R-:W-:-:S04]  /*dea0*/  LOP3.LUT R0, RZ, R4, RZ, 0x33, !PT ;  /* 0x00000004ff007212 */ /* 0x000fc800078e33ff */
[----:B------:R-:W-:-:S07]  /*deb0*/  IADD3.X R0, PT, PT, R0, UR5, RZ, P1, !PT ;  /* 0x0000000500007c10 */ /* 0x000fce0008ffe4ff */
.L_x_412:
[----:B------:R-:W-:Y:S05]  /*dec0*/  BSYNC.RECONVERGENT B1 ;  /* 0x0000000000017941 */ /* 0x000fea0003800200 */
.L_x_408:
[----:B------:R-:W-:-:S13]  /*ded0*/  ISETP.GE.AND P2, PT, R8, R43, PT ;  /* 0x0000002b0800720c */ /* 0x000fda0003f46270 */
[----:B------:R-:W0:Y:S01]  /*dee0*/  @!P2 LDS R5, [R5+0x4780] ;  /* 0x004780000505a984 */ /* 0x000e220000000800 */
[----:B------:R-:W1:Y:S02]  /*def0*/  @!P2 LDC.64 R2, c[0x0][0x390] ;  /* 0x0000e400ff02ab82 */ /* 0x000e640000000a00 */
[----:B-1----:R-:W-:-:S04]  /*df00*/  @!P2 LEA R2, P1, R13, R2, 0x2 ;  /* 0x000000020d02a211 */ /* 0x002fc800078210ff */
[----:B------:R-:W-:-:S05]  /*df10*/  @!P2 LEA.HI.X R3, R13, R3, R0, 0x2, P1 ;  /* 0x000000030d03a211 */ /* 0x000fca00008f1400 */
[----:B0-----:R0:W-:Y:S04]  /*df20*/  @!P2 STG.E desc[UR8][R2.64], R5 ;  /* 0x000000050200a986 */ /* 0x0011e8000c101908 */
.L_x_305:
[----:B------:R-:W-:Y:S05]  /*df30*/  BSYNC.RECONVERGENT B0 ;  /* 0x0000000000007941 */ /* 0x000fea0003800200 */
.L_x_207:
[----:B------:R-:W2:Y:S02]  /*df40*/  S2R R0, SR_TID.X ;  /* 0x0000000000007919 */ /* 0x000ea40000002100 */
[----:B--2---:R-:W-:-:S13]  /*df50*/  ISETP.NE.AND P1, PT, R0, RZ, PT ;  /* 0x000000ff0000720c */ /* 0x004fda0003f25270 */
[----:B------:R-:W-:Y:S05]  /*df60*/  @P1 EXIT ;  /* 0x000000000000194d */ /* 0x000fea0003800000 */
[----:B------:R-:W2:Y:S02]  /*df70*/  LDCU.U8 UR4, c[0x0][0x3b9] ;  /* 0x00007720ff0477ac */ /* 0x000ea40008000000 */
[----:B--2---:R-:W-:-:S09]  /*df80*/  UISETP.NE.AND UP0, UPT, UR4, URZ, UPT ;  /* 0x000000ff0400728c */ /* 0x004fd2000bf05270 */
[----:B------:R-:W-:Y:S05]  /*df90*/  BRA.U !UP0, `(.L_x_415) ;  /* 0x00000001082c7547 */ /* 0x000fea000b800000 */
[----:B01----:R-:W0:Y:S01]  /*dfa0*/  LDC.64 R4, c[0x0][0x398] ;  /* 0x0000e600ff047b82 */ /* 0x003e220000000a00 */
[----:B------:R-:W-:Y:S01]  /*dfb0*/  BSSY.RECONVERGENT B0, `(.L_x_416) ;  /* 0x0000005000007945 */ /* 0x000fe20003800200 */
[----:B------:R-:W-:-:S03]  /*dfc0*/  CS2R R2, SRZ ;  /* 0x0000000000027805 */ /* 0x000fc6000001ff00 */
[----:B------:R-:W-:Y:S05]  /*dfd0*/  @P0 BRA `(.L_x_417) ;  /* 0x0000000000080947 */ /* 0x000fea0003800000 */
[----:B------:R-:W1:Y:S02]  /*dfe0*/  LDC.64 R2, c[0x0][0x3d0] ;  /* 0x0000f400ff027b82 */ /* 0x000e640000000a00 */
[----:B-1----:R-:W5:Y:S02]  /*dff0*/  LDG.E.64 R2, desc[UR8][R2.64] ;  /* 0x0000000802027981 */ /* 0x002f64000c1e1b00 */
.L_x_417:
[----:B------:R-:W-:Y:S05]  /*e000*/  BSYNC.RECONVERGENT B0 ;  /* 0x0000000000007941 */ /* 0x000fea0003800200 */
.L_x_416:
[----:B-----5:R-:W-:-:S04]  /*e010*/  IADD3 R2, P0, PT, R14, R2, RZ ;  /* 0x000000020e027210 */ /* 0x020fc80007f1e0ff */
[----:B------:R-:W-:-:S05]  /*e020*/  LEA.HI.X.SX32 R3, R14, R3, 0x1, P0 ;  /* 0x000000030e037211 */ /* 0x000fca00000f0eff */
[----:B0-----:R-:W-:Y:S01]  /*e030*/  STG.E.64 desc[UR8][R4.64], R2 ;  /* 0x0000000204007986 */ /* 0x001fe2000c101b08 */
[----:B------:R-:W-:Y:S05]  /*e040*/  EXIT ;  /* 0x000000000000794d */ /* 0x000fea0003800000 */
.L_x_415:
[----:B01----:R-:W0:Y:S01]  /*e050*/  LDC.64 R4, c[0x0][0x3d8] ;  /* 0x0000f600ff047b82 */ /* 0x003e220000000a00 */
[----:B------:R-:W-:Y:S01]  /*e060*/  BSSY.RECONVERGENT B0, `(.L_x_418) ;  /* 0x0000005000007945 */ /* 0x000fe20003800200 */
[----:B------:R-:W-:-:S03]  /*e070*/  CS2R R2, SRZ ;  /* 0x0000000000027805 */ /* 0x000fc6000001ff00 */
[----:B------:R-:W-:Y:S05]  /*e080*/  @P0 BRA `(.L_x_419) ;  /* 0x0000000000080947 */ /* 0x000fea0003800000 */
[----:B------:R-:W1:Y:S02]  /*e090*/  LDC.64 R2, c[0x0][0x3d0] ;  /* 0x0000f400ff027b82 */ /* 0x000e640000000a00 */
[----:B-1----:R-:W5:Y:S02]  /*e0a0*/  LDG.E.64 R2, desc[UR8][R2.64] ;  /* 0x0000000802027981 */ /* 0x002f64000c1e1b00 */
.L_x_419:
[----:B------:R-:W-:Y:S05]  /*e0b0*/  BSYNC.RECONVERGENT B0 ;  /* 0x0000000000007941 */ /* 0x000fea0003800200 */
.L_x_418:
[----:B-----5:R-:W-:-:S04]  /*e0c0*/  IADD3 R2, P0, PT, R14, R2, RZ ;  /* 0x000000020e027210 */ /* 0x020fc80007f1e0ff */
[----:B------:R-:W-:-:S05]  /*e0d0*/  LEA.HI.X.SX32 R3, R14, R3, 0x1, P0 ;  /* 0x000000030e037211 */ /* 0x000fca00000f0eff */
[----:B0-----:R-:W-:Y:S01]  /*e0e0*/  STG.E.64 desc[UR8][R4.64], R2 ;  /* 0x0000000204007986 */ /* 0x001fe2000c101b08 */
[----:B------:R-:W-:Y:S05]  /*e0f0*/  EXIT ;  /* 0x000000000000794d */ /* 0x000fea0003800000 */
.L_x_99:
[----:B------:R-:W-:Y:S01]  /*e100*/  BSSY B0, `(.L_x_420) ;  /* 0x0000006000007945 */ /* 0x000fe20003800000 */
[----:B------:R-:W-:Y:S01]  /*e110*/  PLOP3.LUT P0, PT, P0, PT, PT, 0x8, 0x80 ;  /* 0x000000000080781c */ /* 0x000fe2000070e170 */
[----:B------:R-:W-:-:S12]  /*e120*/  IMAD.MOV.U32 R14, RZ, RZ, -0x1 ;  /* 0xffffffffff0e7424 */ /* 0x000fd800078e00ff */
[----:B-----5:R-:W-:Y:S05]  /*e130*/  WARPSYNC.COLLECTIVE R14, `(.L_x_421) ;  /* 0x000000000e087348 */ /* 0x020fea0003c00000 */
[----:B------:R-:W-:Y:S01]  /*e140*/  VOTE.ANY P0, P0 ;  /* 0x0000000000ff7806 */ /* 0x000fe20000000100 */
[----:B-----5:R-:W-:-:S12]  /*e150*/  ENDCOLLECTIVE ;  /* 0x000000000000791b */ /* 0x020fd80003800000 */
.L_x_421:
[----:B------:R-:W-:Y:S05]  /*e160*/  BSYNC B0 ;  /* 0x0000000000007941 */ /* 0x000fea0003800000 */
.L_x_420:
[----:B------:R-:W-:Y:S05]  /*e170*/  BRA `(.L_x_422) ;  /* 0xffffff5400cc7947 */ /* 0x000fea000383ffff */
.L_x_101:
[----:B------:R-:W-:Y:S01]  /*e180*/  BSSY B0, `(.L_x_423) ;  /* 0x0000006000007945 */ /* 0x000fe20003800000 */
[----:B------:R-:W-:Y:S01]  /*e190*/  PLOP3.LUT P0, PT, P0, PT, PT, 0x8, 0x80 ;  /* 0x000000000080781c */ /* 0x000fe2000070e170 */
[----:B------:R-:W-:-:S12]  /*e1a0*/  IMAD.MOV.U32 R14, RZ, RZ, -0x1 ;  /* 0xffffffffff0e7424 */ /* 0x000fd800078e00ff */
[----:B-----5:R-:W-:Y:S05]  /*e1b0*/  WARPSYNC.COLLECTIVE R14, `(.L_x_424) ;  /* 0x000000000e087348 */ /* 0x020fea0003c00000 */
[----:B------:R-:W-:Y:S01]  /*e1c0*/  VOTE.ANY P0, P0 ;  /* 0x0000000000ff7806 */ /* 0x000fe20000000100 */
[----:B-----5:R-:W-:-:S12]  /*e1d0*/  ENDCOLLECTIVE ;  /* 0x000000000000791b */ /* 0x020fd80003800000 */
.L_x_424:
[----:B------:R-:W-:Y:S05]  /*e1e0*/  BSYNC B0 ;  /* 0x0000000000007941 */ /* 0x000fea0003800000 */
.L_x_423:
[----:B------:R-:W-:Y:S05]  /*e1f0*/  BRA `(.L_x_425) ;  /* 0xffffff5800287947 */ /* 0x000fea000383ffff */
.L_x_103:
[----:B------:R-:W0:Y:S01]  /*e200*/  S2R R23, SR_GEMASK ;  /* 0x0000000000177919 */ /* 0x000e220000003c00 */
[----:B------:R-:W-:Y:S01]  /*e210*/  BSSY B0, `(.L_x_426) ;  /* 0x0000006000007945 */ /* 0x000fe20003800000 */
[----:B------:R-:W-:Y:S01]  /*e220*/  PLOP3.LUT P1, PT, P0, PT, PT, 0x8, 0x80 ;  /* 0x000000000080781c */ /* 0x000fe2000072e170 */
[----:B------:R-:W-:-:S12]  /*e230*/  IMAD.MOV.U32 R14, RZ, RZ, -0x1 ;  /* 0xffffffffff0e7424 */ /* 0x000fd800078e00ff */
[----:B0----5:R-:W-:Y:S05]  /*e240*/  WARPSYNC.COLLECTIVE R14, `(.L_x_427) ;  /* 0x000000000e087348 */ /* 0x021fea0003c00000 */
[----:B------:R-:W-:Y:S01]  /*e250*/  VOTE.ANY R14, PT, P1 ;  /* 0x00000000000e7806 */ /* 0x000fe200008e0100 */
[----:B0----5:R-:W-:Y:S06]  /*e260*/  ENDCOLLECTIVE ;  /* 0x000000000000791b */ /* 0x021fec0003800000 */
.L_x_427:
[----:B------:R-:W-:Y:S05]  /*e270*/  BSYNC B0 ;  /* 0x0000000000007941 */ /* 0x000fea0003800000 */
.L_x_426:
[----:B------:R-:W-:Y:S01]  /*e280*/  LOP3.LUT R14, R14, 0x80000000, R23, 0xec, !PT ;  /* 0x800000000e0e7812 */ /* 0x000fe200078eec17 */
[----:B------:R-:W-:Y:S01]  /*e290*/  VIADD R45, R42, 0x2 ;  /* 0x000000022a2d7836 */ /* 0x000fe20000000000 */
[----:B------:R-:W-:Y:S01]  /*e2a0*/  ISETP.NE.AND P0, PT, R12, 0x65, PT ;  /* 0x000000650c00780c */ /* 0x000fe20003f05270 */
[----:B------:R-:W-:Y:S02]  /*e2b0*/  VIADD R44, R42, 0x4 ;  /* 0x000000042a2c7836 */ /* 0x000fe40000000000 */
[----:B------:R-:W-:Y:S02]  /*e2c0*/  VIADD R17, R14, 0xffffffff ;  /* 0xffffffff0e117836 */ /* 0x000fe40000000000 */
[----:B------:R-:W-:-:S03]  /*e2d0*/  VIADD R43, R42, 0x8 ;  /* 0x000000082a2b7836 */ /* 0x000fc60000000000 */
[----:B------:R-:W-:Y:S01]  /*e2e0*/  LOP3.LUT R52, R14, R17, RZ, 0xc, !PT ;  /* 0x000000110e347212 */ /* 0x000fe200078e0cff */
[----:B------:R-:W-:Y:S02]  /*e2f0*/  IMAD.MOV.U32 R17, RZ, RZ, 0x1 ;  /* 0x00000001ff117424 */ /* 0x000fe400078e00ff */
[----:B------:R-:W-:-:S03]  /*e300*/  IMAD.MOV.U32 R14, RZ, RZ, -0x1 ;  /* 0xffffffffff0e7424 */ /* 0x000fc600078e00ff */
[----:B------:R-:W0:Y:S02]  /*e310*/  POPC R52, R52 ;  /* 0x0000003400347309 */ /* 0x000e240000000000 */
[----:B0-----:R-:W-:-:S07]  /*e320*/  IMAD.MOV.U32 R16, RZ, RZ, R52 ;  /* 0x000000ffff107224 */ /* 0x001fce00078e0034 */
[----:B------:R-:W-:Y:S05]  /*e330*/  WARPSYNC.COLLECTIVE R14, `(.L_x_428) ;  /* 0x000000000e087348 */ /* 0x000fea0003c00000 */
[----:B------:R0:W1:Y:S02]  /*e340*/  SHFL.DOWN P1, R18, R13, R17, R16 ;  /* 0x080000110d127389 */ /* 0x0000640000020010 */
[----:B01----:R-:W-:Y:S05]  /*e350*/  ENDCOLLECTIVE ;  /* 0x000000000000791b */ /* 0x003fea0003800000 */
.L_x_428:
[----:B------:R-:W-:Y:S01]  /*e360*/  IMAD.MOV.U32 R17, RZ, RZ, 0x2 ;  /* 0x00000002ff117424 */ /* 0x000fe200078e00ff */
[----:B------:R-:W-:-:S04]  /*e370*/  ISETP.GE.AND P1, PT, R42, R52, PT ;  /* 0x000000342a00720c */ /* 0x000fc80003f26270 */
[----:B------:R-:W-:-:S05]  /*e380*/  SEL R18, R18, RZ, !P1 ;  /* 0x000000ff12127207 */ /* 0x000fca0004800000 */
[----:B------:R-:W-:-:S04]  /*e390*/  IMAD.IADD R19, R18, 0x1, R13 ;  /* 0x0000000112137824 */ /* 0x000fc800078e020d */
[----:B------:R-:W-:-:S07]  /*e3a0*/  IMAD.MOV.U32 R13, RZ, RZ, R19 ;  /* 0x000000ffff0d7224 */ /* 0x000fce00078e0013 */
[----:B------:R-:W-:Y:S05]  /*e3b0*/  WARPSYNC.COLLECTIVE R14, `(.L_x_429) ;  /* 0x000000000e087348 */ /* 0x000fea0003c00000 */
[----:B------:R0:W1:Y:S02]  /*e3c0*/  SHFL.DOWN P1, R18, R13, R17, R16 ;  /* 0x080000110d127389 */ /* 0x0000640000020010 */
[----:B01----:R-:W-:Y:S05]  /*e3d0*/  ENDCOLLECTIVE ;  /* 0x000000000000791b */ /* 0x003fea0003800000 */
.L_x_429:
[----:B------:R-:W-:Y:S01]  /*e3e0*/  IMAD.MOV.U32 R17, RZ, RZ, 0x4 ;  /* 0x00000004ff117424 */ /* 0x000fe200078e00ff */
[----:B------:R-:W-:-:S04]  /*e3f0*/  ISETP.GT.AND P1, PT, R45, R52, PT ;  /* 0x000000342d00720c */ /* 0x000fc80003f24270 */
[----:B------:R-:W-:-:S05]  /*e400*/  SEL R18, R18, RZ, !P1 ;  /* 0x000000ff12127207 */ /* 0x000fca0004800000 */
[----:B------:R-:W-:-:S04]  /*e410*/  IMAD.IADD R47, R19, 0x1, R18 ;  /* 0x00000001132f7824 */ /* 0x000fc800078e0212 */
[----:B------:R-:W-:-:S07]  /*e420*/  IMAD.MOV.U32 R13, RZ, RZ, R47 ;  /* 0x000000ffff0d7224 */ /* 0x000fce00078e002f */
[----:B------:R-:W-:Y:S05]  /*e430*/  WARPSYNC.COLLECTIVE R14, `(.L_x_430) ;  /* 0x000000000e087348 */ /* 0x000fea0003c00000 */
[----:B------:R0:W1:Y:S02]  /*e440*/  SHFL.DOWN P1, R18, R13, R17, R16 ;  /* 0x080000110d127389 */ /* 0x0000640000020010 */
[----:B01----:R-:W-:Y:S05]  /*e450*/  ENDCOLLECTIVE ;  /* 0x000000000000791b */ /* 0x003fea0003800000 */
.L_x_430:
[----:B------:R-:W-:Y:S01]  /*e460*/  IMAD.MOV.U32 R17, RZ, RZ, 0x8 ;  /* 0x00000008ff117424 */ /* 0x000fe200078e00ff */
[----:B------:R-:W-:-:S04]  /*e470*/  ISETP.GT.AND P1, PT, R44, R52, PT ;  /* 0x000000342c00720c */ /* 0x000fc80003f24270 */
[----:B------:R-:W-:-:S05]  /*e480*/  SEL R18, R18, RZ, !P1 ;  /* 0x000000ff12127207 */ /* 0x000fca0004800000 */
[----:B------:R-:W-:Y:S02]  /*e490*/  IMAD.IADD R51, R47, 0x1, R18 ;  /* 0x000000012f337824 */ /* 0x000fe400078e0212 */
[----:B------:R-:W-:Y:S02]  /*e4a0*/  VIADD R47, R42, 0x10 ;  /* 0x000000102a2f7836 */ /* 0x000fe40000000000 */
[----:B------:R-:W-:-:S07]  /*e4b0*/  IMAD.MOV.U32 R13, RZ, RZ, R51 ;  /* 0x000000ffff0d7224 */ /* 0x000fce00078e0033 */
[----:B------:R-:W-:Y:S05]  /*e4c0*/  WARPSYNC.COLLECTIVE R14, `(.L_x_431) ;  /* 0x000000000e087348 */ /* 0x000fea0003c00000 */
[----:B------:R0:W1:Y:S02]  /*e4d0*/  SHFL.DOWN P1, R18, R13, R17, R16 ;  /* 0x080000110d127389 */ /* 0x0000640000020010 */
[----:B01----:R-:W-:Y:S05]  /*e4e0*/  ENDCOLLECTIVE ;  /* 0x000000000000791b */ /* 0x003fea0003800000 */
.L_x_431:
        /* <DEDUP_REMOVED lines=8> */
.L_x_432:
[----:B------:R-:W-:Y:S05]  /*e570*/  WARPSYNC.COLLECTIVE R14, `(.L_x_433) ;  /* 0x000000000e087348 */ /* 0x000fea0003c00000 */
[----:B------:R-:W-:Y:S01]  /*e580*/  VOTE.ALL P0, P0 ;  /* 0x0000000000ff7806 */ /* 0x000fe20000000000 */
[----:B------:R-:W-:-:S12]  /*e590*/  ENDCOLLECTIVE ;  /* 0x000000000000791b */ /* 0x000fd80003800000 */
.L_x_433:
[----:B------:R-:W-:-:S04]  /*e5a0*/  ISETP.GT.AND P1, PT, R47, R52, PT ;  /* 0x000000342f00720c */ /* 0x000fc80003f24270 */
[----:B------:R-:W-:-:S05]  /*e5b0*/  SEL R18, R18, RZ, !P1 ;  /* 0x000000ff12127207 */ /* 0x000fca0004800000 */
[----:B------:R-:W-:Y:S02]  /*e5c0*/  IMAD.IADD R46, R19, 0x1, R18 ;  /* 0x00000001132e7824 */ /* 0x000fe400078e0212 */
[----:B------:R-:W0:Y:S02]  /*e5d0*/  LDC.64 R18, c[0x0][0x3a0] ;  /* 0x0000e800ff127b82 */ /* 0x000e240000000a00 */
[----:B0-----:R-:W-:-:S05]  /*e5e0*/  IADD3 R50, P1, PT, R18, 0x100, RZ ;  /* 0x0000010012327810 */ /* 0x001fca0007f3e0ff */
[----:B------:R-:W-:Y:S01]  /*e5f0*/  IMAD.X R51, RZ, RZ, R19, P1 ;  /* 0x000000ffff337224 */ /* 0x000fe200008e0613 */
[----:B------:R-:W-:Y:S07]  /*e600*/  BRA `(.L_x_434) ;  /* 0xffffff5400c07947 */ /* 0x000fee000383ffff */
.L_x_105:
[----:B------:R-:W-:Y:S01]  /*e610*/  BSSY B0, `(.L_x_435) ;  /* 0x0000006000007945 */ /* 0x000fe20003800000 */
[----:B------:R-:W-:Y:S01]  /*e620*/  PLOP3.LUT P0, PT, P0, PT, PT, 0x8, 0x80 ;  /* 0x000000000080781c */ /* 0x000fe2000070e170 */
[----:B------:R-:W-:-:S12]  /*e630*/  IMAD.MOV.U32 R14, RZ, RZ, -0x1 ;  /* 0xffffffffff0e7424 */ /* 0x000fd800078e00ff */
[----:B-----5:R-:W-:Y:S05]  /*e640*/  WARPSYNC.COLLECTIVE R14, `(.L_x_436) ;  /* 0x000000000e087348 */ /* 0x020fea0003c00000 */
[----:B------:R-:W-:Y:S01]  /*e650*/  VOTE.ANY P0, P0 ;  /* 0x0000000000ff7806 */ /* 0x000fe20000000100 */
[----:B-----5:R-:W-:-:S12]  /*e660*/  ENDCOLLECTIVE ;  /* 0x000000000000791b */ /* 0x020fd80003800000 */
.L_x_436:
[----:B------:R-:W-:Y:S05]  /*e670*/  BSYNC B0 ;  /* 0x0000000000007941 */ /* 0x000fea0003800000 */
.L_x_435:
[----:B------:R-:W-:Y:S05]  /*e680*/  BRA `(.L_x_437) ;  /* 0xffffff5400c87947 */ /* 0x000fea000383ffff */
.L_x_107:
[----:B------:R-:W-:Y:S01]  /*e690*/  BSSY B0, `(.L_x_438) ;  /* 0x0000006000007945 */ /* 0x000fe20003800000 */
[----:B------:R-:W-:Y:S01]  /*e6a0*/  PLOP3.LUT P0, PT, P0, PT, PT, 0x8, 0x80 ;  /* 0x000000000080781c */ /* 0x000fe2000070e170 */
[----:B------:R-:W-:-:S12]  /*e6b0*/  IMAD.MOV.U32 R14, RZ, RZ, -0x1 ;  /* 0xffffffffff0e7424 */ /* 0x000fd800078e00ff */
[----:B-----5:R-:W-:Y:S05]  /*e6c0*/  WARPSYNC.COLLECTIVE R14, `(.L_x_439) ;  /* 0x000000000e087348 */ /* 0x020fea0003c00000 */
[----:B------:R-:W-:Y:S01]  /*e6d0*/  VOTE.ANY P0, P0 ;  /* 0x0000000000ff7806 */ /* 0x000fe20000000100 */
[----:B-----5:R-:W-:-:S12]  /*e6e0*/  ENDCOLLECTIVE ;  /* 0x000000000000791b */ /* 0x020fd80003800000 */
.L_x_439:
[----:B------:R-:W-:Y:S05]  /*e6f0*/  BSYNC B0 ;  /* 0x0000000000007941 */ /* 0x000fea0003800000 */
.L_x_438:
[----:B------:R-:W-:Y:S05]  /*e700*/  BRA `(.L_x_440) ;  /* 0xffffff5800247947 */ /* 0x000fea000383ffff */
.L_x_109:
[----:B------:R-:W-:Y:S01]  /*e710*/  BSSY B0, `(.L_x_441) ;  /* 0x0000006000007945 */ /* 0x000fe20003800000 */
[----:B------:R-:W-:Y:S01]  /*e720*/  PLOP3.LUT P1, PT, P0, PT, PT, 0x8, 0x80 ;  /* 0x000000000080781c */ /* 0x000fe2000072e170 */
[----:B------:R-:W-:-:S12]  /*e730*/  IMAD.MOV.U32 R14, RZ, RZ, -0x1 ;  /* 0xffffffffff0e7424 */ /* 0x000fd800078e00ff */
[----:B-----5:R-:W-:Y:S05]  /*e740*/  WARPSYNC.COLLECTIVE R14, `(.L_x_442) ;  /* 0x000000000e087348 */ /* 0x020fea0003c00000 */
[----:B------:R-:W-:Y:S01]  /*e750*/  VOTE.ANY R14, PT, P1 ;  /* 0x00000000000e7806 */ /* 0x000fe200008e0100 */
[----:B-----5:R-:W-:Y:S06]  /*e760*/  ENDCOLLECTIVE ;  /* 0x000000000000791b */ /* 0x020fec0003800000 */
.L_x_442:
[----:B------:R-:W-:Y:S05]  /*e770*/  BSYNC B0 ;  /* 0x0000000000007941 */ /* 0x000fea0003800000 */
.L_x_441:
[----:B------:R-:W-:Y:S01]  /*e780*/  LOP3.LUT R14, R14, 0x80000000, R23, 0xec, !PT ;  /* 0x800000000e0e7812 */ /* 0x000fe200078eec17 */
[----:B------:R-:W-:-:S04]  /*e790*/  VIADD R21, R21, 0xffffffe0 ;  /* 0xffffffe015157836 */ /* 0x000fc80000000000 */
[----:B------:R-:W-:-:S05]  /*e7a0*/  VIADD R17, R14, 0xffffffff ;  /* 0xffffffff0e117836 */ /* 0x000fca0000000000 */
[----:B------:R-:W-:Y:S01]  /*e7b0*/  LOP3.LUT R52, R14, R17, RZ, 0xc, !PT ;  /* 0x000000110e347212 */ /* 0x000fe200078e0cff */
[----:B------:R-:W-:Y:S02]  /*e7c0*/  IMAD.MOV.U32 R17, RZ, RZ, 0x1 ;  /* 0x00000001ff117424 */ /* 0x000fe400078e00ff */
[----:B------:R-:W-:Y:S01]  /*e7d0*/  IMAD.MOV.U32 R14, RZ, RZ, -0x1 ;  /* 0xffffffffff0e7424 */ /* 0x000fe200078e00ff */
[----:B------:R0:W1:Y:S06]  /*e7e0*/  POPC R16, R52 ;  /* 0x0000003400107309 */ /* 0x00006c0000000000 */
[----:B01----:R-:W-:Y:S05]  /*e7f0*/  WARPSYNC.COLLECTIVE R14, `(.L_x_443) ;  /* 0x000000000e087348 */ /* 0x003fea0003c00000 */
[----:B-1----:R1:W2:Y:S02]  /*e800*/  SHFL.DOWN P1, R18, R13, R17, R16 ;  /* 0x080000110d127389 */ /* 0x0022a40000020010 */
[----:B012---:R-:W-:Y:S05]  /*e810*/  ENDCOLLECTIVE ;  /* 0x000000000000791b */ /* 0x007fea0003800000 */
.L_x_443:
[----:B------:R-:W-:Y:S01]  /*e820*/  ISETP.GE.AND P0, PT, R42, R16, PT ;  /* 0x000000102a00720c */ /* 0x000fe20003f06270 */
[----:B------:R-:W-:-:S03]  /*e830*/  IMAD.MOV.U32 R17, RZ, RZ, 0x2 ;  /* 0x00000002ff117424 */ /* 0x000fc600078e00ff */
[----:B------:R-:W-:Y:S02]  /*e840*/  SEL R18, R18, RZ, !P0 ;  /* 0x000000ff12127207 */ /* 0x000fe40004000000 */
[----:B------:R-:W-:-:S03]  /*e850*/  ISETP.GT.AND P0, PT, R45, R16, PT ;  /* 0x000000102d00720c */ /* 0x000fc60003f04270 */
[----:B------:R-:W-:-:S04]  /*e860*/  IMAD.IADD R47, R18, 0x1, R13 ;  /* 0x00000001122f7824 */ /* 0x000fc800078e020d */
[----:B------:R-:W-:-:S07]  /*e870*/  IMAD.MOV.U32 R13, RZ, RZ, R47 ;  /* 0x000000ffff0d7224 */ /* 0x000fce00078e002f */
[----:B------:R-:W-:Y:S05]  /*e880*/  WARPSYNC.COLLECTIVE R14, `(.L_x_444) ;  /* 0x000000000e087348 */ /* 0x000fea0003c00000 */
[----:B------:R0:W1:Y:S02]  /*e890*/  SHFL.DOWN P1, R18, R13, R17, R16 ;  /* 0x080000110d127389 */ /* 0x0000640000020010 */
[----:B01----:R-:W-:Y:S05]  /*e8a0*/  ENDCOLLECTIVE ;  /* 0x000000000000791b */ /* 0x003fea0003800000 */
.L_x_444:
[----:B------:R-:W-:Y:S01]  /*e8b0*/  IMAD.MOV.U32 R17, RZ, RZ, 0x4 ;  /* 0x00000004ff117424 */ /* 0x000fe200078e00ff */
[----:B------:R-:W-:Y:S02]  /*e8c0*/  SEL R18, R18, RZ, !P0 ;  /* 0x000000ff12127207 */ /* 0x000fe40004000000 */
[----:B------:R-:W-:-:S03]  /*e8d0*/  ISETP.GT.AND P0, PT, R44, R16, PT ;  /* 0x000000102c00720c */ /* 0x000fc60003f04270 */
[----:B------:R-:W-:-:S04]  /*e8e0*/  IMAD.IADD R53, R47, 0x1, R18 ;  /* 0x000000012f357824 */ /* 0x000fc800078e0212 */
[----:B------:R-:W-:-:S07]  /*e8f0*/  IMAD.MOV.U32 R13, RZ, RZ, R53 ;  /* 0x000000ffff0d7224 */ /* 0x000fce00078e0035 */
[----:B------:R-:W-:Y:S05]  /*e900*/  WARPSYNC.COLLECTIVE R14, `(.L_x_445) ;  /* 0x000000000e087348 */ /* 0x000fea0003c00000 */
[----:B------:R0:W1:Y:S02]  /*e910*/  SHFL.DOWN P1, R18, R13, R17, R16 ;  /* 0x080000110d127389 */ /* 0x0000640000020010 */
[----:B01----:R-:W-:Y:S05]  /*e920*/  ENDCOLLECTIVE ;  /* 0x000000000000791b */ /* 0x003fea0003800000 */
.L_x_445:
[----:B------:R-:W-:Y:S01]  /*e930*/  IMAD.MOV.U32 R17, RZ, RZ, 0x8 ;  /* 0x00000008ff117424 */ /* 0x000fe200078e00ff */
[----:B------:R-:W-:Y:S02]  /*e940*/  SEL R18, R18, RZ, !P0 ;  /* 0x000000ff12127207 */ /* 0x000fe40004000000 */
[----:B------:R-:W-:-:S03]  /*e950*/  ISETP.GT.AND P0, PT, R43, R16, PT ;  /* 0x000000102b00720c */ /* 0x000fc60003f04270 */
[----:B------:R-:W-:Y:S02]  /*e960*/  IMAD.IADD R52, R53, 0x1, R18 ;  /* 0x0000000135347824 */ /* 0x000fe400078e0212 */
[----:B------:R-:W-:Y:S02]  /*e970*/  VIADD R53, R42, 0x10 ;  /* 0x000000102a357836 */ /* 0x000fe40000000000 */
[----:B------:R-:W-:-:S07]  /*e980*/  IMAD.MOV.U32 R13, RZ, RZ, R52 ;  /* 0x000000ffff0d7224 */ /* 0x000fce00078e0034 */
[----:B------:R-:W-:Y:S05]  /*e990*/  WARPSYNC.COLLECTIVE R14, `(.L_x_446) ;  /* 0x000000000e087348 */ /* 0x000fea0003c00000 */
[----:B------:R0:W1:Y:S02]  /*e9a0*/  SHFL.DOWN P1, R18, R13, R17, R16 ;  /* 0x080000110d127389 */ /* 0x0000640000020010 */
[----:B01----:R-:W-:Y:S05]  /*e9b0*/  ENDCOLLECTIVE ;  /* 0x000000000000791b */ /* 0x003fea0003800000 */
.L_x_446:
        /* <DEDUP_REMOVED lines=8> */
.L_x_447:
[----:B------:R-:W-:Y:S02]  /*ea40*/  SEL R18, R18, RZ, !P0 ;  /* 0x000000ff12127207 */ /* 0x000fe40004000000 */
[----:B------:R-:W-:Y:S02]  /*ea50*/  ISETP.NE.AND P0, PT, R12, 0x65, PT ;  /* 0x000000650c00780c */ /* 0x000fe40003f05270 */
[----:B------:R-:W-:-:S11]  /*ea60*/  IADD3 R46, PT, PT, R47, R18, R46 ;  /* 0x000000122f2e7210 */ /* 0x000fd60007ffe02e */
[----:B------:R-:W-:Y:S05]  /*ea70*/  WARPSYNC.COLLECTIVE R14, `(.L_x_448) ;  /* 0x000000000e087348 */ /* 0x000fea0003c00000 */
[----:B------:R-:W-:Y:S01]  /*ea80*/  VOTE.ALL P0, P0 ;  /* 0x0000000000ff7806 */ /* 0x000fe20000000000 */
[----:B------:R-:W-:-:S12]  /*ea90*/  ENDCOLLECTIVE ;  /* 0x000000000000791b */ /* 0x000fd80003800000 */
.L_x_448:
[----:B------:R-:W-:Y:S05]  /*eaa0*/  BRA `(.L_x_449) ;  /* 0xffffff5400c07947 */ /* 0x000fea000383ffff */
.L_x_307:
[----:B------:R-:W-:Y:S01]  /*eab0*/  BSSY B1, `(.L_x_450) ;  /* 0x0000006000017945 */ /* 0x000fe20003800000 */
[----:B------:R-:W-:Y:S01]  /*eac0*/  PLOP3.LUT P0, PT, P0, PT, PT, 0x8, 0x80 ;  /* 0x000000000080781c */ /* 0x000fe2000070e170 */
[----:B------:R-:W-:-:S12]  /*ead0*/  IMAD.MOV.U32 R14, RZ, RZ, -0x1 ;  /* 0xffffffffff0e7424 */ /* 0x000fd800078e00ff */
[----:B-----5:R-:W-:Y:S05]  /*eae0*/  WARPSYNC.COLLECTIVE R14, `(.L_x_451) ;  /* 0x000000000e087348 */ /* 0x020fea0003c00000 */
[----:B------:R-:W-:Y:S01]  /*eaf0*/  VOTE.ANY P0, P0 ;  /* 0x0000000000ff7806 */ /* 0x000fe20000000100 */
[----:B-----5:R-:W-:-:S12]  /*eb00*/  ENDCOLLECTIVE ;  /* 0x000000000000791b */ /* 0x020fd80003800000 */
.L_x_451:
[----:B------:R-:W-:Y:S05]  /*eb10*/  BSYNC B1 ;  /* 0x0000000000017941 */ /* 0x000fea0003800000 */
.L_x_450:
[----:B------:R-:W-:Y:S05]  /*eb20*/  BRA `(.L_x_452) ;  /* 0xffffffbc00e47947 */ /* 0x000fea000383ffff */
.L_x_309:
[----:B------:R-:W-:Y:S01]  /*eb30*/  BSSY B1, `(.L_x_453) ;  /* 0x0000006000017945 */ /* 0x000fe20003800000 */
[----:B------:R-:W-:Y:S01]  /*eb40*/  PLOP3.LUT P0, PT, P0, PT, PT, 0x8, 0x80 ;  /* 0x000000000080781c */ /* 0x000fe2000070e170 */
[----:B------:R-:W-:-:S12]  /*eb50*/  IMAD.MOV.U32 R14, RZ, RZ, -0x1 ;  /* 0xffffffffff0e7424 */ /* 0x000fd800078e00ff */
[----:B-----5:R-:W-:Y:S05]  /*eb60*/  WARPSYNC.COLLECTIVE R14, `(.L_x_454) ;  /* 0x000000000e087348 */ /* 0x020fea0003c00000 */
[----:B------:R-:W-:Y:S01]  /*eb70*/  VOTE.ANY P0, P0 ;  /* 0x0000000000ff7806 */ /* 0x000fe20000000100 */
[----:B-----5:R-:W-:-:S12]  /*eb80*/  ENDCOLLECTIVE ;  /* 0x000000000000791b */ /* 0x020fd80003800000 */
.L_x_454:
[----:B------:R-:W-:Y:S05]  /*eb90*/  BSYNC B1 ;  /* 0x0000000000017941 */ /* 0x000fea0003800000 */
.L_x_453:
[----:B------:R-:W-:Y:S05]  /*eba0*/  BRA `(.L_x_455) ;  /* 0xffffffc000407947 */ /* 0x000fea000383ffff */
.L_x_311:
[----:B------:R-:W0:Y:S01]  /*ebb0*/  S2R R21, SR_GEMASK ;  /* 0x0000000000157919 */ /* 0x000e220000003c00 */
[----:B------:R-:W-:Y:S01]  /*ebc0*/  BSSY B1, `(.L_x_456) ;  /* 0x0000007000017945 */ /* 0x000fe20003800000 */
[----:B------:R-:W-:Y:S01]  /*ebd0*/  ISETP.NE.AND P0, PT, R12, 0x65, PT ;  /* 0x000000650c00780c */ /* 0x000fe20003f05270 */
[----:B------:R-:W-:Y:S01]  /*ebe0*/  IMAD.MOV.U32 R14, RZ, RZ, -0x1 ;  /* 0xffffffffff0e7424 */ /* 0x000fe200078e00ff */
[----:B------:R-:W-:-:S13]  /*ebf0*/  PLOP3.LUT P1, PT, P1, PT, PT, 0x8, 0x80 ;  /* 0x000000000080781c */ /* 0x000fda0000f2e170 */
[----:B0----5:R-:W-:Y:S05]  /*ec00*/  WARPSYNC.COLLECTIVE R14, `(.L_x_457) ;  /* 0x000000000e087348 */ /* 0x021fea0003c00000 */
[----:B------:R-:W-:Y:S01]  /*ec10*/  VOTE.ANY R14, PT, P1 ;  /* 0x00000000000e7806 */ /* 0x000fe200008e0100 */
[----:B0----5:R-:W-:Y:S06]  /*ec20*/  ENDCOLLECTIVE ;  /* 0x000000000000791b */ /* 0x021fec0003800000 */
.L_x_457:
[----:B------:R-:W-:Y:S05]  /*ec30*/  BSYNC B1 ;  /* 0x0000000000017941 */ /* 0x000fea0003800000 */
.L_x_456:
[----:B------:R-:W-:Y:S01]  /*ec40*/  LOP3.LUT R14, R14, 0x80000000, R21, 0xec, !PT ;  /* 0x800000000e0e7812 */ /* 0x000fe200078eec15 */
[C---:B------:R-:W-:Y:S02]  /*ec50*/  VIADD R45, R42.reuse, 0x2 ;  /* 0x000000022a2d7836 */ /* 0x040fe40000000000 */
[----:B------:R-:W-:Y:S02]  /*ec60*/  VIADD R22, R42, 0x4 ;  /* 0x000000042a167836 */ /* 0x000fe40000000000 */
[----:B------:R-:W-:-:S05]  /*ec70*/  VIADD R17, R14, 0xffffffff ;  /* 0xffffffff0e117836 */ /* 0x000fca0000000000 */
        /* <DEDUP_REMOVED lines=8> */
.L_x_458:
        /* <DEDUP_REMOVED lines=8> */
.L_x_459:
        /* <DEDUP_REMOVED lines=9> */
.L_x_460:
        /* <DEDUP_REMOVED lines=9> */
.L_x_461:
        /* <DEDUP_REMOVED lines=8> */
.L_x_462:
[----:B------:R-:W-:Y:S05]  /*ef20*/  WARPSYNC.COLLECTIVE R14, `(.L_x_463) ;  /* 0x000000000e087348 */ /* 0x000fea0003c00000 */
[----:B------:R-:W-:Y:S01]  /*ef30*/  VOTE.ALL P0, P0 ;  /* 0x0000000000ff7806 */ /* 0x000fe20000000000 */
[----:B------:R-:W-:-:S12]  /*ef40*/  ENDCOLLECTIVE ;  /* 0x000000000000791b */ /* 0x000fd80003800000 */
.L_x_463:
[----:B------:R-:W0:Y:S01]  /*ef50*/  LDC.64 R12, c[0x0][0x3a0] ;  /* 0x0000e800ff0c7b82 */ /* 0x000e220000000a00 */
[----:B------:R-:W-:-:S04]  /*ef60*/  ISETP.GT.AND P1, PT, R49, R52, PT ;  /* 0x000000343100720c */ /* 0x000fc80003f24270 */
[----:B------:R-:W-:-:S05]  /*ef70*/  SEL R18, R18, RZ, !P1 ;  /* 0x000000ff12127207 */ /* 0x000fca0004800000 */
[----:B------:R-:W-:Y:S01]  /*ef80*/  IMAD.IADD R46, R47, 0x1, R18 ;  /* 0x000000012f2e7824 */ /* 0x000fe200078e0212 */
[----:B0-----:R-:W-:-:S05]  /*ef90*/  IADD3 R48, P1, PT, R12, 0x100, RZ ;  /* 0x000001000c307810 */ /* 0x001fca0007f3e0ff */
[----:B------:R-:W-:Y:S01]  /*efa0*/  IMAD.X R49, RZ, RZ, R13, P1 ;  /* 0x000000ffff317224 */ /* 0x000fe200008e060d */
[----:B------:R-:W-:Y:S07]  /*efb0*/  BRA `(.L_x_464) ;  /* 0xffffffbc00d87947 */ /* 0x000fee000383ffff */
.L_x_313:
[----:B------:R-:W-:Y:S01]  /*efc0*/  BSSY B1, `(.L_x_465) ;  /* 0x0000006000017945 */ /* 0x000fe20003800000 */
[----:B------:R-:W-:Y:S01]  /*efd0*/  PLOP3.LUT P0, PT, P0, PT, PT, 0x8, 0x80 ;  /* 0x000000000080781c */ /* 0x000fe2000070e170 */
[----:B------:R-:W-:-:S12]  /*efe0*/  IMAD.MOV.U32 R14, RZ, RZ, -0x1 ;  /* 0xffffffffff0e7424 */ /* 0x000fd800078e00ff */
[----:B-----5:R-:W-:Y:S05]  /*eff0*/  WARPSYNC.COLLECTIVE R14, `(.L_x_466) ;  /* 0x000000000e087348 */ /* 0x020fea0003c00000 */
[----:B------:R-:W-:Y:S01]  /*f000*/  VOTE.ANY P0, P0 ;  /* 0x0000000000ff7806 */ /* 0x000fe20000000100 */
[----:B-----5:R-:W-:-:S12]  /*f010*/  ENDCOLLECTIVE ;  /* 0x000000000000791b */ /* 0x020fd80003800000 */
.L_x_466:
[----:B------:R-:W-:Y:S05]  /*f020*/  BSYNC B1 ;  /* 0x0000000000017941 */ /* 0x000fea0003800000 */
.L_x_465:
[----:B------:R-:W-:Y:S05]  /*f030*/  BRA `(.L_x_467) ;  /* 0xffffffbc00e07947 */ /* 0x000fea000383ffff */
.L_x_315:
[----:B------:R-:W-:Y:S01]  /*f040*/  BSSY B1, `(.L_x_468) ;  /* 0x0000006000017945 */ /* 0x000fe20003800000 */
[----:B------:R-:W-:Y:S01]  /*f050*/  PLOP3.LUT P0, PT, P0, PT, PT, 0x8, 0x80 ;  /* 0x000000000080781c */ /* 0x000fe2000070e170 */
[----:B------:R-:W-:-:S12]  /*f060*/  IMAD.MOV.U32 R14, RZ, RZ, -0x1 ;  /* 0xffffffffff0e7424 */ /* 0x000fd800078e00ff */
[----:B-----5:R-:W-:Y:S05]  /*f070*/  WARPSYNC.COLLECTIVE R14, `(.L_x_469) ;  /* 0x000000000e087348 */ /* 0x020fea0003c00000 */
[----:B------:R-:W-:Y:S01]  /*f080*/  VOTE.ANY P0, P0 ;  /* 0x0000000000ff7806 */ /* 0x000fe20000000100 */
[----:B-----5:R-:W-:-:S12]  /*f090*/  ENDCOLLECTIVE ;  /* 0x000000000000791b */ /* 0x020fd80003800000 */
.L_x_469:
[----:B------:R-:W-:Y:S05]  /*f0a0*/  BSYNC B1 ;  /* 0x0000000000017941 */ /* 0x000fea0003800000 */
.L_x_468:
[----:B------:R-:W-:Y:S05]  /*f0b0*/  BRA `(.L_x_470) ;  /* 0xffffffc0003c7947 */ /* 0x000fea000383ffff */
.L_x_317:
[----:B------:R-:W-:Y:S01]  /*f0c0*/  BSSY B1, `(.L_x_471) ;  /* 0x0000006000017945 */ /* 0x000fe20003800000 */
[----:B------:R-:W-:Y:S01]  /*f0d0*/  PLOP3.LUT P1, PT, P0, PT, PT, 0x8, 0x80 ;  /* 0x000000000080781c */ /* 0x000fe2000072e170 */
[----:B------:R-:W-:-:S12]  /*f0e0*/  IMAD.MOV.U32 R14, RZ, RZ, -0x1 ;  /* 0xffffffffff0e7424 */ /* 0x000fd800078e00ff */
[----:B-----5:R-:W-:Y:S05]  /*f0f0*/  WARPSYNC.COLLECTIVE R14, `(.L_x_472) ;  /* 0x000000000e087348 */ /* 0x020fea0003c00000 */
[----:B------:R-:W-:Y:S01]  /*f100*/  VOTE.ANY R14, PT, P1 ;  /* 0x00000000000e7806 */ /* 0x000fe200008e0100 */
[----:B-----5:R-:W-:Y:S06]  /*f110*/  ENDCOLLECTIVE ;  /* 0x000000000000791b */ /* 0x020fec0003800000 */
.L_x_472:
[----:B------:R-:W-:Y:S05]  /*f120*/  BSYNC B1 ;  /* 0x0000000000017941 */ /* 0x000fea0003800000 */
.L_x_471:
        /* <DEDUP_REMOVED lines=10> */
.L_x_473:
        /* <DEDUP_REMOVED lines=9> */
.L_x_474:
        /* <DEDUP_REMOVED lines=8> */
.L_x_475:
[----:B------:R-:W-:Y:S01]  /*f2e0*/  IMAD.MOV.U32 R17, RZ, RZ, 0x8 ;  /* 0x00000008ff117424 */ /* 0x000fe200078e00ff */
[----:B------:R-:W-:Y:S02]  /*f2f0*/  SEL R53, R18, RZ, !P0 ;  /* 0x000000ff12357207 */ /* 0x000fe40004000000 */
[----:B------:R-:W-:-:S03]  /*f300*/  ISETP.GT.AND P0, PT, R23, R16, PT ;  /* 0x000000101700720c */ /* 0x000fc60003f04270 */
[----:B------:R-:W-:Y:S02]  /*f310*/  IMAD.IADD R13, R52, 0x1, R53 ;  /* 0x00000001340d7824 */ /* 0x000fe400078e0235 */
[----:B------:R-:W-:-:S08]  /*f320*/  VIADD R52, R42, 0x10 ;  /* 0x000000102a347836 */ /* 0x000fd00000000000 */
[----:B------:R-:W-:Y:S05]  /*f330*/  WARPSYNC.COLLECTIVE R14, `(.L_x_476) ;  /* 0x000000000e087348 */ /* 0x000fea0003c00000 */
[----:B------:R0:W1:Y:S02]  /*f340*/  SHFL.DOWN P1, R18, R13, R17, R16 ;  /* 0x080000110d127389 */ /* 0x0000640000020010 */
[----:B01----:R-:W-:Y:S05]  /*f350*/  ENDCOLLECTIVE ;  /* 0x000000000000791b */ /* 0x003fea0003800000 */
.L_x_476:
        /* <DEDUP_REMOVED lines=8> */
.L_x_477:
[----:B------:R-:W-:Y:S02]  /*f3e0*/  SEL R18, R18, RZ, !P0 ;  /* 0x000000ff12127207 */ /* 0x000fe40004000000 */
[----:B------:R-:W-:Y:S02]  /*f3f0*/  ISETP.NE.AND P0, PT, R12, 0x65, PT ;  /* 0x000000650c00780c */ /* 0x000fe40003f05270 */
[----:B------:R-:W-:-:S11]  /*f400*/  IADD3 R46, PT, PT, R53, R18, R46 ;  /* 0x00000012352e7210 */ /* 0x000fd60007ffe02e */
[----:B------:R-:W-:Y:S05]  /*f410*/  WARPSYNC.COLLECTIVE R14, `(.L_x_478) ;  /* 0x000000000e087348 */ /* 0x000fea0003c00000 */
[----:B------:R-:W-:Y:S01]  /*f420*/  VOTE.ALL P0, P0 ;  /* 0x0000000000ff7806 */ /* 0x000fe20000000000 */
[----:B------:R-:W-:-:S12]  /*f430*/  ENDCOLLECTIVE ;  /* 0x000000000000791b */ /* 0x000fd80003800000 */
.L_x_478:
[----:B------:R-:W-:Y:S05]  /*f440*/  BRA `(.L_x_479) ;  /* 0xffffffbc00dc7947 */ /* 0x000fea000383ffff */
.L_x_480:
[----:B------:R-:W-:-:S00]  /*f450*/  BRA `(.L_x_480) ;  /* 0xfffffffc00fc7947 */ /* 0x000fc0000383ffff */
[----:B------:R-:W-:-:S00]  /*f460*/  NOP ;  /* 0x0000000000007918 */ /* 0x000fc00000000000 */
        /* <DEDUP_REMOVED lines=9> */
.L_x_1301:


//--------------------- .text._ZN3cub18CUB_300001_SM_10006detail6select23DeviceSelectSweepKernelINS2_10policy_hubIiiiLb0ELNS0_10SelectImplE2EE10Policy1000EPiN6thrust24THRUST_300001_SM_1000_NS6detail15normal_iteratorINSA_10device_ptrIiEEEESF_S8_NS0_13ScanTileStateIiLb1EEE7is_evenNS0_8NullTypeEiNS2_19streaming_context_tIiLb0EEELS5_2EEEvT0_T1_T2_T3_T4_T5_T6_T7_iT8_NS1_7vsmem_tE --------------------------
	.section	.text._ZN3cub18CUB_300001_SM_10006detail6select23DeviceSelectSweepKernelINS2_10policy_hubIiiiLb0ELNS0_10SelectImplE2EE10Policy1000EPiN6thrust24THRUST_300001_SM_1000_NS6detail15normal_iteratorINSA_10device_ptrIiEEEESF_S8_NS0_13ScanTileStateIiLb1EEE7is_evenNS0_8NullTypeEiNS2_19streaming_context_tIiLb0EEELS5_2EEEvT0_T1_T2_T3_T4_T5_T6_T7_iT8_NS1_7vsmem_tE,"ax",@progbits
	.align	128
        .global         _ZN3cub18CUB_300001_SM_10006detail6select23DeviceSelectSweepKernelINS2_10policy_hubIiiiLb0ELNS0_10SelectImplE2EE10Policy1000EPiN6thrust24THRUST_300001_SM_1000_NS6detail15normal_iteratorINSA_10device_ptrIiEEEESF_S8_NS0_13ScanTileStateIiLb1EEE7is_evenNS0_8NullTypeEiNS2_19streaming_context_tIiLb0EEELS5_2EEEvT0_T1_T2_T3_T4_T5_T6_T7_iT8_NS1_7vsmem_tE
        .type           _ZN3cub18CUB_300001_SM_10006detail6select23DeviceSelectSweepKernelINS2_10policy_hubIiiiLb0ELNS0_10SelectImplE2EE10Policy1000EPiN6thrust24THRUST_300001_SM_1000_NS6detail15normal_iteratorINSA_10device_ptrIiEEEESF_S8_NS0_13ScanTileStateIiLb1EEE7is_evenNS0_8NullTypeEiNS2_19streaming_context_tIiLb0EEELS5_2EEEvT0_T1_T2_T3_T4_T5_T6_T7_iT8_NS1_7vsmem_tE,@function
        .size           _ZN3cub18CUB_300001_SM_10006detail6select23DeviceSelectSweepKernelINS2_10policy_hubIiiiLb0ELNS0_10SelectImplE2EE10Policy1000EPiN6thrust24THRUST_300001_SM_1000_NS6detail15normal_iteratorINSA_10device_ptrIiEEEESF_S8_NS0_13ScanTileStateIiLb1EEE7is_evenNS0_8NullTypeEiNS2_19streaming_context_tIiLb0EEELS5_2EEEvT0_T1_T2_T3_T4_T5_T6_T7_iT8_NS1_7vsmem_tE,(.L_x_1302 - _ZN3cub18CUB_300001_SM_10006detail6select23DeviceSelectSweepKernelINS2_10policy_hubIiiiLb0ELNS0_10SelectImplE2EE10Policy1000EPiN6thrust24THRUST_300001_SM_1000_NS6detail15normal_iteratorINSA_10device_ptrIiEEEESF_S8_NS0_13ScanTileStateIiLb1EEE7is_evenNS0_8NullTypeEiNS2_19streaming_context_tIiLb0EEELS5_2EEEvT0_T1_T2_T3_T4_T5_T6_T7_iT8_NS1_7vsmem_tE)
        .other          _ZN3cub18CUB_300001_SM_10006detail6select23DeviceSelectSweepKernelINS2_10policy_hubIiiiLb0ELNS0_10SelectImplE2EE10Policy1000EPiN6thrust24THRUST_300001_SM_1000_NS6detail15normal_iteratorINSA_10device_ptrIiEEEESF_S8_NS0_13ScanTileStateIiLb1EEE7is_evenNS0_8NullTypeEiNS2_19streaming_context_tIiLb0EEELS5_2EEEvT0_T1_T2_T3_T4_T5_T6_T7_iT8_NS1_7vsmem_tE,@"STO_CUDA_ENTRY STV_DEFAULT"
_ZN3cub18CUB_300001_SM_10006detail6select23DeviceSelectSweepKernelINS2_10policy_hubIiiiLb0ELNS0_10SelectImplE2EE10Policy1000EPiN6thrust24THRUST_300001_SM_1000_NS6detail15normal_iteratorINSA_10device_ptrIiEEEESF_S8_NS0_13ScanTileStateIiLb1EEE7is_evenNS0_8NullTypeEiNS2_19streaming_context_tIiLb0EEELS5_2EEEvT0_T1_T2_T3_T4_T5_T6_T7_iT8_NS1_7vsmem_tE:
.text._ZN3cub18CUB_300001_SM_10006detail6select23DeviceSelectSweepKernelINS2_10policy_hubIiiiLb0ELNS0_10SelectImplE2EE10Policy1000EPiN6thrust24THRUST_300001_SM_1000_NS6detail15normal_iteratorINSA_10device_ptrIiEEEESF_S8_NS0_13ScanTileStateIiLb1EEE7is_evenNS0_8NullTypeEiNS2_19streaming_context_tIiLb0EEELS5_2EEEvT0_T1_T2_T3_T4_T5_T6_T7_iT8_NS1_7vsmem_tE:
[----:B------:R-:W-:Y:S01]  /*0000*/  LDC R1, c[0x0][0x37c] ;  /* 0x0000df00ff017b82 */ /* 0x000fe20000000800 */
[----:B------:R-:W0:Y:S07]  /*0010*/  S2R R3, SR_CTAID.Y ;  /* 0x0000000000037919 */ /* 0x000e2e0000002600 */
[----:B------:R-:W0:Y:S01]  /*0020*/  S2UR UR6, SR_CTAID.X ;  /* 0x00000000000679c3 */ /* 0x000e220000002500 */
[----:B------:R-:W1:Y:S01]  /*0030*/  LDCU UR4, c[0x0][0x3b0] ;  /* 0x00007600ff0477ac */ /* 0x000e620008000800 */
[----:B------:R-:W2:Y:S06]  /*0040*/  LDCU.64 UR8, c[0x0][0x358] ;  /* 0x00006b00ff0877ac */ /* 0x000eac0008000a00 */
[----:B------:R-:W0:Y:S01]  /*0050*/  LDC R0, c[0x0][0x374] ;  /* 0x0000dd00ff007b82 */ /* 0x000e220000000800 */
[----:B-1----:R-:W-:Y:S01]  /*0060*/  UIADD3 UR4, UPT, UPT, UR4, -0x1, URZ ;  /* 0xffffffff04047890 */ /* 0x002fe2000fffe0ff */
[----:B0-----:R-:W-:-:S04]  /*0070*/  IMAD R0, R0, UR6, R3 ;  /* 0x0000000600007c24 */ /* 0x001fc8000f8e0203 */
[C---:B------:R-:W-:Y:S01]  /*0080*/  IMAD R16, R0.reuse, 0x1340, RZ ;  /* 0x0000134000107824 */ /* 0x040fe200078e02ff */
[----:B------:R-:W-:-:S13]  /*0090*/  ISETP.GE.AND P0, PT, R0, UR4, PT ;  /* 0x0000000400007c0c */ /* 0x000fda000bf06270 */
[----:B--2---:R-:W-:Y:S05]  /*00a0*/  @P0 BRA `(.L_x_481) ;  /* 0x0000002c00d80947 */ /* 0x004fea0003800000 */
[----:B------:R-:W-:-:S13]  /*00b0*/  ISETP.NE.AND P0, PT, R0, RZ, PT ;  /* 0x000000ff0000720c */ /* 0x000fda0003f05270 */
[----:B------:R-:W-:Y:S05]  /*00c0*/  @P0 BRA `(.L_x_482) ;  /* 0x0000001000840947 */ /* 0x000fea0003800000 */
[----:B------:R-:W0:Y:S01]  /*00d0*/  S2R R0, SR_TID.X ;  /* 0x0000000000007919 */ /* 0x000e220000002100 */
[----:B------:R-:W1:Y:S08]  /*00e0*/  LDC.64 R2, c[0x0][0x380] ;  /* 0x0000e000ff027b82 */ /* 0x000e700000000a00 */
[----:B------:R-:W2:Y:S01]  /*00f0*/  LDC.64 R4, c[0x0][0x388] ;  /* 0x0000e200ff047b82 */ /* 0x000ea20000000a00 */
[----:B0-----:R-:W-:-:S04]  /*0100*/  IMAD R8, R0, 0xb, RZ ;  /* 0x0000000b00087824 */ /* 0x001fc800078e02ff */
[----:B-1----:R-:W-:-:S04]  /*0110*/  IMAD.WIDE.U32 R2, R8, 0x4, R2 ;  /* 0x0000000408027825 */ /* 0x002fc800078e0002 */
[----:B--2---:R-:W-:Y:S01]  /*0120*/  IMAD.WIDE.U32 R4, R8, 0x4, R4 ;  /* 0x0000000408047825 */ /* 0x004fe200078e0004 */
        /* <DEDUP_REMOVED lines=13> */
[----:B------:R-:W0:Y:S04]  /*0200*/  LDG.E R7, desc[UR8][R4.64+0x4] ;  /* 0x0000040804077981 */ /* 0x000e28000c1e1900 */
        /* <DEDUP_REMOVED lines=10> */
[----:B------:R-:W-:Y:S01]  /*02b0*/  UMOV UR4, 0x400 ;  /* 0x0000040000047882 */ /* 0x000fe20000000000 */
[----:B------:R-:W1:Y:S02]  /*02c0*/  S2R R41, SR_LANEID ;  /* 0x0000000000297919 */ /* 0x000e640000000000 */
[----:B-1----:R-:W-:Y:S01]  /*02d0*/  ULEA UR4, UR5, UR4, 0x18 ;  /* 0x0000000405047291 */ /* 0x002fe2000f8ec0ff */
[----:B------:R-:W1:Y:S01]  /*02e0*/  LDCU UR5, c[0x0][0x3ac] ;  /* 0x00007580ff0577ac */ /* 0x000e620008000800 */
[----:B------:R-:W-:-:S02]  /*02f0*/  ISETP.NE.AND P2, PT, R41, 0x1f, PT ;  /* 0x0000001f2900780c */ /* 0x000fc40003f45270 */
[----:B------:R-:W-:Y:S01]  /*0300*/  BAR.SYNC.DEFER_BLOCKING 0x0 ;  /* 0x0000000000007b1d */ /* 0x000fe20000010000 */
[----:B--2---:R-:W-:Y:S02]  /*0310*/  LOP3.LUT R6, R6, 0x1, RZ, 0xc0, !PT ;  /* 0x0000000106067812 */ /* 0x004fe400078ec0ff */
[----:B0-----:R-:W-:Y:S02]  /*0320*/  LOP3.LUT R2, R7, 0x1, RZ, 0xc0, !PT ;  /* 0x0000000107027812 */ /* 0x001fe400078ec0ff */
[----:B------:R-:W-:Y:S02]  /*0330*/  LOP3.LUT R31, R6, 0x1, RZ, 0x3c, !PT ;  /* 0x00000001061f7812 */ /* 0x000fe400078e3cff */
[----:B---3--:R-:W-:Y:S02]  /*0340*/  LOP3.LUT R3, R20, 0x1, RZ, 0xc0, !PT ;  /* 0x0000000114037812 */ /* 0x008fe400078ec0ff */
[----:B------:R-:W-:Y:S02]  /*0350*/  LOP3.LUT R22, R2, 0x1, RZ, 0x3c, !PT ;  /* 0x0000000102167812 */ /* 0x000fe400078e3cff */
[----:B------:R-:W-:-:S02]  /*0360*/  LOP3.LUT R29, R3, 0x1, RZ, 0x3c, !PT ;  /* 0x00000001031d7812 */ /* 0x000fc400078e3cff */
[----:B----4-:R-:W-:Y:S01]  /*0370*/  LOP3.LUT R24, R24, 0x1, RZ, 0xc0, !PT ;  /* 0x0000000118187812 */ /* 0x010fe200078ec0ff */
[----:B------:R-:W-:Y:S01]  /*0380*/  IMAD.IADD R40, R31, 0x1, R22 ;  /* 0x000000011f287824 */ /* 0x000fe200078e0216 */
[----:B-----5:R-:W-:Y:S02]  /*0390*/  LOP3.LUT R21, R21, 0x1, RZ, 0xc0, !PT ;  /* 0x0000000115157812 */ /* 0x020fe400078ec0ff */
[----:B------:R-:W-:Y:S01]  /*03a0*/  LOP3.LUT R34, R24, 0x1, RZ, 0x3c, !PT ;  /* 0x0000000118227812 */ /* 0x000fe200078e3cff */
[----:B------:R-:W-:Y:S01]  /*03b0*/  IMAD.IADD R33, R29, 0x1, R40 ;  /* 0x000000011d217824 */ /* 0x000fe200078e0228 */
[----:B------:R-:W-:Y:S02]  /*03c0*/  LOP3.LUT R26, R26, 0x1, RZ, 0xc0, !PT ;  /* 0x000000011a1a7812 */ /* 0x000fe400078ec0ff */
[----:B------:R-:W-:Y:S02]  /*03d0*/  LOP3.LUT R35, R21, 0x1, RZ, 0x3c, !PT ;  /* 0x0000000115237812 */ /* 0x000fe400078e3cff */
        /* <DEDUP_REMOVED lines=13> */
[----:B------:R-:W-:Y:S02]  /*04b0*/  IADD3 R38, PT, PT, R30, R27, R38 ;  /* 0x0000001b1e267210 */ /* 0x000fe40007ffe026 */
[----:B------:R-:W-:Y:S02]  /*04c0*/  ISETP.NE.AND P3, PT, R6, RZ, PT ;  /* 0x000000ff0600720c */ /* 0x000fe40003f65270 */
[----:B------:R-:W-:Y:S02]  /*04d0*/  IADD3 R42, PT, PT, R4, R25, R38 ;  /* 0x00000019042a7210 */ /* 0x000fe40007ffe026 */
[----:B------:R-:W-:Y:S02]  /*04e0*/  ISETP.NE.AND P5, PT, R2, RZ, PT ;  /* 0x000000ff0200720c */ /* 0x000fe40003fa5270 */
[----:B------:R-:W-:Y:S01]  /*04f0*/  ISETP.NE.AND P6, PT, R3, RZ, PT ;  /* 0x000000ff0300720c */ /* 0x000fe20003fc5270 */
[----:B------:R-:W0:Y:S01]  /*0500*/  SHFL.UP P0, R5, R42, 0x1, RZ ;  /* 0x042000002a057989 */ /* 0x000e2200000000ff */
[----:B------:R-:W-:Y:S01]  /*0510*/  ISETP.NE.AND P4, PT, R37, RZ, PT ;  /* 0x000000ff2500720c */ /* 0x000fe20003f85270 */
[----:B0-----:R-:W-:-:S05]  /*0520*/  @P0 IMAD.IADD R5, R42, 0x1, R5 ;  /* 0x000000012a050824 */ /* 0x001fca00078e0205 */
[----:B------:R-:W0:Y:S02]  /*0530*/  SHFL.UP P0, R4, R5, 0x2, RZ ;  /* 0x0440000005047989 */ /* 0x000e2400000000ff */
[----:B0-----:R-:W-:-:S05]  /*0540*/  @P0 IMAD.IADD R4, R5, 0x1, R4 ;  /* 0x0000000105040824 */ /* 0x001fca00078e0204 */
[----:B------:R-:W0:Y:S02]  /*0550*/  SHFL.UP P0, R7, R4, 0x4, RZ ;  /* 0x0480000004077989 */ /* 0x000e2400000000ff */
[----:B0-----:R-:W-:Y:S01]  /*0560*/  @P0 IMAD.IADD R7, R4, 0x1, R7 ;  /* 0x0000000104070824 */ /* 0x001fe200078e0207 */
[----:B------:R-:W-:-:S04]  /*0570*/  @!P2 SHF.R.U32.HI R4, RZ, 0x3, R0 ;  /* 0x00000003ff04a819 */ /* 0x000fc80000011600 */
[----:B------:R-:W0:Y:S01]  /*0580*/  SHFL.UP P0, R44, R7, 0x8, RZ ;  /* 0x05000000072c7989 */ /* 0x000e2200000000ff */
[----:B------:R-:W-:Y:S01]  /*0590*/  @!P2 LOP3.LUT R46, R4, 0x7c, RZ, 0xc0, !PT ;  /* 0x0000007c042ea812 */ /* 0x000fe200078ec0ff */
[----:B0-----:R-:W-:Y:S01]  /*05a0*/  @P0 IMAD.IADD R44, R7, 0x1, R44 ;  /* 0x00000001072c0824 */ /* 0x001fe200078e022c */
[----:B------:R-:W-:Y:S02]  /*05b0*/  ISETP.NE.AND P0, PT, R41, RZ, PT ;  /* 0x000000ff2900720c */ /* 0x000fe40003f05270 */
[----:B------:R-:W-:Y:S02]  /*05c0*/  SHF.R.U32.HI R41, RZ, 0x5, R0 ;  /* 0x00000005ff297819 */ /* 0x000fe40000011600 */
[----:B------:R-:W0:Y:S02]  /*05d0*/  SHFL.UP P1, R43, R44, 0x10, RZ ;  /* 0x060000002c2b7989 */ /* 0x000e2400000200ff */
[----:B0-----:R-:W-:Y:S01]  /*05e0*/  @P1 IMAD.IADD R43, R44, 0x1, R43 ;  /* 0x000000012c2b1824 */ /* 0x001fe200078e022b */
[----:B------:R-:W-:-:S03]  /*05f0*/  ISETP.NE.AND P1, PT, R41, 0x2, PT ;  /* 0x000000022900780c */ /* 0x000fc60003f25270 */
[----:B------:R-:W-:Y:S01]  /*0600*/  IMAD.IADD R42, R43, 0x1, -R42 ;  /* 0x000000012b2a7824 */ /* 0x000fe200078e0a2a */
[----:B------:R-:W-:Y:S01]  /*0610*/  @!P2 STS [R46+UR4], R43 ;  /* 0x0000002b2e00a988 */ /* 0x000fe20008000804 */
[----:B------:R-:W-:Y:S01]  /*0620*/  BAR.SYNC.DEFER_BLOCKING 0x0 ;  /* 0x0000000000007b1d */ /* 0x000fe20000010000 */
[----:B------:R-:W-:Y:S02]  /*0630*/  ISETP.NE.AND P2, PT, R41, 0xd, PT ;  /* 0x0000000d2900780c */ /* 0x000fe40003f45270 */
[----:B------:R-:W-:Y:S02]  /*0640*/  SEL R42, R42, RZ, P0 ;  /* 0x000000ff2a2a7207 */ /* 0x000fe40000000000 */
[----:B------:R-:W-:Y:S01]  /*0650*/  ISETP.NE.AND P0, PT, R26, RZ, PT ;  /* 0x000000ff1a00720c */ /* 0x000fe20003f05270 */
[----:B------:R-:W0:Y:S02]  /*0660*/  LDS.128 R4, [UR4] ;  /* 0x00000004ff047984 */ /* 0x000e240008000c00 */
        /* <DEDUP_REMOVED lines=8> */
[----:B------:R-:W-:Y:S02]  /*06f0*/  SEL R2, R3, R2, !P1 ;  /* 0x0000000203027207 */ /* 0x000fe40004800000 */
[----:B------:R-:W-:Y:S01]  /*0700*/  ISETP.NE.AND P1, PT, R41, 0x5, PT ;  /* 0x000000052900780c */ /* 0x000fe20003f25270 */
[----:B0-----:R-:W-:-:S04]  /*0710*/  IMAD.IADD R4, R3, 0x1, R4 ;  /* 0x0000000103047824 */ /* 0x001fc800078e0204 */
        /* <DEDUP_REMOVED lines=15> */
[----:B------:R-:W0:Y:S01]  /*0810*/  LDS.64 R2, [UR4+0x30] ;  /* 0x00003004ff027984 */ /* 0x000e220008000a00 */
[----:B------:R-:W-:Y:S01]  /*0820*/  ISETP.NE.AND P1, PT, R41, 0xa, PT ;  /* 0x0000000a2900780c */ /* 0x000fe20003f25270 */
[----:B------:R-:W-:-:S03]  /*0830*/  IMAD.IADD R6, R6, 0x1, R5 ;  /* 0x0000000106067824 */ /* 0x000fc600078e0205 */
[----:B------:R-:W-:Y:S01]  /*0840*/  SEL R43, R5, R43, !P1 ;  /* 0x0000002b052b7207 */ /* 0x000fe20004800000 */
[----:B------:R-:W-:Y:S01]  /*0850*/  IMAD.IADD R7, R7, 0x1, R6 ;  /* 0x0000000107077824 */ /* 0x000fe200078e0206 */
[----:B------:R-:W-:-:S04]  /*0860*/  ISETP.NE.AND P1, PT, R41, 0xb, PT ;  /* 0x0000000b2900780c */ /* 0x000fc80003f25270 */
[----:B------:R-:W-:Y:S02]  /*0870*/  SEL R43, R6, R43, !P1 ;  /* 0x0000002b062b7207 */ /* 0x000fe40004800000 */
[----:B------:R-:W-:-:S04]  /*0880*/  ISETP.NE.AND P1, PT, R41, 0xc, PT ;  /* 0x0000000c2900780c */ /* 0x000fc80003f25270 */
[C---:B------:R-:W-:Y:S02]  /*0890*/  SEL R43, R7.reuse, R43, !P1 ;  /* 0x0000002b072b7207 */ /* 0x040fe40004800000 */
[----:B------:R-:W-:Y:S01]  /*08a0*/  ISETP.GE.U32.AND P1, PT, R0, 0x20, PT ;  /* 0x000000200000780c */ /* 0x000fe20003f26070 */
[----:B0-----:R-:W-:-:S04]  /*08b0*/  IMAD.IADD R2, R7, 0x1, R2 ;  /* 0x0000000107027824 */ /* 0x001fc800078e0202 */
[----:B------:R-:W-:Y:S01]  /*08c0*/  IMAD.IADD R3, R3, 0x1, R2 ;  /* 0x0000000103037824 */ /* 0x000fe200078e0202 */
[----:B------:R-:W-:Y:S02]  /*08d0*/  SEL R43, R2, R43, !P2 ;  /* 0x0000002b022b7207 */ /* 0x000fe40005000000 */
[----:B------:R-:W-:Y:S02]  /*08e0*/  ISETP.NE.AND P2, PT, R24, RZ, PT ;  /* 0x000000ff1800720c */ /* 0x000fe40003f45270 */
[----:B------:R-:W-:Y:S02]  /*08f0*/  SEL R43, R43, RZ, P1 ;  /* 0x000000ff2b2b7207 */ /* 0x000fe40000800000 */
[----:B------:R-:W-:Y:S02]  /*0900*/  IADD3 R5, PT, PT, -R3, 0x1340, RZ ;  /* 0x0000134003057810 */ /* 0x000fe40007ffe1ff */
[----:B------:R-:W-:Y:S01]  /*0910*/  ISETP.NE.AND P1, PT, R21, RZ, PT ;  /* 0x000000ff1500720c */ /* 0x000fe20003f25270 */
[----:B------:R-:W-:-:S02]  /*0920*/  IMAD.IADD R43, R43, 0x1, R42 ;  /* 0x000000012b2b7824 */ /* 0x000fc400078e022a */
[--C-:B------:R-:W-:Y:S02]  /*0930*/  IMAD.IADD R21, R0, 0x1, -R5.reuse ;  /* 0x0000000100157824 */ /* 0x100fe400078e0a05 */
[----:B------:R-:W-:Y:S01]  /*0940*/  IMAD.IADD R2, R43, 0x1, R5 ;  /* 0x000000012b027824 */ /* 0x000fe200078e0205 */
[C---:B------:R-:W-:Y:S01]  /*0950*/  IADD3 R6, PT, PT, R8.reuse, -R43, -R31 ;  /* 0x8000002b08067210 */ /* 0x040fe20007ffe81f */
[C-C-:B------:R-:W-:Y:S01]  /*0960*/  IMAD.IADD R4, R8.reuse, 0x1, -R43.reuse ;  /* 0x0000000108047824 */ /* 0x140fe200078e0a2b */
[----:B------:R-:W-:Y:S01]  /*0970*/  IADD3 R40, PT, PT, R8, -R40, -R43 ;  /* 0x8000002808287210 */ /* 0x000fe20007ffe82b */
[----:B------:R-:W-:Y:S02]  /*0980*/  IMAD.IADD R31, R31, 0x1, R2 ;  /* 0x000000011f1f7824 */ /* 0x000fe400078e0202 */
[----:B------:R-:W-:Y:S01]  /*0990*/  VIADD R6, R6, 0x1 ;  /* 0x0000000106067836 */ /* 0x000fe20000000000 */
[----:B------:R-:W-:Y:S01]  /*09a0*/  SEL R4, R2, R4, !P3 ;  /* 0x0000000402047207 */ /* 0x000fe20005800000 */
[----:B------:R-:W-:Y:S01]  /*09b0*/  VIADD R40, R40, 0x2 ;  /* 0x0000000228287836 */ /* 0x000fe20000000000 */
[----:B------:R-:W-:Y:S01]  /*09c0*/  ISETP.NE.AND P3, PT, R32, RZ, PT ;  /* 0x000000ff2000720c */ /* 0x000fe20003f65270 */
[----:B------:R-:W-:Y:S01]  /*09d0*/  IMAD.IADD R2, R22, 0x1, R31 ;  /* 0x0000000116027824 */ /* 0x000fe200078e021f */
[----:B------:R-:W-:Y:S01]  /*09e0*/  SEL R22, R31, R6, !P5 ;  /* 0x000000061f167207 */ /* 0x000fe20006800000 */
[--C-:B------:R-:W-:Y:S01]  /*09f0*/  IMAD.IADD R33, R33, 0x1, R43.reuse ;  /* 0x0000000121217824 */ /* 0x100fe200078e022b */
[----:B------:R-:W-:Y:S01]  /*0a00*/  ISETP.NE.AND P5, PT, R0, RZ, PT ;  /* 0x000000ff0000720c */ /* 0x000fe20003fa5270 */
[----:B------:R-:W-:Y:S01]  /*0a10*/  IMAD.IADD R43, R38, 0x1, R43 ;  /* 0x00000001262b7824 */ /* 0x000fe200078e022b */
[----:B------:R-:W-:Y:S01]  /*0a20*/  SEL R40, R2, R40, !P6 ;  /* 0x0000002802287207 */ /* 0x000fe20007000000 */
[----:B------:R-:W-:Y:S01]  /*0a30*/  IMAD.IADD R2, R29, 0x1, R2 ;  /* 0x000000011d027824 */ /* 0x000fe200078e0202 */
[----:B------:R-:W-:Y:S01]  /*0a40*/  LOP3.LUT R31, RZ, R0, RZ, 0x33, !PT ;  /* 0x00000000ff1f7212 */ /* 0x000fe200078e33ff */
[--C-:B------:R-:W-:Y:S01]  /*0a50*/  IMAD.IADD R6, R34, 0x1, R33.reuse ;  /* 0x0000000122067824 */ /* 0x100fe200078e0221 */
[----:B------:R-:W-:Y:S01]  /*0a60*/  IADD3 R33, PT, PT, R8, 0x3, -R33 ;  /* 0x0000000308217810 */ /* 0x000fe20007ffe821 */
[----:B------:R-:W-:Y:S01]  /*0a70*/  IMAD.IADD R34, R34, 0x1, R2 ;  /* 0x0000000122227824 */ /* 0x000fe200078e0202 */
[----:B------:R-:W-:Y:S01]  /*0a80*/  ISETP.NE.AND P6, PT, R36, RZ, PT ;  /* 0x000000ff2400720c */ /* 0x000fe20003fc5270 */
[C---:B------:R-:W-:Y:S01]  /*0a90*/  IMAD.IADD R29, R35.reuse, 0x1, R6 ;  /* 0x00000001231d7824 */ /* 0x040fe200078e0206 */
[----:B------:R-:W-:Y:S01]  /*0aa0*/  SEL R33, R2, R33, !P2 ;  /* 0x0000002102217207 */ /* 0x000fe20005000000 */
[----:B------:R-:W-:Y:S01]  /*0ab0*/  IMAD.IADD R35, R35, 0x1, R34 ;  /* 0x0000000123237824 */ /* 0x000fe200078e0222 */
[----:B------:R-:W-:-:S02]  /*0ac0*/  ISETP.GE.AND P2, PT, R0, R5, PT ;  /* 0x000000050000720c */ /* 0x000fc40003f46270 */
[C---:B------:R-:W-:Y:S02]  /*0ad0*/  IADD3 R7, PT, PT, R8.reuse, 0x4, -R6 ;  /* 0x0000000408077810 */ /* 0x040fe40007ffe806 */
[--C-:B------:R-:W-:Y:S01]  /*0ae0*/  IADD3 R2, PT, PT, R8, 0x5, -R29.reuse ;  /* 0x0000000508027810 */ /* 0x100fe20007ffe81d */
[----:B------:R-:W-:Y:S01]  /*0af0*/  IMAD.IADD R29, R20, 0x1, R29 ;  /* 0x00000001141d7824 */ /* 0x000fe200078e021d */
[----:B------:R-:W-:Y:S01]  /*0b00*/  SEL R24, R34, R7, !P1 ;  /* 0x0000000722187207 */ /* 0x000fe20004800000 */
[----:B------:R-:W-:Y:S01]  /*0b10*/  IMAD.IADD R20, R20, 0x1, R35 ;  /* 0x0000000114147824 */ /* 0x000fe200078e0223 */
[----:B------:R-:W0:Y:S01]  /*0b20*/  @!P5 LDC.64 R6, c[0x0][0x3a0] ;  /* 0x0000e800ff06db82 */ /* 0x000e220000000a00 */
[----:B------:R-:W-:Y:S02]  /*0b30*/  SEL R26, R35, R2, !P0 ;  /* 0x00000002231a7207 */ /* 0x000fe40004000000 */
[----:B------:R-:W-:Y:S02]  /*0b40*/  ISETP.NE.AND P0, PT, R28, RZ, PT ;  /* 0x000000ff1c00720c */ /* 0x000fe40003f05270 */
[----:B-1----:R-:W-:Y:S01]  /*0b50*/  @!P2 VIADD R21, R31, UR5 ;  /* 0x000000051f15ac36 */ /* 0x002fe20008000000 */
[C---:B------:R-:W-:Y:S01]  /*0b60*/  IADD3 R28, PT, PT, R8.reuse, 0x9, -R43 ;  /* 0x00000009081c7810 */ /* 0x040fe20007ffe82b */
[C---:B------:R-:W-:Y:S01]  /*0b70*/  IMAD.IADD R31, R23.reuse, 0x1, R29 ;  /* 0x00000001171f7824 */ /* 0x040fe200078e021d */
[C---:B------:R-:W-:Y:S01]  /*0b80*/  IADD3 R43, PT, PT, R8.reuse, -R43, -R25 ;  /* 0x8000002b082b7210 */ /* 0x040fe20007ffe819 */
[----:B------:R-:W-:Y:S01]  /*0b90*/  IMAD.IADD R23, R23, 0x1, R20 ;  /* 0x0000000117177824 */ /* 0x000fe200078e0214 */
[----:B------:R-:W-:-:S02]  /*0ba0*/  IADD3 R29, PT, PT, R8, 0x6, -R29 ;  /* 0x00000006081d7810 */ /* 0x000fc40007ffe81d */
[C---:B------:R-:W-:Y:S01]  /*0bb0*/  IADD3 R2, PT, PT, R8.reuse, 0x7, -R31 ;  /* 0x0000000708027810 */ /* 0x040fe20007ffe81f */
[----:B------:R-:W-:Y:S01]  /*0bc0*/  VIADD R43, R43, 0xa ;  /* 0x0000000a2b2b7836 */ /* 0x000fe20000000000 */
[----:B------:R-:W-:Y:S01]  /*0bd0*/  IADD3 R8, PT, PT, R8, -R31, -R27 ;  /* 0x8000001f08087210 */ /* 0x000fe20007ffe81b */
[----:B------:R-:W-:Y:S01]  /*0be0*/  IMAD.IADD R27, R27, 0x1, R23 ;  /* 0x000000011b1b7824 */ /* 0x000fe200078e0217 */
[----:B------:R-:W-:Y:S02]  /*0bf0*/  SEL R29, R20, R29, !P4 ;  /* 0x0000001d141d7207 */ /* 0x000fe40006000000 */
[----:B------:R-:W-:Y:S01]  /*0c00*/  ISETP.NE.AND P1, PT, R39, RZ, PT ;  /* 0x000000ff2700720c */ /* 0x000fe20003f25270 */
[----:B------:R-:W-:Y:S01]  /*0c10*/  VIADD R20, R8, 0x8 ;  /* 0x0000000808147836 */ /* 0x000fe20000000000 */
[----:B------:R-:W-:Y:S01]  /*0c20*/  SEL R8, R23, R2, !P3 ;  /* 0x0000000217087207 */ /* 0x000fe20005800000 */
[----:B------:R-:W-:Y:S01]  /*0c30*/  @!P5 IMAD.MOV.U32 R2, RZ, RZ, 0x65 ;  /* 0x00000065ff02d424 */ /* 0x000fe200078e00ff */
[----:B------:R-:W-:Y:S01]  /*0c40*/  LEA R23, R4, UR4, 0x2 ;  /* 0x0000000404177c11 */ /* 0x000fe2000f8e10ff */
[----:B------:R-:W-:Y:S01]  /*0c50*/  IMAD.IADD R30, R30, 0x1, R27 ;  /* 0x000000011e1e7824 */ /* 0x000fe200078e021b */
[----:B------:R-:W-:-:S02]  /*0c60*/  LEA R22, R22, UR4, 0x2 ;  /* 0x0000000416167c11 */ /* 0x000fc4000f8e10ff */
[----:B0-----:R0:W-:Y:S01]  /*0c70*/  @!P5 ST.E.64.STRONG.GPU desc[UR8][R6.64+0x100], R2 ;  /* 0x000100020600d985 */ /* 0x0011e2000c10fb08 */
[----:B------:R-:W-:Y:S01]  /*0c80*/  @!P0 IMAD.IADD R43, R25, 0x1, R30 ;  /* 0x00000001192b8824 */ /* 0x000fe200078e021e */
[----:B------:R-:W-:Y:S01]  /*0c90*/  LEA R25, R40, UR4, 0x2 ;  /* 0x0000000428197c11 */ /* 0x000fe2000f8e10ff */
[----:B------:R-:W-:Y:S01]  /*0ca0*/  BAR.SYNC.DEFER_BLOCKING 0x0 ;  /* 0x0000000000007b1d */ /* 0x000fe20000010000 */
[----:B------:R-:W-:Y:S02]  /*0cb0*/  SEL R20, R27, R20, !P6 ;  /* 0x000000141b147207 */ /* 0x000fe40007000000 */
[----:B------:R-:W-:Y:S02]  /*0cc0*/  LEA R4, R33, UR4, 0x2 ;  /* 0x0000000421047c11 */ /* 0x000fe4000f8e10ff */
[----:B------:R-:W-:Y:S01]  /*0cd0*/  LEA R27, R24, UR4, 0x2 ;  /* 0x00000004181b7c11 */ /* 0x000fe2000f8e10ff */
[----:B------:R-:W-:Y:S01]  /*0ce0*/  VIADD R24, R0, 0xfc0 ;  /* 0x00000fc000187836 */ /* 0x000fe20000000000 */
[----:B------:R-:W-:-:S02]  /*0cf0*/  SEL R28, R30, R28, !P1 ;  /* 0x0000001c1e1c7207 */ /* 0x000fc40004800000 */
[----:B------:R-:W-:Y:S01]  /*0d00*/  LEA R26, R26, UR4, 0x2 ;  /* 0x000000041a1a7c11 */ /* 0x000fe2000f8e10ff */
[----:B0-----:R-:W0:Y:S01]  /*0d10*/  LDC.64 R2, c[0x0][0x390] ;  /* 0x0000e400ff027b82 */ /* 0x001e220000000a00 */
[----:B------:R-:W-:Y:S02]  /*0d20*/  LEA R29, R29, UR4, 0x2 ;  /* 0x000000041d1d7c11 */ /* 0x000fe4000f8e10ff */
[----:B------:R-:W-:Y:S02]  /*0d30*/  LEA R8, R8, UR4, 0x2 ;  /* 0x0000000408087c11 */ /* 0x000fe4000f8e10ff */
[----:B------:R-:W-:Y:S02]  /*0d40*/  LEA R20, R20, UR4, 0x2 ;  /* 0x0000000414147c11 */ /* 0x000fe4000f8e10ff */
[----:B------:R-:W-:Y:S02]  /*0d50*/  LEA R7, R28, UR4, 0x2 ;  /* 0x000000041c077c11 */ /* 0x000fe4000f8e10ff */
[----:B------:R-:W-:Y:S01]  /*0d60*/  LEA R6, R43, UR4, 0x2 ;  /* 0x000000042b067c11 */ /* 0x000fe2000f8e10ff */
[----:B------:R-:W-:Y:S01]  /*0d70*/  IMAD.IADD R43, R24, 0x1, -R5 ;  /* 0x00000001182b7824 */ /* 0x000fe200078e0a05 */
[----:B------:R1:W-:Y:S04]  /*0d80*/  STS [R23], R12 ;  /* 0x0000000c17007388 */ /* 0x0003e80000000800 */
[----:B------:R2:W-:Y:S04]  /*0d90*/  STS [R22], R19 ;  /* 0x0000001316007388 */ /* 0x0005e80000000800 */
[----:B------:R3:W-:Y:S01]  /*0da0*/  STS [R25], R18 ;  /* 0x0000001219007388 */ /* 0x0007e20000000800 */
[----:B-1----:R-:W-:-:S03]  /*0db0*/  IADD3 R12, PT, PT, -R0, UR5, RZ ;  /* 0x00000005000c7c10 */ /* 0x002fc6000fffe1ff */
[----:B------:R1:W-:Y:S01]  /*0dc0*/  STS [R4], R17 ;  /* 0x0000001104007388 */ /* 0x0003e20000000800 */
[----:B--2---:R-:W-:-:S03]  /*0dd0*/  VIADD R22, R0, 0x8c0 ;  /* 0x000008c000167836 */ /* 0x004fc60000000000 */
[----:B------:R2:W-:Y:S01]  /*0de0*/  STS [R27], R16 ;  /* 0x000000101b007388 */ /* 0x0005e20000000800 */
[----:B---3--:R-:W-:Y:S01]  /*0df0*/  VIADD R18, R0, 0x540 ;  /* 0x0000054000127836 */ /* 0x008fe20000000000 */
[-C--:B------:R-:W-:Y:S02]  /*0e00*/  ISETP.GE.AND P4, PT, R22, R5.reuse, PT ;  /* 0x000000051600720c */ /* 0x080fe40003f86270 */
[----:B------:R3:W-:Y:S01]  /*0e10*/  STS [R26], R15 ;  /* 0x0000000f1a007388 */ /* 0x0007e20000000800 */
[----:B-1----:R-:W-:Y:S01]  /*0e20*/  VIADD R4, R0, 0x1c0 ;  /* 0x000001c000047836 */ /* 0x002fe20000000000 */
[-C--:B------:R-:W-:Y:S02]  /*0e30*/  ISETP.GE.AND P5, PT, R18, R5.reuse, PT ;  /* 0x000000051200720c */ /* 0x080fe40003fa6270 */
[----:B------:R1:W-:Y:S01]  /*0e40*/  STS [R29], R14 ;  /* 0x0000000e1d007388 */ /* 0x0003e20000000800 */
[----:B--2---:R-:W-:Y:S01]  /*0e50*/  VIADD R16, R0, 0x380 ;  /* 0x0000038000107836 */ /* 0x004fe20000000000 */
[----:B------:R-:W-:-:S02]  /*0e60*/  ISETP.GE.AND P1, PT, R4, R5, PT ;  /* 0x000000050400720c */ /* 0x000fc40003f26270 */
[----:B------:R2:W-:Y:S01]  /*0e70*/  STS [R8], R13 ;  /* 0x0000000d08007388 */ /* 0x0005e20000000800 */
[----:B---3--:R-:W-:Y:S01]  /*0e80*/  IMAD.IADD R15, R22, 0x1, -R5 ;  /* 0x00000001160f7824 */ /* 0x008fe200078e0a05 */
[----:B------:R-:W-:Y:S02]  /*0e90*/  ISETP.GE.AND P6, PT, R16, R5, PT ;  /* 0x000000051000720c */ /* 0x000fe40003fc6270 */
[----:B------:R3:W-:Y:S01]  /*0ea0*/  STS [R20], R11 ;  /* 0x0000000b14007388 */ /* 0x0007e20000000800 */
[----:B------:R-:W-:Y:S02]  /*0eb0*/  @!P4 VIADD R15, R12, 0xfffff73f ;  /* 0xfffff73f0c0fc836 */ /* 0x000fe40000000000 */
[C---:B-1----:R-:W-:Y:S01]  /*0ec0*/  VIADD R14, R0.reuse, 0x700 ;  /* 0x00000700000e7836 */ /* 0x042fe20000000000 */
[----:B------:R1:W-:Y:S01]  /*0ed0*/  STS [R7], R10 ;  /* 0x0000000a07007388 */ /* 0x0003e20000000800 */
[----:B--2---:R-:W-:-:S03]  /*0ee0*/  VIADD R8, R0, 0xa80 ;  /* 0x00000a8000087836 */ /* 0x004fc60000000000 */
[----:B------:R2:W-:Y:S01]  /*0ef0*/  STS [R6], R9 ;  /* 0x0000000906007388 */ /* 0x0005e20000000800 */
[-C--:B------:R-:W-:Y:S01]  /*0f00*/  ISETP.GE.AND P0, PT, R14, R5.reuse, PT ;  /* 0x000000050e00720c */ /* 0x080fe20003f06270 */
[----:B---3--:R-:W-:Y:S01]  /*0f10*/  VIADD R20, R0, 0xc40 ;  /* 0x00000c4000147836 */ /* 0x008fe20000000000 */
[-C--:B------:R-:W-:Y:S01]  /*0f20*/  ISETP.GE.AND P3, PT, R8, R5.reuse, PT ;  /* 0x000000050800720c */ /* 0x080fe20003f66270 */
[--C-:B------:R-:W-:Y:S02]  /*0f30*/  IMAD.IADD R11, R18, 0x1, -R5.reuse ;  /* 0x00000001120b7824 */ /* 0x100fe400078e0a05 */
[----:B-1----:R-:W-:Y:S01]  /*0f40*/  VIADD R10, R0, 0xe00 ;  /* 0x00000e00000a7836 */ /* 0x002fe20000000000 */
[----:B------:R-:W-:Y:S01]  /*0f50*/  ISETP.GE.AND P2, PT, R20, R5, PT ;  /* 0x000000051400720c */ /* 0x000fe20003f46270 */
[--C-:B------:R-:W-:Y:S02]  /*0f60*/  IMAD.IADD R7, R4, 0x1, -R5.reuse ;  /* 0x0000000104077824 */ /* 0x100fe400078e0a05 */
[C---:B--2---:R-:W-:Y:S01]  /*0f70*/  VIADD R6, R0.reuse, 0x1180 ;  /* 0x0000118000067836 */ /* 0x044fe20000000000 */
[----:B------:R-:W-:Y:S01]  /*0f80*/  LEA R0, R0, UR4, 0x2 ;  /* 0x0000000400007c11 */ /* 0x000fe2000f8e10ff */
[----:B------:R-:W-:Y:S01]  /*0f90*/  BAR.SYNC.DEFER_BLOCKING 0x0 ;  /* 0x0000000000007b1d */ /* 0x000fe20000010000 */
[----:B------:R-:W-:-:S02]  /*0fa0*/  IMAD.IADD R9, R16, 0x1, -R5 ;  /* 0x0000000110097824 */ /* 0x000fc400078e0a05 */
[----:B------:R-:W-:Y:S01]  /*0fb0*/  @!P1 VIADD R7, R12, 0xfffffe3f ;  /* 0xfffffe3f0c079836 */ /* 0x000fe20000000000 */
[-C--:B------:R-:W-:Y:S01]  /*0fc0*/  ISETP.GE.AND P1, PT, R10, R5.reuse, PT ;  /* 0x000000050a00720c */ /* 0x080fe20003f26270 */
[----:B------:R-:W-:Y:S01]  /*0fd0*/  @!P6 VIADD R9, R12, 0xfffffc7f ;  /* 0xfffffc7f0c09e836 */ /* 0x000fe20000000000 */
[-C--:B------:R-:W-:Y:S01]  /*0fe0*/  ISETP.GE.AND P6, PT, R24, R5.reuse, PT ;  /* 0x000000051800720c */ /* 0x080fe20003fc6270 */
[----:B------:R-:W-:Y:S01]  /*0ff0*/  @!P5 VIADD R11, R12, 0xfffffabf ;  /* 0xfffffabf0c0bd836 */ /* 0x000fe20000000000 */
[----:B------:R-:W-:Y:S01]  /*1000*/  ISETP.GE.AND P5, PT, R6, R5, PT ;  /* 0x000000050600720c */ /* 0x000fe20003fa6270 */
[--C-:B------:R-:W-:Y:S02]  /*1010*/  IMAD.IADD R13, R14, 0x1, -R5.reuse ;  /* 0x000000010e0d7824 */ /* 0x100fe400078e0a05 */
[--C-:B------:R-:W-:Y:S02]  /*1020*/  IMAD.IADD R17, R8, 0x1, -R5.reuse ;  /* 0x0000000108117824 */ /* 0x100fe400078e0a05 */
[----:B------:R-:W-:-:S02]  /*1030*/  IMAD.IADD R19, R20, 0x1, -R5 ;  /* 0x0000000114137824 */ /* 0x000fc400078e0a05 */
[--C-:B------:R-:W-:Y:S02]  /*1040*/  IMAD.IADD R23, R10, 0x1, -R5.reuse ;  /* 0x000000010a177824 */ /* 0x100fe400078e0a05 */
[----:B------:R-:W-:Y:S02]  /*1050*/  IMAD.IADD R47, R6, 0x1, -R5 ;  /* 0x00000001062f7824 */ /* 0x000fe400078e0a05 */
[C---:B------:R-:W-:Y:S02]  /*1060*/  @!P0 VIADD R13, R12.reuse, 0xfffff8ff ;  /* 0xfffff8ff0c0d8836 */ /* 0x040fe40000000000 */
[--C-:B0-----:R-:W-:Y:S01]  /*1070*/  IMAD.WIDE R4, R21, 0x4, R2.reuse ;  /* 0x0000000415047825 */ /* 0x101fe200078e0202 */
[----:B------:R-:W0:Y:S03]  /*1080*/  LDS R25, [R0] ;  /* 0x0000000000197984 */ /* 0x000e260000000800 */
[----:B------:R-:W-:Y:S01]  /*1090*/  IMAD.WIDE R6, R7, 0x4, R2 ;  /* 0x0000000407067825 */ /* 0x000fe200078e0202 */
[----:B------:R-:W1:Y:S03]  /*10a0*/  LDS R27, [R0+0x700] ;  /* 0x00070000001b7984 */ /* 0x000e660000000800 */
[----:B------:R-:W-:-:S02]  /*10b0*/  @!P3 VIADD R17, R12, 0xfffff57f ;  /* 0xfffff57f0c11b836 */ /* 0x000fc40000000000 */
[----:B------:R-:W-:Y:S01]  /*10c0*/  IMAD.WIDE R8, R9, 0x4, R2 ;  /* 0x0000000409087825 */ /* 0x000fe200078e0202 */
[----:B------:R-:W2:Y:S03]  /*10d0*/  LDS R29, [R0+0xe00] ;  /* 0x000e0000001d7984 */ /* 0x000ea60000000800 */
[C---:B------:R-:W-:Y:S01]  /*10e0*/  @!P2 VIADD R19, R12.reuse, 0xfffff3bf ;  /* 0xfffff3bf0c13a836 */ /* 0x040fe20000000000 */
[----:B------:R-:W3:Y:S01]  /*10f0*/  LDS R31, [R0+0x1500] ;  /* 0x00150000001f7984 */ /* 0x000ee20000000800 */
[C---:B------:R-:W-:Y:S02]  /*1100*/  @!P1 VIADD R23, R12.reuse, 0xfffff1ff ;  /* 0xfffff1ff0c179836 */ /* 0x040fe40000000000 */
[C---:B------:R-:W-:Y:S01]  /*1110*/  @!P6 VIADD R43, R12.reuse, 0xfffff03f ;  /* 0xfffff03f0c2be836 */ /* 0x040fe20000000000 */
[----:B------:R-:W4:Y:S01]  /*1120*/  LDS R33, [R0+0x1c00] ;  /* 0x001c000000217984 */ /* 0x000f220000000800 */
[----:B------:R-:W-:-:S02]  /*1130*/  @!P5 VIADD R47, R12, 0xffffee7f ;  /* 0xffffee7f0c2fd836 */ /* 0x000fc40000000000 */
[--C-:B------:R-:W-:Y:S01]  /*1140*/  IMAD.WIDE R10, R11, 0x4, R2.reuse ;  /* 0x000000040b0a7825 */ /* 0x100fe200078e0202 */
[----:B------:R-:W5:Y:S03]  /*1150*/  LDS R35, [R0+0x2300] ;  /* 0x0023000000237984 */ /* 0x000f660000000800 */
        /* <DEDUP_REMOVED lines=11> */
[----:B0-----:R-:W-:Y:S03]  /*1210*/  STG.E desc[UR8][R4.64], R25 ;  /* 0x0000001904007986 */ /* 0x001fe6000c101908 */
[----:B------:R-:W-:Y:S01]  /*1220*/  IMAD.WIDE R2, R47, 0x4, R2 ;  /* 0x000000042f027825 */ /* 0x000fe200078e0202 */
[----:B-1----:R-:W-:Y:S04]  /*1230*/  STG.E desc[UR8][R6.64], R27 ;  /* 0x0000001b06007986 */ /* 0x002fe8000c101908 */
[----:B--2---:R-:W-:Y:S04]  /*1240*/  STG.E desc[UR8][R8.64], R29 ;  /* 0x0000001d08007986 */ /* 0x004fe8000c101908 */
[----:B---3--:R-:W-:Y:S04]  /*1250*/  STG.E desc[UR8][R10.64], R31 ;  /* 0x0000001f0a007986 */ /* 0x008fe8000c101908 */
[----:B----4-:R-:W-:Y:S04]  /*1260*/  STG.E desc[UR8][R12.64], R33 ;  /* 0x000000210c007986 */ /* 0x010fe8000c101908 */
[----:B-----5:R-:W-:Y:S04]  /*1270*/  STG.E desc[UR8][R14.64], R35 ;  /* 0x000000230e007986 */ /* 0x020fe8000c101908 */
[----:B------:R-:W-:Y:S04]  /*1280*/  STG.E desc[UR8][R16.64], R37 ;  /* 0x0000002510007986 */ /* 0x000fe8000c101908 */
[----:B------:R-:W-:Y:S04]  /*1290*/  STG.E desc[UR8][R18.64], R39 ;  /* 0x0000002712007986 */ /* 0x000fe8000c101908 */
[----:B------:R-:W-:Y:S04]  /*12a0*/  STG.E desc[UR8][R20.64], R41 ;  /* 0x0000002914007986 */ /* 0x000fe8000c101908 */
[----:B------:R-:W-:Y:S04]  /*12b0*/  STG.E desc[UR8][R22.64], R45 ;  /* 0x0000002d16007986 */ /* 0x000fe8000c101908 */
[----:B------:R-:W-:Y:S01]  /*12c0*/  STG.E desc[UR8][R2.64], R49 ;  /* 0x0000003102007986 */ /* 0x000fe2000c101908 */
[----:B------:R-:W-:Y:S05]  /*12d0*/  EXIT ;  /* 0x000000000000794d */ /* 0x000fea0003800000 */
.L_x_482:
[----:B------:R-:W0:Y:S01]  /*12e0*/  S2R R41, SR_TID.X ;  /* 0x0000000000297919 */ /* 0x000e220000002100 */
[----:B------:R-:W1:Y:S01]  /*12f0*/  LDCU.64 UR4, c[0x0][0x380] ;  /* 0x00007000ff0477ac */ /* 0x000e620008000a00 */
[----:B------:R-:W2:Y:S01]  /*1300*/  LDCU.64 UR6, c[0x0][0x388] ;  /* 0x00007100ff0677ac */ /* 0x000ea20008000a00 */
[----:B0-----:R-:W-:-:S05]  /*1310*/  IMAD R5, R41, 0xb, RZ ;  /* 0x0000000b29057824 */ /* 0x001fca00078e02ff */
[----:B------:R-:W-:-:S04]  /*1320*/  IADD3 R5, P0, PT, R5, R16, RZ ;  /* 0x0000001005057210 */ /* 0x000fc80007f1e0ff */
[----:B------:R-:W-:Y:S01]  /*1330*/  LEA.HI.X.SX32 R2, R16, RZ, 0x1, P0 ;  /* 0x000000ff10027211 */ /* 0x000fe200000f0eff */
[----:B------:R-:W-:-:S03]  /*1340*/  IMAD.SHL.U32 R4, R5, 0x4, RZ ;  /* 0x0000000405047824 */ /* 0x000fc600078e00ff */
[----:B------:R-:W-:Y:S02]  /*1350*/  SHF.L.U64.HI R5, R5, 0x2, R2 ;  /* 0x0000000205057819 */ /* 0x000fe40000010202 */
[C---:B-1----:R-:W-:Y:S02]  /*1360*/  IADD3 R2, P0, PT, R4.reuse, UR4, RZ ;  /* 0x0000000404027c10 */ /* 0x042fe4000ff1e0ff */
[----:B--2---:R-:W-:Y:S02]  /*1370*/  IADD3 R4, P1, PT, R4, UR6, RZ ;  /* 0x0000000604047c10 */ /* 0x004fe4000ff3e0ff */
        /* <DEDUP_REMOVED lines=24> */
[----:B------:R-:W4:Y:S01]  /*1500*/  LDG.E R18, desc[UR8][R4.64+0x28] ;  /* 0x0000280804127981 */ /* 0x000f22000c1e1900 */
[----:B------:R-:W1:Y:S01]  /*1510*/  S2UR UR5, SR_CgaCtaId ;  /* 0x00000000000579c3 */ /* 0x000e620000008800 */
[----:B------:R-:W-:Y:S01]  /*1520*/  UMOV UR4, 0x400 ;  /* 0x0000040000047882 */ /* 0x000fe20000000000 */
[----:B------:R-:W-:Y:S01]  /*1530*/  SHF.R.U32.HI R42, RZ, 0x5, R41 ;  /* 0x00000005ff2a7819 */ /* 0x000fe20000011629 */
[----:B------:R-:W0:Y:S01]  /*1540*/  S2R R17, SR_LANEID ;  /* 0x0000000000117919 */ /* 0x000e220000000000 */
[----:B-1----:R-:W-:-:S04]  /*1550*/  ULEA UR4, UR5, UR4, 0x18 ;  /* 0x0000000405047291 */ /* 0x002fc8000f8ec0ff */
[----:B------:R-:W-:Y:S01]  /*1560*/  BAR.SYNC.DEFER_BLOCKING 0x0 ;  /* 0x0000000000007b1d */ /* 0x000fe20000010000 */
[C---:B0-----:R-:W-:Y:S02]  /*1570*/  ISETP.NE.AND P1, PT, R17.reuse, 0x1f, PT ;  /* 0x0000001f1100780c */ /* 0x041fe40003f25270 */
[----:B------:R-:W-:Y:S02]  /*1580*/  ISETP.NE.AND P2, PT, R17, RZ, PT ;  /* 0x000000ff1100720c */ /* 0x000fe40003f45270 */
[----:B--2---:R-:W-:Y:S02]  /*1590*/  LOP3.LUT R28, R28, 0x1, RZ, 0xc0, !PT ;  /* 0x000000011c1c7812 */ /* 0x004fe400078ec0ff */
[----:B---3--:R-:W-:Y:S02]  /*15a0*/  LOP3.LUT R27, R27, 0x1, RZ, 0xc0, !PT ;  /* 0x000000011b1b7812 */ /* 0x008fe400078ec0ff */
[----:B------:R-:W-:Y:S02]  /*15b0*/  LOP3.LUT R2, R28, 0x1, RZ, 0x3c, !PT ;  /* 0x000000011c027812 */ /* 0x000fe400078e3cff */
[----:B----4-:R-:W-:-:S02]  /*15c0*/  LOP3.LUT R26, R26, 0x1, RZ, 0xc0, !PT ;  /* 0x000000011a1a7812 */ /* 0x010fc400078ec0ff */
        /* <DEDUP_REMOVED lines=19> */
[----:B------:R-:W-:Y:S02]  /*1700*/  LOP3.LUT R4, R19, 0x1, RZ, 0x3c, !PT ;  /* 0x0000000113047812 */ /* 0x000fe400078e3cff */
[----:B------:R-:W-:Y:S02]  /*1710*/  LOP3.LUT R5, R18, 0x1, RZ, 0x3c, !PT ;  /* 0x0000000112057812 */ /* 0x000fe400078e3cff */
[----:B------:R-:W-:-:S04]  /*1720*/  IADD3 R2, PT, PT, R3, R2, R6 ;  /* 0x0000000203027210 */ /* 0x000fc80007ffe006 */
[----:B------:R-:W-:-:S05]  /*1730*/  IADD3 R2, PT, PT, R5, R4, R2 ;  /* 0x0000000405027210 */ /* 0x000fca0007ffe002 */
        /* <DEDUP_REMOVED lines=12> */
[----:B------:R-:W-:-:S03]  /*1800*/  ISETP.NE.AND P0, PT, R42, 0x2, PT ;  /* 0x000000022a00780c */ /* 0x000fc60003f05270 */
[----:B------:R-:W-:Y:S01]  /*1810*/  IMAD.IADD R2, R43, 0x1, -R2 ;  /* 0x000000012b027824 */ /* 0x000fe200078e0a02 */
        /* <DEDUP_REMOVED lines=13> */
[----:B------:R-:W-:Y:S02]  /*18f0*/  ISETP.NE.AND P0, PT, R42, 0x4, PT ;  /* 0x000000042a00780c */ /* 0x000fe40003f05270 */
[----:B------:R-:W-:Y:S01]  /*1900*/  SEL R6, R2, RZ, P2 ;  /* 0x000000ff02067207 */ /* 0x000fe20001000000 */
[----:B------:R-:W-:Y:S01]  /*1910*/  IMAD.IADD R9, R9, 0x1, R8 ;  /* 0x0000000109097824 */ /* 0x000fe200078e0208 */
[----:B------:R-:W-:Y:S02]  /*1920*/  SEL R4, R7, R4, !P0 ;  /* 0x0000000407047207 */ /* 0x000fe40004000000 */
[----:B------:R-:W-:Y:S01]  /*1930*/  ISETP.NE.AND P0, PT, R42, 0x5, PT ;  /* 0x000000052a00780c */ /* 0x000fe20003f05270 */
[----:B------:R-:W-:-:S03]  /*1940*/  IMAD.IADD R10, R10, 0x1, R9 ;  /* 0x000000010a0a7824 */ /* 0x000fc600078e0209 */
[----:B------:R-:W-:Y:S01]  /*1950*/  SEL R3, R8, R4, !P0 ;  /* 0x0000000408037207 */ /* 0x000fe20004000000 */
[----:B------:R-:W-:Y:S01]  /*1960*/  IMAD.IADD R11, R11, 0x1, R10 ;  /* 0x000000010b0b7824 */ /* 0x000fe200078e020a */
[----:B------:R-:W0:Y:S01]  /*1970*/  LDS.64 R4, [UR4+0x30] ;  /* 0x00003004ff047984 */ /* 0x000e220008000a00 */
[C---:B------:R-:W-:Y:S02]  /*1980*/  ISETP.NE.AND P0, PT, R42.reuse, 0x6, PT ;  /* 0x000000062a00780c */ /* 0x040fe40003f05270 */
[----:B--2---:R-:W-:Y:S02]  /*1990*/  IMAD.IADD R12, R11, 0x1, R12 ;  /* 0x000000010b0c7824 */ /* 0x004fe400078e020c */
[----:B------:R-:W-:Y:S02]  /*19a0*/  SEL R3, R9, R3, !P0 ;  /* 0x0000000309037207 */ /* 0x000fe40004000000 */
[----:B------:R-:W-:Y:S01]  /*19b0*/  ISETP.NE.AND P0, PT, R42, 0x7, PT ;  /* 0x000000072a00780c */ /* 0x000fe20003f05270 */
[----:B------:R-:W-:-:S03]  /*19c0*/  IMAD.IADD R13, R13, 0x1, R12 ;  /* 0x000000010d0d7824 */ /* 0x000fc600078e020c */
[----:B------:R-:W-:Y:S01]  /*19d0*/  SEL R3, R10, R3, !P0 ;  /* 0x000000030a037207 */ /* 0x000fe20004000000 */
[----:B------:R-:W-:Y:S01]  /*19e0*/  IMAD.IADD R14, R14, 0x1, R13 ;  /* 0x000000010e0e7824 */ /* 0x000fe200078e020d */
[----:B------:R-:W-:-:S03]  /*19f0*/  ISETP.NE.AND P0, PT, R42, 0x8, PT ;  /* 0x000000082a00780c */ /* 0x000fc60003f05270 */
[----:B------:R-:W-:Y:S01]  /*1a00*/  IMAD.IADD R15, R15, 0x1, R14 ;  /* 0x000000010f0f7824 */ /* 0x000fe200078e020e */
[----:B------:R-:W-:Y:S02]  /*1a10*/  SEL R3, R11, R3, !P0 ;  /* 0x000000030b037207 */ /* 0x000fe40004000000 */
[----:B------:R-:W-:-:S04]  /*1a20*/  ISETP.NE.AND P0, PT, R42, 0x9, PT ;  /* 0x000000092a00780c */ /* 0x000fc80003f05270 */
[----:B------:R-:W-:Y:S02]  /*1a30*/  SEL R3, R12, R3, !P0 ;  /* 0x000000030c037207 */ /* 0x000fe40004000000 */
[----:B------:R-:W-:-:S04]  /*1a40*/  ISETP.NE.AND P0, PT, R42, 0xa, PT ;  /* 0x0000000a2a00780c */ /* 0x000fc80003f05270 */
[----:B------:R-:W-:Y:S02]  /*1a50*/  SEL R3, R13, R3, !P0 ;  /* 0x000000030d037207 */ /* 0x000fe40004000000 */
[----:B------:R-:W-:-:S04]  /*1a60*/  ISETP.NE.AND P0, PT, R42, 0xb, PT ;  /* 0x0000000b2a00780c */ /* 0x000fc80003f05270 */
[----:B------:R-:W-:Y:S02]  /*1a70*/  SEL R3, R14, R3, !P0 ;  /* 0x000000030e037207 */ /* 0x000fe40004000000 */
[----:B------:R-:W-:Y:S01]  /*1a80*/  ISETP.NE.AND P0, PT, R42, 0xc, PT ;  /* 0x0000000c2a00780c */ /* 0x000fe20003f05270 */
[----:B0-----:R-:W-:-:S03]  /*1a90*/  IMAD.IADD R4, R15, 0x1, R4 ;  /* 0x000000010f047824 */ /* 0x001fc600078e0204 */
[----:B------:R-:W-:Y:S02]  /*1aa0*/  SEL R3, R15, R3, !P0 ;  /* 0x000000030f037207 */ /* 0x000fe40004000000 */
[----:B------:R-:W-:Y:S01]  /*1ab0*/  ISETP.GT.U32.AND P0, PT, R41, 0x1f, PT ;  /* 0x0000001f2900780c */ /* 0x000fe20003f04070 */
[----:B------:R-:W-:Y:S01]  /*1ac0*/  IMAD.IADD R5, R5, 0x1, R4 ;  /* 0x0000000105057824 */ /* 0x000fe200078e0204 */
[----:B------:R-:W-:Y:S02]  /*1ad0*/  SEL R3, R4, R3, !P1 ;  /* 0x0000000304037207 */ /* 0x000fe40004800000 */
[----:B------:R-:W-:-:S03]  /*1ae0*/  ISETP.GE.U32.AND P1, PT, R41, 0x20, PT ;  /* 0x000000202900780c */ /* 0x000fc60003f26070 */
[----:B------:R-:W-:-:S05]  /*1af0*/  IMAD.IADD R7, R3, 0x1, R6 ;  /* 0x0000000103077824 */ /* 0x000fca00078e0206 */
        /* <DEDUP_REMOVED lines=17> */
.L_x_516:
[----:B------:R-:W-:Y:S05]  /*1c10*/  @!P0 BRA `(.L_x_485) ;  /* 0x0000000000248947 */ /* 0x000fea0003800000 */
[----:B------:R-:W-:-:S07]  /*1c20*/  IMAD.MOV.U32 R4, RZ, RZ, 0xee ;  /* 0x000000eeff047424 */ /* 0x000fce00078e00ff */
.L_x_487:
[----:B------:R-:W-:Y:S05]  /*1c30*/  NANOSLEEP R4 ;  /* 0x000000040000735d */ /* 0x000fea0003800000 */
[----:B------:R-:W2:Y:S01]  /*1c40*/  LD.E.64.STRONG.GPU R6, desc[UR8][R8.64+0x100] ;  /* 0x0001000808067980 */ /* 0x000ea2000c10fb00 */
[----:B------:R-:W-:Y:S01]  /*1c50*/  UMOV UR5, 0xffffffff ;  /* 0xffffffff00057882 */ /* 0x000fe20000000000 */
[----:B------:R-:W-:Y:S02]  /*1c60*/  SHF.R.U32.HI R4, RZ, 0x1, R4 ;  /* 0x00000001ff047819 */ /* 0x000fe40000011604 */
[----:B--2---:R-:W-:Y:S01]  /*1c70*/  ISETP.NE.AND P0, PT, R6, 0x63, PT ;  /* 0x000000630600780c */ /* 0x004fe20003f05270 */
[----:B------:R-:W-:-:S12]  /*1c80*/  BRA.DIV UR5, `(.L_x_486) ;  /* 0x0000004a05987947 */ /* 0x000fd8000b800000 */
[----:B------:R-:W-:-:S13]  /*1c90*/  VOTE.ANY P0, !P0 ;  /* 0x0000000000ff7806 */ /* 0x000fda0004000100 */
.L_x_519:
[----:B------:R-:W-:Y:S05]  /*1ca0*/  @P0 BRA `(.L_x_487) ;  /* 0xfffffffc00e00947 */ /* 0x000fea000383ffff */
.L_x_485:
        /* <DEDUP_REMOVED lines=38> */
.L_x_528:
[----:B------:R-:W-:Y:S05]  /*1f10*/  @!P0 BRA `(.L_x_489) ;  /* 0x0000000000d48947 */ /* 0x000fea0003800000 */
[----:B------:R-:W-:-:S07]  /*1f20*/  IMAD.MOV.U32 R47, RZ, RZ, 0xee ;  /* 0x000000eeff2f7424 */ /* 0x000fce00078e00ff */
.L_x_495:
[----:B------:R-:W-:Y:S02]  /*1f30*/  IMAD.MOV.U32 R6, RZ, RZ, R44 ;  /* 0x000000ffff067224 */ /* 0x000fe400078e002c */
[----:B------:R-:W-:Y:S02]  /*1f40*/  IMAD.MOV.U32 R7, RZ, RZ, R45 ;  /* 0x000000ffff077224 */ /* 0x000fe400078e002d */
        /* <DEDUP_REMOVED lines=8> */
.L_x_531:
[----:B------:R-:W-:Y:S05]  /*1fd0*/  @!P0 BRA `(.L_x_491) ;  /* 0x0000000000248947 */ /* 0x000fea0003800000 */
[----:B------:R-:W-:-:S07]  /*1fe0*/  IMAD.MOV.U32 R10, RZ, RZ, R47 ;  /* 0x000000ffff0a7224 */ /* 0x000fce00078e002f */
.L_x_493:
[----:B------:R-:W-:Y:S05]  /*1ff0*/  NANOSLEEP R10 ;  /* 0x0000000a0000735d */ /* 0x000fea0003800000 */
[----:B------:R-:W2:Y:S01]  /*2000*/  LD.E.64.STRONG.GPU R6, desc[UR8][R8.64+-0x100] ;  /* 0xffff000808067980 */ /* 0x000ea2000c10fb00 */
[----:B------:R-:W-:Y:S01]  /*2010*/  UMOV UR5, 0xffffffff ;  /* 0xffffffff00057882 */ /* 0x000fe20000000000 */
[----:B------:R-:W-:Y:S02]  /*2020*/  SHF.R.U32.HI R10, RZ, 0x1, R10 ;  /* 0x00000001ff0a7819 */ /* 0x000fe4000001160a */
[----:B--2---:R-:W-:Y:S01]  /*2030*/  ISETP.NE.AND P0, PT, R6, 0x63, PT ;  /* 0x000000630600780c */ /* 0x004fe20003f05270 */
[----:B------:R-:W-:-:S12]  /*2040*/  BRA.DIV UR5, `(.L_x_492) ;  /* 0x0000004a05ec7947 */ /* 0x000fd8000b800000 */
[----:B------:R-:W-:-:S13]  /*2050*/  VOTE.ANY P0, !P0 ;  /* 0x0000000000ff7806 */ /* 0x000fda0004000100 */
.L_x_534:
[----:B------:R-:W-:Y:S05]  /*2060*/  @P0 BRA `(.L_x_493) ;  /* 0xfffffffc00e00947 */ /* 0x000fea000383ffff */
.L_x_491:
        /* <DEDUP_REMOVED lines=10> */
[-C--:B------:R-:W-:Y:S02]  /*2110*/  ISETP.GE.AND P0, PT, R17, R10.reuse, PT ;  /* 0x0000000a1100720c */ /* 0x080fe40003f06270 */
        /* <DEDUP_REMOVED lines=15> */
[----:B------:R-:W-:-:S05]  /*2210*/  IMAD.IADD R49, R7, 0x1, R12 ;  /* 0x0000000107317824 */ /* 0x000fca00078e020c */
[----:B------:R-:W0:Y:S05]  /*2220*/  SHFL.DOWN PT, R12, R49, 0x10, R10 ;  /* 0x0a000000310c7989 */ /* 0x000e2a00000e000a */
[----:B------:R-:W-:Y:S02]  /*2230*/  VOTE.ALL P0, P0 ;  /* 0x0000000000ff7806 */ /* 0x000fe40000000000 */
[----:B0-----:R-:W-:-:S04]  /*2240*/  SEL R12, R12, RZ, !P1 ;  /* 0x000000ff0c0c7207 */ /* 0x001fc80004800000 */
[----:B------:R-:W-:-:S07]  /*2250*/  IADD3 R46, PT, PT, R49, R12, R46 ;  /* 0x0000000c312e7210 */ /* 0x000fce0007ffe02e */
.L_x_543:
[----:B------:R-:W-:Y:S05]  /*2260*/  @P0 BRA `(.L_x_495) ;  /* 0xfffffffc00300947 */ /* 0x000fea000383ffff */
.L_x_489:
        /* <DEDUP_REMOVED lines=16> */
.L_x_483:
[----:B------:R-:W-:Y:S05]  /*2370*/  WARPSYNC.ALL ;  /* 0x0000000000007948 */ /* 0x000fea0003800000 */
[----:B------:R-:W0:Y:S08]  /*2380*/  S2UR UR6, SR_CgaCtaId ;  /* 0x00000000000679c3 */ /* 0x000e300000008800 */
[----:B------:R-:W-:Y:S01]  /*2390*/  BAR.SYNC.DEFER_BLOCKING 0x0 ;  /* 0x0000000000007b1d */ /* 0x000fe20000010000 */
[C---:B------:R-:W-:Y:S01]  /*23a0*/  ISETP.NE.AND P0, PT, R41.reuse, RZ, PT ;  /* 0x000000ff2900720c */ /* 0x040fe20003f05270 */
[----:B------:R-:W-:Y:S01]  /*23b0*/  VIADD R17, R41, 0x1c0 ;  /* 0x000001c029117836 */ /* 0x000fe20000000000 */
[----:B------:R-:W-:-:S02]  /*23c0*/  LOP3.LUT R11, R28, 0x1, RZ, 0x3c, !PT ;  /* 0x000000011c0b7812 */ /* 0x000fc400078e3cff */
[C---:B------:R-:W-:Y:S01]  /*23d0*/  LOP3.LUT R13, R27.reuse, 0x1, RZ, 0x3c, !PT ;  /* 0x000000011b0d7812 */ /* 0x040fe200078e3cff */
[----:B------:R-:W-:Y:S01]  /*23e0*/  UMOV UR5, 0x400 ;  /* 0x0000040000057882 */ /* 0x000fe20000000000 */
[----:B------:R-:W-:Y:S02]  /*23f0*/  ISETP.NE.AND P1, PT, R27, RZ, PT ;  /* 0x000000ff1b00720c */ /* 0x000fe40003f25270 */
[C---:B------:R-:W-:Y:S02]  /*2400*/  ISETP.NE.AND P5, PT, R25.reuse, RZ, PT ;  /* 0x000000ff1900720c */ /* 0x040fe40003fa5270 */
[----:B------:R-:W-:Y:S02]  /*2410*/  LOP3.LUT R25, R25, 0x1, RZ, 0x3c, !PT ;  /* 0x0000000119197812 */ /* 0x000fe400078e3cff */
[----:B------:R-:W-:Y:S02]  /*2420*/  ISETP.NE.AND P2, PT, R26, RZ, PT ;  /* 0x000000ff1a00720c */ /* 0x000fe40003f45270 */
[----:B------:R-:W-:-:S02]  /*2430*/  ISETP.NE.AND P4, PT, R18, RZ, PT ;  /* 0x000000ff1200720c */ /* 0x000fc40003f85270 */
[----:B------:R-:W-:Y:S02]  /*2440*/  LOP3.LUT R15, R22, 0x1, RZ, 0x3c, !PT ;  /* 0x00000001160f7812 */ /* 0x000fe400078e3cff */
[C---:B------:R-:W-:Y:S02]  /*2450*/  ISETP.NE.AND P6, PT, R20.reuse, RZ, PT ;  /* 0x000000ff1400720c */ /* 0x040fe40003fc5270 */
[----:B------:R-:W-:Y:S01]  /*2460*/  LOP3.LUT R20, R20, 0x1, RZ, 0x3c, !PT ;  /* 0x0000000114147812 */ /* 0x000fe200078e3cff */
[----:B0-----:R-:W-:Y:S01]  /*2470*/  ULEA UR5, UR6, UR5, 0x18 ;  /* 0x0000000506057291 */ /* 0x001fe2000f8ec0ff */
[----:B------:R-:W-:Y:S01]  /*2480*/  ISETP.NE.AND P3, PT, R24, RZ, PT ;  /* 0x000000ff1800720c */ /* 0x000fe20003f65270 */
[----:B------:R-:W0:Y:S07]  /*2490*/  LDCU UR6, c[0x0][0x3ac] ;  /* 0x00007580ff0677ac */ /* 0x000e2e0008000800 */
[----:B--2---:R-:W1:Y:S04]  /*24a0*/  LDS R0, [UR5+0x48] ;  /* 0x00004805ff007984 */ /* 0x004e680008000800 */
[----:B------:R-:W2:Y:S04]  /*24b0*/  LDS R6, [UR5+0x6c] ;  /* 0x00006c05ff067984 */ /* 0x000ea80008000800 */
[----:B------:R-:W3:Y:S01]  /*24c0*/  LDS R5, [UR5+0x64] ;  /* 0x00006405ff057984 */ /* 0x000ee20008000800 */
[----:B-1----:R-:W-:Y:S01]  /*24d0*/  SEL R0, R0, RZ, P0 ;  /* 0x000000ff00007207 */ /* 0x002fe20000000000 */
[----:B------:R-:W-:Y:S01]  /*24e0*/  BAR.SYNC.DEFER_BLOCKING 0x0 ;  /* 0x0000000000007b1d */ /* 0x000fe20000010000 */
[----:B------:R-:W-:-:S03]  /*24f0*/  ISETP.NE.AND P0, PT, R28, RZ, PT ;  /* 0x000000ff1c00720c */ /* 0x000fc60003f05270 */
[----:B------:R-:W-:Y:S01]  /*2500*/  IMAD.IADD R2, R0, 0x1, R7 ;  /* 0x0000000100027824 */ /* 0x000fe200078e0207 */
[----:B--2---:R-:W-:Y:S02]  /*2510*/  IADD3 R0, PT, PT, -R6, 0x1340, RZ ;  /* 0x0000134006007810 */ /* 0x004fe40007ffe1ff */
[--C-:B---3--:R-:W-:Y:S01]  /*2520*/  IADD3 R16, PT, PT, R41, R16, -R5.reuse ;  /* 0x0000001029107210 */ /* 0x108fe20007ffe805 */
[C---:B------:R-:W-:Y:S01]  /*2530*/  IMAD.IADD R3, R2.reuse, 0x1, -R5 ;  /* 0x0000000102037824 */ /* 0x040fe200078e0a05 */
[--C-:B------:R-:W-:Y:S02]  /*2540*/  IADD3 R4, PT, PT, R2, R13, R11.reuse ;  /* 0x0000000d02047210 */ /* 0x100fe40007ffe00b */
[C---:B------:R-:W-:Y:S01]  /*2550*/  IADD3 R2, PT, PT, R5.reuse, -R2, -R11 ;  /* 0x8000000205027210 */ /* 0x040fe20007ffe80b */
[----:B------:R-:W-:Y:S01]  /*2560*/  IMAD.IADD R7, R0, 0x1, R3 ;  /* 0x0000000100077824 */ /* 0x000fe200078e0203 */
[----:B------:R-:W-:Y:S01]  /*2570*/  LOP3.LUT R16, RZ, R16, RZ, 0x33, !PT ;  /* 0x00000010ff107212 */ /* 0x000fe200078e33ff */
[----:B------:R-:W-:-:S02]  /*2580*/  IMAD.IADD R10, R5, 0x1, -R4 ;  /* 0x00000001050a7824 */ /* 0x000fc400078e0a04 */
[C---:B------:R-:W-:Y:S02]  /*2590*/  IMAD R8, R41.reuse, 0xb, R2 ;  /* 0x0000000b29087824 */ /* 0x040fe400078e0202 */
[----:B------:R-:W-:Y:S02]  /*25a0*/  IMAD R9, R41, 0xb, R10 ;  /* 0x0000000b29097824 */ /* 0x000fe400078e020a */
[----:B------:R-:W-:Y:S01]  /*25b0*/  IMAD.IADD R10, R11, 0x1, R7 ;  /* 0x000000010b0a7824 */ /* 0x000fe200078e0207 */
[----:B------:R-:W-:Y:S01]  /*25c0*/  LOP3.LUT R11, R26, 0x1, RZ, 0x3c, !PT ;  /* 0x000000011a0b7812 */ /* 0x000fe200078e3cff */
[----:B------:R-:W-:Y:S02]  /*25d0*/  IMAD R2, R41, 0xb, -R3 ;  /* 0x0000000b29027824 */ /* 0x000fe400078e0a03 */
[----:B------:R-:W-:Y:S02]  /*25e0*/  VIADD R3, R8, 0x1 ;  /* 0x0000000108037836 */ /* 0x000fe40000000000 */
[----:B------:R-:W-:Y:S01]  /*25f0*/  IMAD.IADD R8, R11, 0x1, R4 ;  /* 0x000000010b087824 */ /* 0x000fe200078e0204 */
[----:B------:R-:W-:Y:S01]  /*2600*/  SEL R2, R7, R2, !P0 ;  /* 0x0000000207027207 */ /* 0x000fe20004000000 */
[----:B------:R-:W-:Y:S01]  /*2610*/  VIADD R9, R9, 0x2 ;  /* 0x0000000209097836 */ /* 0x000fe20000000000 */
[----:B------:R-:W-:Y:S01]  /*2620*/  SEL R3, R10, R3, !P1 ;  /* 0x000000030a037207 */ /* 0x000fe20004800000 */
[----:B------:R-:W-:Y:S01]  /*2630*/  IMAD.IADD R12, R13, 0x1, R10 ;  /* 0x000000010d0c7824 */ /* 0x000fe200078e020a */
[----:B------:R-:W-:Y:S01]  /*2640*/  LOP3.LUT R13, R24, 0x1, RZ, 0x3c, !PT ;  /* 0x00000001180d7812 */ /* 0x000fe200078e3cff */
[--C-:B------:R-:W-:Y:S01]  /*2650*/  IMAD.IADD R10, R5, 0x1, -R8.reuse ;  /* 0x00000001050a7824 */ /* 0x100fe200078e0a08 */
[----:B------:R-:W-:Y:S01]  /*2660*/  ISETP.NE.AND P0, PT, R21, RZ, PT ;  /* 0x000000ff1500720c */ /* 0x000fe20003f05270 */
[----:B------:R-:W-:Y:S01]  /*2670*/  IMAD.IADD R8, R25, 0x1, R8 ;  /* 0x0000000119087824 */ /* 0x000fe200078e0208 */
[----:B------:R-:W-:Y:S01]  /*2680*/  SEL R4, R12, R9, !P2 ;  /* 0x000000090c047207 */ /* 0x000fe20005000000 */
[----:B------:R-:W-:Y:S01]  /*2690*/  IMAD R7, R41, 0xb, R10 ;  /* 0x0000000b29077824 */ /* 0x000fe200078e020a */
[----:B------:R-:W-:Y:S01]  /*26a0*/  ISETP.NE.AND P2, PT, R23, RZ, PT ;  /* 0x000000ff1700720c */ /* 0x000fe20003f45270 */
[----:B------:R-:W-:Y:S01]  /*26b0*/  IMAD.IADD R10, R13, 0x1, R8 ;  /* 0x000000010d0a7824 */ /* 0x000fe200078e0208 */
[----:B------:R-:W-:Y:S01]  /*26c0*/  LOP3.LUT R23, R23, 0x1, RZ, 0x3c, !PT ;  /* 0x0000000117177812 */ /* 0x000fe200078e3cff */
[----:B------:R-:W-:Y:S01]  /*26d0*/  IMAD.IADD R18, R11, 0x1, R12 ;  /* 0x000000010b127824 */ /* 0x000fe200078e020c */
[----:B------:R-:W-:Y:S01]  /*26e0*/  LOP3.LUT R21, R21, 0x1, RZ, 0x3c, !PT ;  /* 0x0000000115157812 */ /* 0x000fe200078e3cff */
[----:B------:R-:W-:Y:S01]  /*26f0*/  VIADD R7, R7, 0x3 ;  /* 0x0000000307077836 */ /* 0x000fe20000000000 */
[----:B------:R-:W-:Y:S01]  /*2700*/  ISETP.NE.AND P1, PT, R22, RZ, PT ;  /* 0x000000ff1600720c */ /* 0x000fe20003f25270 */
[--C-:B------:R-:W-:Y:S01]  /*2710*/  IMAD.IADD R12, R23, 0x1, R10.reuse ;  /* 0x00000001170c7824 */ /* 0x100fe200078e020a */
[----:B------:R-:W-:Y:S01]  /*2720*/  LEA R2, R2, UR5, 0x2 ;  /* 0x0000000502027c11 */ /* 0x000fe2000f8e10ff */
[----:B------:R-:W-:Y:S01]  /*2730*/  IMAD.IADD R10, R5, 0x1, -R10 ;  /* 0x00000001050a7824 */ /* 0x000fe200078e0a0a */
[----:B------:R-:W-:Y:S01]  /*2740*/  SEL R7, R18, R7, !P5 ;  /* 0x0000000712077207 */ /* 0x000fe20006800000 */
[----:B------:R-:W-:Y:S01]  /*2750*/  IMAD.IADD R14, R15, 0x1, R12 ;  /* 0x000000010f0e7824 */ /* 0x000fe200078e020c */
[----:B------:R-:W-:Y:S01]  /*2760*/  ISETP.NE.AND P5, PT, R19, RZ, PT ;  /* 0x000000ff1300720c */ /* 0x000fe20003fa5270 */
[----:B------:R-:W-:Y:S01]  /*2770*/  IMAD.IADD R22, R5, 0x1, -R8 ;  /* 0x0000000105167824 */ /* 0x000fe200078e0a08 */
[----:B------:R-:W-:Y:S01]  /*2780*/  LOP3.LUT R8, R19, 0x1, RZ, 0x3c, !PT ;  /* 0x0000000113087812 */ /* 0x000fe200078e3cff */
[----:B------:R-:W-:Y:S01]  /*2790*/  IMAD.IADD R9, R21, 0x1, R14 ;  /* 0x0000000115097824 */ /* 0x000fe200078e020e */
[----:B------:R-:W-:Y:S01]  /*27a0*/  LEA R3, R3, UR5, 0x2 ;  /* 0x0000000503037c11 */ /* 0x000fe2000f8e10ff */
[----:B------:R-:W-:Y:S01]  /*27b0*/  IMAD R11, R41, 0xb, R10 ;  /* 0x0000000b290b7824 */ /* 0x000fe200078e020a */
[----:B------:R-:W-:Y:S01]  /*27c0*/  LEA R4, R4, UR5, 0x2 ;  /* 0x0000000504047c11 */ /* 0x000fe2000f8e10ff */
[--C-:B------:R-:W-:Y:S01]  /*27d0*/  IMAD.IADD R10, R20, 0x1, R9.reuse ;  /* 0x00000001140a7824 */ /* 0x100fe200078e0209 */
[----:B------:R-:W-:Y:S01]  /*27e0*/  LEA R7, R7, UR5, 0x2 ;  /* 0x0000000507077c11 */ /* 0x000fe2000f8e10ff */
[----:B------:R-:W-:Y:S01]  /*27f0*/  IMAD R22, R41, 0xb, R22 ;  /* 0x0000000b29167824 */ /* 0x000fe200078e0216 */
[----:B-----5:R-:W-:Y:S01]  /*2800*/  STS [R2], R39 ;  /* 0x0000002702007388 */ /* 0x020fe20000000800 */
[----:B------:R-:W-:-:S02]  /*2810*/  IMAD.IADD R24, R5, 0x1, -R9 ;  /* 0x0000000105187824 */ /* 0x000fc400078e0a09 */
[----:B------:R-:W-:Y:S01]  /*2820*/  IMAD.IADD R12, R5, 0x1, -R12 ;  /* 0x00000001050c7824 */ /* 0x000fe200078e0a0c */
[----:B------:R1:W-:Y:S01]  /*2830*/  STS [R3], R38 ;  /* 0x0000002603007388 */ /* 0x0003e20000000800 */
[----:B------:R-:W-:Y:S02]  /*2840*/  IMAD.IADD R9, R25, 0x1, R18 ;  /* 0x0000000119097824 */ /* 0x000fe400078e0212 */
[C---:B------:R-:W-:Y:S01]  /*2850*/  IMAD.IADD R26, R5.reuse, 0x1, -R10 ;  /* 0x00000001051a7824 */ /* 0x040fe200078e0a0a */
[C---:B------:R-:W-:Y:S01]  /*2860*/  IADD3 R10, PT, PT, R5.reuse, -R10, -R8 ;  /* 0x8000000a050a7210 */ /* 0x040fe20007ffe808 */
[----:B------:R-:W-:Y:S01]  /*2870*/  IMAD.IADD R14, R5, 0x1, -R14 ;  /* 0x00000001050e7824 */ /* 0x000fe200078e0a0e */
[----:B------:R-:W-:Y:S01]  /*2880*/  IADD3 R5, PT, PT, R41, R6, R5 ;  /* 0x0000000629057210 */ /* 0x000fe20007ffe005 */
[----:B------:R-:W-:Y:S01]  /*2890*/  VIADD R22, R22, 0x4 ;  /* 0x0000000416167836 */ /* 0x000fe20000000000 */
[----:B------:R2:W-:Y:S01]  /*28a0*/  STS [R4], R37 ;  /* 0x0000002504007388 */ /* 0x0005e20000000800 */
[----:B------:R-:W-:Y:S01]  /*28b0*/  IMAD.IADD R6, R13, 0x1, R9 ;  /* 0x000000010d067824 */ /* 0x000fe200078e0209 */
[----:B-1----:R-:W1:Y:S01]  /*28c0*/  LDC.64 R2, c[0x0][0x390] ;  /* 0x0000e400ff027b82 */ /* 0x002e620000000a00 */
[----:B------:R-:W-:Y:S01]  /*28d0*/  IMAD R12, R41, 0xb, R12 ;  /* 0x0000000b290c7824 */ /* 0x000fe200078e020c */
[----:B------:R-:W-:Y:S01]  /*28e0*/  SEL R22, R9, R22, !P3 ;  /* 0x0000001609167207 */ /* 0x000fe20005800000 */
[----:B------:R-:W-:Y:S01]  /*28f0*/  IMAD.IADD R9, R23, 0x1, R6 ;  /* 0x0000000117097824 */ /* 0x000fe200078e0206 */
[----:B------:R3:W-:Y:S01]  /*2900*/  STS [R7], R36 ;  /* 0x0000002407007388 */ /* 0x0007e20000000800 */
[----:B------:R-:W-:Y:S01]  /*2910*/  VIADD R12, R12, 0x6 ;  /* 0x000000060c0c7836 */ /* 0x000fe20000000000 */
[----:B------:R-:W-:Y:S01]  /*2920*/  LEA R22, R22, UR5, 0x2 ;  /* 0x0000000516167c11 */ /* 0x000fe2000f8e10ff */
[----:B------:R-:W-:Y:S01]  /*2930*/  VIADD R11, R11, 0x5 ;  /* 0x000000050b0b7836 */ /* 0x000fe20000000000 */
[C---:B--2---:R-:W-:Y:S01]  /*2940*/  LEA R4, R41.reuse, UR5, 0x2 ;  /* 0x0000000529047c11 */ /* 0x044fe2000f8e10ff */
[----:B------:R-:W-:Y:S01]  /*2950*/  VIADD R13, R41, 0x380 ;  /* 0x00000380290d7836 */ /* 0x000fe20000000000 */
[----:B------:R-:W-:Y:S01]  /*2960*/  SEL R12, R9, R12, !P1 ;  /* 0x0000000c090c7207 */ /* 0x000fe20004800000 */
[----:B------:R-:W-:Y:S01]  /*2970*/  IMAD R14, R41, 0xb, R14 ;  /* 0x0000000b290e7824 */ /* 0x000fe200078e020e */
[----:B------:R-:W-:Y:S01]  /*2980*/  SEL R11, R6, R11, !P2 ;  /* 0x0000000b060b7207 */ /* 0x000fe20005000000 */
[----:B------:R-:W-:Y:S01]  /*2990*/  IMAD.IADD R9, R15, 0x1, R9 ;  /* 0x000000010f097824 */ /* 0x000fe200078e0209 */
[----:B------:R-:W-:Y:S01]  /*29a0*/  ISETP.GE.AND P2, PT, R13, R0, PT ;  /* 0x000000000d00720c */ /* 0x000fe20003f46270 */
[----:B------:R-:W-:Y:S01]  /*29b0*/  VIADD R14, R14, 0x7 ;  /* 0x000000070e0e7836 */ /* 0x000fe20000000000 */
[----:B------:R-:W-:Y:S01]  /*29c0*/  LEA R11, R11, UR5, 0x2 ;  /* 0x000000050b0b7c11 */ /* 0x000fe2000f8e10ff */
[C---:B------:R-:W-:Y:S01]  /*29d0*/  VIADD R13, R41.reuse, 0x700 ;  /* 0x00000700290d7836 */ /* 0x040fe20000000000 */
[----:B------:R-:W-:Y:S01]  /*29e0*/  LEA R12, R12, UR5, 0x2 ;  /* 0x000000050c0c7c11 */ /* 0x000fe2000f8e10ff */
[----:B------:R-:W-:Y:S01]  /*29f0*/  IMAD R24, R41, 0xb, R24 ;  /* 0x0000000b29187824 */ /* 0x000fe200078e0218 */
[----:B------:R-:W-:Y:S01]  /*2a00*/  SEL R14, R9, R14, !P0 ;  /* 0x0000000e090e7207 */ /* 0x000fe20004000000 */
[----:B------:R-:W-:Y:S01]  /*2a10*/  IMAD.IADD R9, R21, 0x1, R9 ;  /* 0x0000000115097824 */ /* 0x000fe200078e0209 */
[-C--:B------:R-:W-:Y:S01]  /*2a20*/  ISETP.GE.AND P0, PT, R13, R0.reuse, PT ;  /* 0x000000000d00720c */ /* 0x080fe20003f06270 */
[----:B------:R-:W-:Y:S01]  /*2a30*/  VIADD R24, R24, 0x8 ;  /* 0x0000000818187836 */ /* 0x000fe20000000000 */
[----:B------:R-:W-:Y:S01]  /*2a40*/  STS [R22], R35 ;  /* 0x0000002316007388 */ /* 0x000fe20000000800 */
[----:B------:R-:W-:Y:S01]  /*2a50*/  VIADD R13, R41, 0x8c0 ;  /* 0x000008c0290d7836 */ /* 0x000fe20000000000 */
[----:B------:R-:W-:Y:S01]  /*2a60*/  ISETP.GE.AND P3, PT, R17, R0, PT ;  /* 0x000000001100720c */ /* 0x000fe20003f66270 */
[----:B------:R-:W-:Y:S01]  /*2a70*/  IMAD R26, R41, 0xb, R26 ;  /* 0x0000000b291a7824 */ /* 0x000fe200078e021a */
[----:B------:R-:W-:Y:S01]  /*2a80*/  SEL R24, R9, R24, !P6 ;  /* 0x0000001809187207 */ /* 0x000fe20007000000 */
[----:B------:R-:W-:Y:S01]  /*2a90*/  IMAD R10, R41, 0xb, R10 ;  /* 0x0000000b290a7824 */ /* 0x000fe200078e020a */
[----:B------:R-:W-:Y:S01]  /*2aa0*/  ISETP.GE.AND P6, PT, R13, R0, PT ;  /* 0x000000000d00720c */ /* 0x000fe20003fc6270 */
[----:B------:R-:W-:Y:S01]  /*2ab0*/  IMAD.IADD R9, R20, 0x1, R9 ;  /* 0x0000000114097824 */ /* 0x000fe200078e0209 */
[----:B------:R-:W-:Y:S01]  /*2ac0*/  LEA R24, R24, UR5, 0x2 ;  /* 0x0000000518187c11 */ /* 0x000fe2000f8e10ff */
[----:B------:R-:W-:Y:S01]  /*2ad0*/  VIADD R26, R26, 0x9 ;  /* 0x000000091a1a7836 */ /* 0x000fe20000000000 */
[----:B------:R2:W-:Y:S01]  /*2ae0*/  STS [R11], R34 ;  /* 0x000000220b007388 */ /* 0x0005e20000000800 */
[----:B------:R-:W-:-:S02]  /*2af0*/  VIADD R13, R41, 0xa80 ;  /* 0x00000a80290d7836 */ /* 0x000fc40000000000 */
[----:B------:R-:W-:Y:S01]  /*2b00*/  VIADD R10, R10, 0xa ;  /* 0x0000000a0a0a7836 */ /* 0x000fe20000000000 */
[----:B------:R-:W-:Y:S01]  /*2b10*/  SEL R26, R9, R26, !P5 ;  /* 0x0000001a091a7207 */ /* 0x000fe20006800000 */
[----:B------:R-:W-:Y:S01]  /*2b20*/  @!P4 IMAD.IADD R10, R8, 0x1, R9 ;  /* 0x00000001080ac824 */ /* 0x000fe200078e0209 */
[-C--:B------:R-:W-:Y:S01]  /*2b30*/  ISETP.GE.AND P5, PT, R13, R0.reuse, PT ;  /* 0x000000000d00720c */ /* 0x080fe20003fa6270 */
[----:B0-----:R-:W-:Y:S01]  /*2b40*/  VIADD R16, R16, UR6 ;  /* 0x0000000610107c36 */ /* 0x001fe20008000000 */
[-C--:B------:R-:W-:Y:S01]  /*2b50*/  ISETP.GE.AND P4, PT, R41, R0.reuse, PT ;  /* 0x000000002900720c */ /* 0x080fe20003f86270 */
[----:B------:R-:W-:Y:S01]  /*2b60*/  VIADD R9, R5, 0xffffecc0 ;  /* 0xffffecc005097836 */ /* 0x000fe20000000000 */
[----:B------:R-:W-:Y:S01]  /*2b70*/  LEA R10, R10, UR5, 0x2 ;  /* 0x000000050a0a7c11 */ /* 0x000fe2000f8e10ff */
[C---:B------:R-:W-:Y:S01]  /*2b80*/  VIADD R13, R41.reuse, 0xc40 ;  /* 0x00000c40290d7836 */ /* 0x040fe20000000000 */
[----:B------:R-:W-:Y:S01]  /*2b90*/  STS [R12], R33 ;  /* 0x000000210c007388 */ /* 0x000fe20000000800 */
[C---:B------:R-:W-:Y:S01]  /*2ba0*/  VIADD R17, R41.reuse, 0x540 ;  /* 0x0000054029117836 */ /* 0x040fe20000000000 */
[----:B------:R-:W-:Y:S01]  /*2bb0*/  SEL R15, R16, R9, !P4 ;  /* 0x00000009100f7207 */ /* 0x000fe20006000000 */
[C---:B------:R-:W-:Y:S01]  /*2bc0*/  VIADD R19, R41.reuse, 0xe00 ;  /* 0x00000e0029137836 */ /* 0x040fe20000000000 */
[----:B------:R-:W-:Y:S01]  /*2bd0*/  LEA R9, R14, UR5, 0x2 ;  /* 0x000000050e097c11 */ /* 0x000fe2000f8e10ff */
[----:B---3--:R-:W-:Y:S01]  /*2be0*/  VIADD R7, R41, 0xfc0 ;  /* 0x00000fc029077836 */ /* 0x008fe20000000000 */
[-C--:B------:R-:W-:Y:S01]  /*2bf0*/  ISETP.GE.AND P4, PT, R13, R0.reuse, PT ;  /* 0x000000000d00720c */ /* 0x080fe20003f86270 */
[----:B------:R-:W-:Y:S01]  /*2c00*/  VIADD R21, R41, 0x1180 ;  /* 0x0000118029157836 */ /* 0x000fe20000000000 */
[----:B------:R-:W-:Y:S01]  /*2c10*/  LEA R13, R26, UR5, 0x2 ;  /* 0x000000051a0d7c11 */ /* 0x000fe2000f8e10ff */
[----:B------:R-:W-:Y:S01]  /*2c20*/  STS [R9], R32 ;  /* 0x0000002009007388 */ /* 0x000fe20000000800 */
[----:B------:R-:W-:Y:S01]  /*2c30*/  ISETP.GE.AND P1, PT, R17, R0, PT ;  /* 0x000000001100720c */ /* 0x000fe20003f26270 */
[----:B------:R-:W-:-:S02]  /*2c40*/  VIADD R17, R16, 0xfffffe40 ;  /* 0xfffffe4010117836 */ /* 0x000fc40000000000 */
[----:B------:R-:W-:Y:S01]  /*2c50*/  STS [R24], R31 ;  /* 0x0000001f18007388 */ /* 0x000fe20000000800 */
[----:B------:R-:W-:Y:S01]  /*2c60*/  @P3 VIADD R17, R5, 0xffffee80 ;  /* 0xffffee8005113836 */ /* 0x000fe20000000000 */
[-C--:B------:R-:W-:Y:S01]  /*2c70*/  ISETP.GE.AND P3, PT, R19, R0.reuse, PT ;  /* 0x000000001300720c */ /* 0x080fe20003f66270 */
[C---:B--2---:R-:W-:Y:S01]  /*2c80*/  VIADD R11, R16.reuse, 0xfffffc80 ;  /* 0xfffffc80100b7836 */ /* 0x044fe20000000000 */
[----:B------:R0:W-:Y:S01]  /*2c90*/  STS [R13], R30 ;  /* 0x0000001e0d007388 */ /* 0x0001e20000000800 */
[C---:B------:R-:W-:Y:S02]  /*2ca0*/  VIADD R19, R16.reuse, 0xfffffac0 ;  /* 0xfffffac010137836 */ /* 0x040fe40000000000 */
[----:B------:R-:W-:Y:S01]  /*2cb0*/  @P2 VIADD R11, R5, 0xfffff040 ;  /* 0xfffff040050b2836 */ /* 0x000fe20000000000 */
[----:B------:R2:W-:Y:S01]  /*2cc0*/  STS [R10], R29 ;  /* 0x0000001d0a007388 */ /* 0x0005e20000000800 */
[-C--:B------:R-:W-:Y:S01]  /*2cd0*/  ISETP.GE.AND P2, PT, R7, R0.reuse, PT ;  /* 0x000000000700720c */ /* 0x080fe20003f46270 */
[----:B------:R-:W-:Y:S01]  /*2ce0*/  @P1 VIADD R19, R5, 0xfffff200 ;  /* 0xfffff20005131836 */ /* 0x000fe20000000000 */
[----:B------:R-:W-:Y:S01]  /*2cf0*/  ISETP.GE.AND P1, PT, R21, R0, PT ;  /* 0x000000001500720c */ /* 0x000fe20003f26270 */
[----:B------:R-:W-:Y:S01]  /*2d00*/  BAR.SYNC.DEFER_BLOCKING 0x0 ;  /* 0x0000000000007b1d */ /* 0x000fe20000010000 */
[----:B------:R-:W-:-:S02]  /*2d10*/  VIADD R21, R16, 0xfffff740 ;  /* 0xfffff74010157836 */ /* 0x000fc40000000000 */
[C---:B0-----:R-:W-:Y:S02]  /*2d20*/  VIADD R13, R16.reuse, 0xfffff900 ;  /* 0xfffff900100d7836 */ /* 0x041fe40000000000 */
[C---:B------:R-:W-:Y:S02]  /*2d30*/  VIADD R23, R16.reuse, 0xfffff580 ;  /* 0xfffff58010177836 */ /* 0x040fe40000000000 */
[C---:B------:R-:W-:Y:S02]  /*2d40*/  VIADD R39, R16.reuse, 0xfffff3c0 ;  /* 0xfffff3c010277836 */ /* 0x040fe40000000000 */
[C---:B------:R-:W-:Y:S02]  /*2d50*/  VIADD R43, R16.reuse, 0xfffff200 ;  /* 0xfffff200102b7836 */ /* 0x040fe40000000000 */
[C---:B------:R-:W-:Y:S02]  /*2d60*/  VIADD R47, R16.reuse, 0xfffff040 ;  /* 0xfffff040102f7836 */ /* 0x040fe40000000000 */
[----:B------:R-:W-:-:S02]  /*2d70*/  VIADD R51, R16, 0xffffee80 ;  /* 0xffffee8010337836 */ /* 0x000fc40000000000 */
[C---:B------:R-:W-:Y:S02]  /*2d80*/  @P0 VIADD R13, R5.reuse, 0xfffff3c0 ;  /* 0xfffff3c0050d0836 */ /* 0x040fe40000000000 */
[C---:B------:R-:W-:Y:S02]  /*2d90*/  @P6 VIADD R21, R5.reuse, 0xfffff580 ;  /* 0xfffff58005156836 */ /* 0x040fe40000000000 */
[C---:B------:R-:W-:Y:S02]  /*2da0*/  @P5 VIADD R23, R5.reuse, 0xfffff740 ;  /* 0xfffff74005175836 */ /* 0x040fe40000000000 */
[C---:B------:R-:W-:Y:S02]  /*2db0*/  @P4 VIADD R39, R5.reuse, 0xfffff900 ;  /* 0xfffff90005274836 */ /* 0x040fe40000000000 */
[C---:B------:R-:W-:Y:S01]  /*2dc0*/  @P3 VIADD R43, R5.reuse, 0xfffffac0 ;  /* 0xfffffac0052b3836 */ /* 0x040fe20000000000 */
[----:B------:R-:W0:Y:S01]  /*2dd0*/  LDS R25, [R4] ;  /* 0x0000000004197984 */ /* 0x000e220000000800 */
[----:B------:R-:W-:-:S02]  /*2de0*/  @P2 VIADD R47, R5, 0xfffffc80 ;  /* 0xfffffc80052f2836 */ /* 0x000fc40000000000 */
[----:B------:R-:W-:Y:S01]  /*2df0*/  @P1 VIADD R51, R5, 0xfffffe40 ;  /* 0xfffffe4005331836 */ /* 0x000fe20000000000 */
[----:B------:R-:W3:Y:S01]  /*2e00*/  LDS R27, [R4+0x700] ;  /* 0x00070000041b7984 */ /* 0x000ee20000000800 */
[----:B-1----:R-:W-:-:S03]  /*2e10*/  IMAD.WIDE R6, R17, 0x4, R2 ;  /* 0x0000000411067825 */ /* 0x002fc600078e0202 */
[----:B------:R-:W1:Y:S01]  /*2e20*/  LDS R31, [R4+0xe00] ;  /* 0x000e0000041f7984 */ /* 0x000e620000000800 */
[----:B------:R-:W-:-:S03]  /*2e30*/  IMAD.WIDE R8, R11, 0x4, R2 ;  /* 0x000000040b087825 */ /* 0x000fc600078e0202 */
[----:B------:R-:W4:Y:S01]  /*2e40*/  LDS R29, [R4+0x1500] ;  /* 0x00150000041d7984 */ /* 0x000f220000000800 */
[----:B--2---:R-:W-:-:S03]  /*2e50*/  IMAD.WIDE R10, R19, 0x4, R2 ;  /* 0x00000004130a7825 */ /* 0x004fc600078e0202 */
[----:B------:R-:W2:Y:S01]  /*2e60*/  LDS R33, [R4+0x1c00] ;  /* 0x001c000004217984 */ /* 0x000ea20000000800 */
[----:B------:R-:W-:-:S03]  /*2e70*/  IMAD.WIDE R12, R13, 0x4, R2 ;  /* 0x000000040d0c7825 */ /* 0x000fc600078e0202 */
[----:B------:R-:W2:Y:S01]  /*2e80*/  LDS R35, [R4+0x2300] ;  /* 0x0023000004237984 */ /* 0x000ea20000000800 */
[----:B------:R-:W-:-:S03]  /*2e90*/  IMAD.WIDE R16, R23, 0x4, R2 ;  /* 0x0000000417107825 */ /* 0x000fc600078e0202 */
[----:B------:R-:W2:Y:S01]  /*2ea0*/  LDS R37, [R4+0x2a00] ;  /* 0x002a000004257984 */ /* 0x000ea20000000800 */
[----:B------:R-:W-:-:S03]  /*2eb0*/  IMAD.WIDE R18, R39, 0x4, R2 ;  /* 0x0000000427127825 */ /* 0x000fc600078e0202 */
[----:B------:R-:W2:Y:S01]  /*2ec0*/  LDS R41, [R4+0x3100] ;  /* 0x0031000004297984 */ /* 0x000ea20000000800 */
[----:B------:R-:W-:-:S03]  /*2ed0*/  IMAD.WIDE R22, R47, 0x4, R2 ;  /* 0x000000042f167825 */ /* 0x000fc600078e0202 */
[----:B------:R-:W2:Y:S04]  /*2ee0*/  LDS R45, [R4+0x3800] ;  /* 0x00380000042d7984 */ /* 0x000ea80000000800 */
[----:B------:R-:W2:Y:S04]  /*2ef0*/  LDS R49, [R4+0x3f00] ;  /* 0x003f000004317984 */ /* 0x000ea80000000800 */
[----:B------:R0:W2:Y:S02]  /*2f00*/  LDS R53, [R4+0x4600] ;  /* 0x0046000004357984 */ /* 0x0000a40000000800 */
[----:B0-----:R-:W-:-:S04]  /*2f10*/  IMAD.WIDE R4, R15, 0x4, R2 ;  /* 0x000000040f047825 */ /* 0x001fc800078e0202 */
[--C-:B------:R-:W-:Y:S01]  /*2f20*/  IMAD.WIDE R14, R21, 0x4, R2.reuse ;  /* 0x00000004150e7825 */ /* 0x100fe200078e0202 */
[----:B------:R-:W-:Y:S03]  /*2f30*/  STG.E desc[UR8][R4.64], R25 ;  /* 0x0000001904007986 */ /* 0x000fe6000c101908 */
[--C-:B------:R-:W-:Y:S01]  /*2f40*/  IMAD.WIDE R20, R43, 0x4, R2.reuse ;  /* 0x000000042b147825 */ /* 0x100fe200078e0202 */
[----:B---3--:R-:W-:Y:S03]  /*2f50*/  STG.E desc[UR8][R6.64], R27 ;  /* 0x0000001b06007986 */ /* 0x008fe6000c101908 */
[----:B------:R-:W-:Y:S01]  /*2f60*/  IMAD.WIDE R2, R51, 0x4, R2 ;  /* 0x0000000433027825 */ /* 0x000fe200078e0202 */
[----:B-1----:R-:W-:Y:S04]  /*2f70*/  STG.E desc[UR8][R8.64], R31 ;  /* 0x0000001f08007986 */ /* 0x002fe8000c101908 */
[----:B----4-:R-:W-:Y:S04]  /*2f80*/  STG.E desc[UR8][R10.64], R29 ;  /* 0x0000001d0a007986 */ /* 0x010fe8000c101908 */
[----:B--2---:R-:W-:Y:S04]  /*2f90*/  STG.E desc[UR8][R12.64], R33 ;  /* 0x000000210c007986 */ /* 0x004fe8000c101908 */
[----:B------:R-:W-:Y:S04]  /*2fa0*/  STG.E desc[UR8][R14.64], R35 ;  /* 0x000000230e007986 */ /* 0x000fe8000c101908 */
[----:B------:R-:W-:Y:S04]  /*2fb0*/  STG.E desc[UR8][R16.64], R37 ;  /* 0x0000002510007986 */ /* 0x000fe8000c101908 */
[----:B------:R-:W-:Y:S04]  /*2fc0*/  STG.E desc[UR8][R18.64], R41 ;  /* 0x0000002912007986 */ /* 0x000fe8000c101908 */
[----:B------:R-:W-:Y:S04]  /*2fd0*/  STG.E desc[UR8][R20.64], R45 ;  /* 0x0000002d14007986 */ /* 0x000fe8000c101908 */
[----:B------:R-:W-:Y:S04]  /*2fe0*/  STG.E desc[UR8][R22.64], R49 ;  /* 0x0000003116007986 */ /* 0x000fe8000c101908 */
[----:B------:R-:W-:Y:S01]  /*2ff0*/  STG.E desc[UR8][R2.64], R53 ;  /* 0x0000003502007986 */ /* 0x000fe2000c101908 */
[----:B------:R-:W-:Y:S05]  /*3000*/  EXIT ;  /* 0x000000000000794d */ /* 0x000fea0003800000 */
.L_x_481:
[----:B------:R-:W0:Y:S01]  /*3010*/  LDCU UR7, c[0x0][0x3ac] ;  /* 0x00007580ff0777ac */ /* 0x000e220008000800 */
[----:B------:R-:W-:Y:S01]  /*3020*/  ISETP.NE.AND P0, PT, R0, RZ, PT ;  /* 0x000000ff0000720c */ /* 0x000fe20003f05270 */
[----:B------:R-:W-:Y:S01]  /*3030*/  BSSY.RECONVERGENT B0, `(.L_x_496) ;  /* 0x000035d000007945 */ /* 0x000fe20003800200 */
[----:B0-----:R-:W-:-:S11]  /*3040*/  IADD3 R2, PT, PT, -R16, UR7, RZ ;  /* 0x0000000710027c10 */ /* 0x001fd6000fffe1ff */
[----:B------:R-:W-:Y:S05]  /*3050*/  @P0 BRA `(.L_x_497) ;  /* 0x0000001400640947 */ /* 0x000fea0003800000 */
[----:B------:R-:W0:Y:S01]  /*3060*/  S2R R3, SR_TID.X ;  /* 0x0000000000037919 */ /* 0x000e220000002100 */
[----:B------:R-:W1:Y:S08]  /*3070*/  LDC.64 R6, c[0x0][0x380] ;  /* 0x0000e000ff067b82 */ /* 0x000e700000000a00 */
[----:B------:R-:W2:Y:S01]  /*3080*/  LDC.64 R4, c[0x0][0x388] ;  /* 0x0000e200ff047b82 */ /* 0x000ea20000000a00 */
[----:B0-----:R-:W-:-:S04]  /*3090*/  IMAD R13, R3, 0xb, RZ ;  /* 0x0000000b030d7824 */ /* 0x001fc800078e02ff */
[C---:B------:R-:W-:Y:S01]  /*30a0*/  VIADD R11, R13.reuse, 0x2 ;  /* 0x000000020d0b7836 */ /* 0x040fe20000000000 */
[CC--:B------:R-:W-:Y:S01]  /*30b0*/  ISETP.GE.AND P6, PT, R13.reuse, R2.reuse, PT ;  /* 0x000000020d00720c */ /* 0x0c0fe20003fc6270 */
[C---:B------:R-:W-:Y:S02]  /*30c0*/  VIADD R21, R13.reuse, 0x1 ;  /* 0x000000010d157836 */ /* 0x040fe40000000000 */
        /* <DEDUP_REMOVED lines=8> */
[----:B------:R-:W-:Y:S01]  /*3150*/  IMAD.IADD R9, R16, 0x1, R13 ;  /* 0x0000000110097824 */ /* 0x000fe200078e020d */
[-C--:B------:R-:W-:Y:S01]  /*3160*/  ISETP.GE.AND P1, PT, R27, R2.reuse, PT ;  /* 0x000000021b00720c */ /* 0x080fe20003f26270 */
[----:B------:R-:W-:Y:S01]  /*3170*/  VIADD R27, R13, 0x8 ;  /* 0x000000080d1b7836 */ /* 0x000fe20000000000 */
[----:B------:R-:W-:Y:S01]  /*3180*/  ISETP.GE.AND P2, PT, R31, R2, PT ;  /* 0x000000021f00720c */ /* 0x000fe20003f46270 */
[----:B-1----:R-:W-:-:S04]  /*3190*/  IMAD.WIDE.U32 R6, R9, 0x4, R6 ;  /* 0x0000000409067825 */ /* 0x002fc800078e0006 */
[----:B--2---:R-:W-:Y:S01]  /*31a0*/  IMAD.WIDE.U32 R4, R9, 0x4, R4 ;  /* 0x0000000409047825 */ /* 0x004fe200078e0004 */
[----:B------:R-:W2:Y:S03]  /*31b0*/  @!P6 LDG.E R16, desc[UR8][R6.64] ;  /* 0x000000080610e981 */ /* 0x000ea6000c1e1900 */
[C---:B------:R-:W-:Y:S01]  /*31c0*/  VIADD R9, R13.reuse, 0x7 ;  /* 0x000000070d097836 */ /* 0x040fe20000000000 */
[----:B------:R-:W3:Y:S01]  /*31d0*/  @!P5 LDG.E R22, desc[UR8][R6.64+0x4] ;  /* 0x000004080616d981 */ /* 0x000ee2000c1e1900 */
[C---:B------:R-:W-:Y:S02]  /*31e0*/  VIADD R25, R13.reuse, 0x9 ;  /* 0x000000090d197836 */ /* 0x040fe40000000000 */
[----:B------:R-:W-:Y:S01]  /*31f0*/  VIADD R31, R13, 0xa ;  /* 0x0000000a0d1f7836 */ /* 0x000fe20000000000 */
[----:B------:R-:W4:Y:S01]  /*3200*/  @!P4 LDG.E R20, desc[UR8][R6.64+0x8] ;  /* 0x000008080614c981 */ /* 0x000f22000c1e1900 */
[----:B------:R-:W-:-:S02]  /*3210*/  ISETP.GE.AND P4, PT, R27, R2, PT ;  /* 0x000000021b00720c */ /* 0x000fc40003f86270 */
[-C--:B------:R-:W-:Y:S01]  /*3220*/  ISETP.GE.AND P5, PT, R25, R2.reuse, PT ;  /* 0x000000021900720c */ /* 0x080fe20003fa6270 */
[----:B------:R-:W5:Y:S01]  /*3230*/  @!P3 LDG.E R24, desc[UR8][R6.64+0xc] ;  /* 0x00000c080618b981 */ /* 0x000f62000c1e1900 */
[-C--:B------:R-:W-:Y:S02]  /*3240*/  ISETP.GE.AND P3, PT, R9, R2.reuse, PT ;  /* 0x000000020900720c */ /* 0x080fe40003f66270 */
[----:B------:R-:W-:Y:S01]  /*3250*/  ISETP.GE.AND P6, PT, R31, R2, PT ;  /* 0x000000021f00720c */ /* 0x000fe20003fc6270 */
[----:B------:R-:W5:Y:S04]  /*3260*/  @!P0 LDG.E R18, desc[UR8][R6.64+0x10] ;  /* 0x0000100806128981 */ /* 0x000f68000c1e1900 */
[----:B------:R-:W5:Y:S04]  /*3270*/  @!P1 LDG.E R23, desc[UR8][R6.64+0x14] ;  /* 0x0000140806179981 */ /* 0x000f68000c1e1900 */
[----:B------:R-:W5:Y:S04]  /*3280*/  @!P2 LDG.E R19, desc[UR8][R6.64+0x18] ;  /* 0x000018080613a981 */ /* 0x000f68000c1e1900 */
[----:B------:R-:W5:Y:S04]  /*3290*/  @!P3 LDG.E R17, desc[UR8][R6.64+0x1c] ;  /* 0x00001c080611b981 */ /* 0x000f68000c1e1900 */
[----:B------:R-:W5:Y:S04]  /*32a0*/  @!P4 LDG.E R15, desc[UR8][R6.64+0x20] ;  /* 0x00002008060fc981 */ /* 0x000f68000c1e1900 */
[----:B------:R-:W5:Y:S04]  /*32b0*/  @!P5 LDG.E R14, desc[UR8][R6.64+0x24] ;  /* 0x00002408060ed981 */ /* 0x000f68000c1e1900 */
[----:B------:R0:W5:Y:S01]  /*32c0*/  @!P6 LDG.E R12, desc[UR8][R6.64+0x28] ;  /* 0x00002808060ce981 */ /* 0x000162000c1e1900 */
[----:B------:R-:W-:Y:S01]  /*32d0*/  BAR.SYNC.DEFER_BLOCKING 0x0 ;  /* 0x0000000000007b1d */ /* 0x000fe20000010000 */
[----:B------:R-:W-:-:S02]  /*32e0*/  P2R R8, PR, RZ, 0x2 ;  /* 0x00000002ff087803 */ /* 0x000fc40000000000 */
[----:B------:R-:W-:-:S13]  /*32f0*/  ISETP.GE.AND P1, PT, R13, R2, PT ;  /* 0x000000020d00720c */ /* 0x000fda0003f26270 */
[----:B------:R-:W2:Y:S01]  /*3300*/  @!P1 LDG.E R0, desc[UR8][R4.64] ;  /* 0x0000000804009981 */ /* 0x000ea2000c1e1900 */
[----:B------:R-:W-:Y:S02]  /*3310*/  P2R R10, PR, RZ, 0x1 ;  /* 0x00000001ff0a7803 */ /* 0x000fe40000000000 */
[----:B------:R-:W-:Y:S01]  /*3320*/  ISETP.GE.AND P0, PT, R21, R2, PT ;  /* 0x000000021500720c */ /* 0x000fe20003f06270 */
[----:B------:R-:W-:Y:S01]  /*3330*/  IMAD.MOV.U32 R26, RZ, RZ, 0x1 ;  /* 0x00000001ff1a7424 */ /* 0x000fe200078e00ff */
[----:B------:R-:W3:Y:S01]  /*3340*/  @!P2 LDG.E R7, desc[UR8][R4.64+0x18] ;  /* 0x000018080407a981 */ /* 0x000ee2000c1e1900 */
[----:B------:R-:W-:Y:S02]  /*3350*/  IMAD.MOV.U32 R27, RZ, RZ, 0x1 ;  /* 0x00000001ff1b7424 */ /* 0x000fe400078e00ff */
[----:B------:R-:W-:Y:S01]  /*3360*/  IMAD.MOV.U32 R28, RZ, RZ, 0x1 ;  /* 0x00000001ff1c7424 */ /* 0x000fe200078e00ff */
[----:B------:R-:W4:Y:S01]  /*3370*/  @!P4 LDG.E R9, desc[UR8][R4.64+0x20] ;  /* 0x000020080409c981 */ /* 0x000f22000c1e1900 */
[----:B--2---:R-:W-:-:S06]  /*3380*/  @!P1 LOP3.LUT R26, R0, 0x1, RZ, 0xc, !PT ;  /* 0x00000001001a9812 */ /* 0x004fcc00078e0cff */
[----:B------:R-:W2:Y:S01]  /*3390*/  @!P0 LDG.E R0, desc[UR8][R4.64+0x4] ;  /* 0x0000040804008981 */ /* 0x000ea2000c1e1900 */
[----:B------:R-:W-:-:S03]  /*33a0*/  ISETP.GE.AND P1, PT, R11, R2, PT ;  /* 0x000000020b00720c */ /* 0x000fc60003f26270 */
[----:B------:R-:W5:Y:S01]  /*33b0*/  @!P6 LDG.E R11, desc[UR8][R4.64+0x28] ;  /* 0x00002808040be981 */ /* 0x000f62000c1e1900 */
[----:B--2---:R-:W-:-:S09]  /*33c0*/  @!P0 LOP3.LUT R27, R0, 0x1, RZ, 0xc, !PT ;  /* 0x00000001001b8812 */ /* 0x004fd200078e0cff */
[----:B------:R-:W2:Y:S01]  /*33d0*/  @!P1 LDG.E R0, desc[UR8][R4.64+0x8] ;  /* 0x0000080804009981 */ /* 0x000ea2000c1e1900 */
[----:B------:R-:W-:Y:S02]  /*33e0*/  ISETP.GE.AND P0, PT, R29, R2, PT ;  /* 0x000000021d00720c */ /* 0x000fe40003f06270 */
[----:B--2---:R-:W-:-:S11]  /*33f0*/  @!P1 LOP3.LUT R28, R0, 0x1, RZ, 0xc, !PT ;  /* 0x00000001001c9812 */ /* 0x004fd600078e0cff */
[----:B------:R-:W2:Y:S01]  /*3400*/  @!P0 LDG.E R0, desc[UR8][R4.64+0xc] ;  /* 0x00000c0804008981 */ /* 0x000ea2000c1e1900 */
[----:B------:R-:W-:Y:S01]  /*3410*/  IMAD.MOV.U32 R29, RZ, RZ, 0x1 ;  /* 0x00000001ff1d7424 */ /* 0x000fe200078e00ff */
[----:B------:R-:W-:Y:S02]  /*3420*/  ISETP.NE.AND P1, PT, R8, RZ, PT ;  /* 0x000000ff0800720c */ /* 0x000fe40003f25270 */
[----:B------:R-:W4:Y:S11]  /*3430*/  @!P3 LDG.E R8, desc[UR8][R4.64+0x1c] ;  /* 0x00001c080408b981 */ /* 0x000f36000c1e1900 */
[----:B------:R-:W3:Y:S01]  /*3440*/  @!P1 LDG.E R6, desc[UR8][R4.64+0x14] ;  /* 0x0000140804069981 */ /* 0x000ee2000c1e1900 */
[----:B--2---:R-:W-:-:S02]  /*3450*/  @!P0 LOP3.LUT R29, R0, 0x1, RZ, 0xc, !PT ;  /* 0x00000001001d8812 */ /* 0x004fc400078e0cff */
[----:B------:R-:W-:Y:S02]  /*3460*/  ISETP.NE.AND P0, PT, R10, RZ, PT ;  /* 0x000000ff0a00720c */ /* 0x000fe40003f05270 */
[----:B------:R-:W2:Y:S11]  /*3470*/  @!P5 LDG.E R10, desc[UR8][R4.64+0x24] ;  /* 0x00002408040ad981 */ /* 0x000eb6000c1e1900 */
[----:B------:R-:W2:Y:S01]  /*3480*/  @!P0 LDG.E R0, desc[UR8][R4.64+0x10] ;  /* 0x0000100804008981 */ /* 0x000ea2000c1e1900 */
[----:B------:R-:W-:-:S04]  /*3490*/  IMAD.IADD R33, R27, 0x1, R26 ;  /* 0x000000011b217824 */ /* 0x000fc800078e021a */
[----:B------:R-:W-:Y:S02]  /*34a0*/  IMAD.IADD R34, R33, 0x1, R28 ;  /* 0x0000000121227824 */ /* 0x000fe400078e021c */
[----:B------:R-:W-:Y:S02]  /*34b0*/  IMAD.MOV.U32 R31, RZ, RZ, 0x1 ;  /* 0x00000001ff1f7424 */ /* 0x000fe400078e00ff */
[----:B------:R-:W-:Y:S01]  /*34c0*/  IMAD.MOV.U32 R32, RZ, RZ, 0x1 ;  /* 0x00000001ff207424 */ /* 0x000fe200078e00ff */
[----:B---3--:R-:W-:Y:S01]  /*34d0*/  @!P1 LOP3.LUT R32, R6, 0x1, RZ, 0xc, !PT ;  /* 0x0000000106209812 */ /* 0x008fe200078e0cff */
[----:B------:R-:W-:Y:S02]  /*34e0*/  IMAD.IADD R38, R34, 0x1, R29 ;  /* 0x0000000122267824 */ /* 0x000fe400078e021d */
[----:B------:R-:W-:Y:S01]  /*34f0*/  IMAD.MOV.U32 R30, RZ, RZ, 0x1 ;  /* 0x00000001ff1e7424 */ /* 0x000fe200078e00ff */
[----:B------:R-:W-:Y:S01]  /*3500*/  @!P2 LOP3.LUT R30, R7, 0x1, RZ, 0xc, !PT ;  /* 0x00000001071ea812 */ /* 0x000fe200078e0cff */
[----:B------:R-:W-:Y:S01]  /*3510*/  IMAD.MOV.U32 R37, RZ, RZ, 0x1 ;  /* 0x00000001ff257424 */ /* 0x000fe200078e00ff */
[----:B----4-:R-:W-:Y:S01]  /*3520*/  @!P3 LOP3.LUT R37, R8, 0x1, RZ, 0xc, !PT ;  /* 0x000000010825b812 */ /* 0x010fe200078e0cff */
[----:B------:R-:W-:Y:S01]  /*3530*/  IMAD.MOV.U32 R36, RZ, RZ, 0x1 ;  /* 0x00000001ff247424 */ /* 0x000fe200078e00ff */
[----:B------:R-:W-:Y:S01]  /*3540*/  @!P4 LOP3.LUT R36, R9, 0x1, RZ, 0xc, !PT ;  /* 0x000000010924c812 */ /* 0x000fe200078e0cff */
[----:B------:R-:W-:-:S02]  /*3550*/  IMAD.MOV.U32 R35, RZ, RZ, 0x1 ;  /* 0x00000001ff237424 */ /* 0x000fc400078e00ff */
[----:B------:R-:W-:Y:S01]  /*3560*/  IMAD.MOV.U32 R39, RZ, RZ, 0x1 ;  /* 0x00000001ff277424 */ /* 0x000fe200078e00ff */
[----:B-----5:R-:W-:Y:S01]  /*3570*/  @!P6 LOP3.LUT R39, R11, 0x1, RZ, 0xc, !PT ;  /* 0x000000010b27e812 */ /* 0x020fe200078e0cff */
[----:B------:R-:W1:Y:S01]  /*3580*/  S2UR UR5, SR_CgaCtaId ;  /* 0x00000000000579c3 */ /* 0x000e620000008800 */
[----:B------:R-:W-:Y:S02]  /*3590*/  UMOV UR4, 0x400 ;  /* 0x0000040000047882 */ /* 0x000fe40000000000 */
[----:B-1----:R-:W-:-:S05]  /*35a0*/  ULEA UR4, UR5, UR4, 0x18 ;  /* 0x0000000405047291 */ /* 0x002fca000f8ec0ff */
[----:B------:R-:W-:Y:S01]  /*35b0*/  BAR.SYNC.DEFER_BLOCKING 0x0 ;  /* 0x0000000000007b1d */ /* 0x000fe20000010000 */
[----:B--2---:R-:W-:Y:S02]  /*35c0*/  @!P5 LOP3.LUT R35, R10, 0x1, RZ, 0xc, !PT ;  /* 0x000000010a23d812 */ /* 0x004fe400078e0cff */
[----:B------:R-:W-:-:S04]  /*35d0*/  @!P0 LOP3.LUT R31, R0, 0x1, RZ, 0xc, !PT ;  /* 0x00000001001f8812 */ /* 0x000fc800078e0cff */
[----:B------:R-:W-:-:S04]  /*35e0*/  IADD3 R0, PT, PT, R32, R31, R38 ;  /* 0x0000001f20007210 */ /* 0x000fc80007ffe026 */
[----:B------:R-:W-:-:S04]  /*35f0*/  IADD3 R0, PT, PT, R37, R30, R0 ;  /* 0x0000001e25007210 */ /* 0x000fc80007ffe000 */
[----:B------:R-:W-:-:S05]  /*3600*/  IADD3 R0, PT, PT, R35, R36, R0 ;  /* 0x0000002423007210 */ /* 0x000fca0007ffe000 */
[----:B------:R-:W-:-:S05]  /*3610*/  IMAD.IADD R4, R0, 0x1, R39 ;  /* 0x0000000100047824 */ /* 0x000fca00078e0227 */
[----:B------:R-:W1:Y:S02]  /*3620*/  SHFL.UP P0, R5, R4, 0x1, RZ ;  /* 0x0420000004057989 */ /* 0x000e6400000000ff */
[----:B-1----:R-:W-:-:S05]  /*3630*/  @P0 IMAD.IADD R5, R4, 0x1, R5 ;  /* 0x0000000104050824 */ /* 0x002fca00078e0205 */
[----:B0-----:R-:W0:Y:S02]  /*3640*/  SHFL.UP P0, R6, R5, 0x2, RZ ;  /* 0x0440000005067989 */ /* 0x001e2400000000ff */
[----:B0-----:R-:W-:-:S05]  /*3650*/  @P0 IMAD.IADD R6, R5, 0x1, R6 ;  /* 0x0000000105060824 */ /* 0x001fca00078e0206 */
[----:B------:R-:W0:Y:S01]  /*3660*/  SHFL.UP P0, R7, R6, 0x4, RZ ;  /* 0x0480000006077989 */ /* 0x000e2200000000ff */
[----:B------:R-:W1:Y:S01]  /*3670*/  S2R R0, SR_LANEID ;  /* 0x0000000000007919 */ /* 0x000e620000000000 */
[----:B0-----:R-:W-:-:S05]  /*3680*/  @P0 IMAD.IADD R7, R6, 0x1, R7 ;  /* 0x0000000106070824 */ /* 0x001fca00078e0207 */
[----:B------:R-:W0:Y:S01]  /*3690*/  SHFL.UP P0, R41, R7, 0x8, RZ ;  /* 0x0500000007297989 */ /* 0x000e2200000000ff */
[----:B-1----:R-:W-:Y:S01]  /*36a0*/  ISETP.NE.AND P1, PT, R0, 0x1f, PT ;  /* 0x0000001f0000780c */ /* 0x002fe20003f25270 */
[----:B0-----:R-:W-:-:S05]  /*36b0*/  @P0 IMAD.IADD R41, R7, 0x1, R41 ;  /* 0x0000000107290824 */ /* 0x001fca00078e0229 */
[----:B------:R-:W0:Y:S07]  /*36c0*/  SHFL.UP P0, R40, R41, 0x10, RZ ;  /* 0x0600000029287989 */ /* 0x000e2e00000000ff */
[----:B------:R-:W-:-:S04]  /*36d0*/  @!P1 SHF.R.U32.HI R4, RZ, 0x3, R3 ;  /* 0x00000003ff049819 */ /* 0x000fc80000011603 */
[----:B------:R-:W-:Y:S01]  /*36e0*/  @!P1 LOP3.LUT R43, R4, 0x7c, RZ, 0xc0, !PT ;  /* 0x0000007c042b9812 */ /* 0x000fe200078ec0ff */
[----:B0-----:R-:W-:-:S05]  /*36f0*/  @P0 IMAD.IADD R40, R41, 0x1, R40 ;  /* 0x0000000129280824 */ /* 0x001fca00078e0228 */
[----:B------:R-:W-:Y:S01]  /*3700*/  @!P1 STS [R43+UR4], R40 ;  /* 0x000000282b009988 */ /* 0x000fe20008000804 */
[----:B------:R-:W-:Y:S06]  /*3710*/  BAR.SYNC.DEFER_BLOCKING 0x0 ;  /* 0x0000000000007b1d */ /* 0x000fec0000010000 */
[----:B------:R-:W0:Y:S04]  /*3720*/  LDS.128 R8, [UR4] ;  /* 0x00000004ff087984 */ /* 0x000e280008000c00 */
[----:B------:R-:W1:Y:S01]  /*3730*/  LDS.128 R4, [UR4+0x10] ;  /* 0x00001004ff047984 */ /* 0x000e620008000c00 */
[----:B------:R-:W-:-:S04]  /*3740*/  SHF.R.U32.HI R41, RZ, 0x5, R3 ;  /* 0x00000005ff297819 */ /* 0x000fc80000011603 */
        /* <DEDUP_REMOVED lines=10> */
[----:B------:R-:W0:Y:S01]  /*37f0*/  LDS.128 R8, [UR4+0x20] ;  /* 0x00002004ff087984 */ /* 0x000e220008000c00 */
[----:B------:R-:W-:Y:S01]  /*3800*/  ISETP.NE.AND P0, PT, R41, 0x5, PT ;  /* 0x000000052900780c */ /* 0x000fe20003f05270 */
[----:B------:R-:W-:-:S03]  /*3810*/  IMAD.IADD R5, R5, 0x1, R4 ;  /* 0x0000000105057824 */ /* 0x000fc600078e0204 */
[----:B------:R-:W-:Y:S02]  /*3820*/  SEL R42, R4, R42, !P0 ;  /* 0x0000002a042a7207 */ /* 0x000fe40004000000 */
[----:B------:R-:W-:Y:S01]  /*3830*/  ISETP.NE.AND P0, PT, R41, 0x6, PT ;  /* 0x000000062900780c */ /* 0x000fe20003f05270 */
[----:B------:R-:W-:-:S03]  /*3840*/  IMAD.IADD R6, R6, 0x1, R5 ;  /* 0x0000000106067824 */ /* 0x000fc600078e0205 */
[----:B------:R-:W-:Y:S02]  /*3850*/  SEL R42, R5, R42, !P0 ;  /* 0x0000002a052a7207 */ /* 0x000fe40004000000 */
[----:B------:R-:W1:Y:S01]  /*3860*/  LDS.64 R4, [UR4+0x30] ;  /* 0x00003004ff047984 */ /* 0x000e620008000a00 */
[----:B------:R-:W-:Y:S01]  /*3870*/  BAR.SYNC.DEFER_BLOCKING 0x0 ;  /* 0x0000000000007b1d */ /* 0x000fe20000010000 */
[----:B------:R-:W-:Y:S01]  /*3880*/  ISETP.NE.AND P0, PT, R41, 0x7, PT ;  /* 0x000000072900780c */ /* 0x000fe20003f05270 */
[----:B------:R-:W-:-:S03]  /*3890*/  IMAD.IADD R7, R7, 0x1, R6 ;  /* 0x0000000107077824 */ /* 0x000fc600078e0206 */
[----:B------:R-:W-:Y:S02]  /*38a0*/  SEL R42, R6, R42, !P0 ;  /* 0x0000002a062a7207 */ /* 0x000fe40004000000 */
[----:B------:R-:W-:-:S04]  /*38b0*/  ISETP.NE.AND P0, PT, R41, 0x8, PT ;  /* 0x000000082900780c */ /* 0x000fc80003f05270 */
[----:B------:R-:W-:Y:S02]  /*38c0*/  SEL R42, R7, R42, !P0 ;  /* 0x0000002a072a7207 */ /* 0x000fe40004000000 */
[----:B------:R-:W-:Y:S01]  /*38d0*/  ISETP.NE.AND P0, PT, R41, 0x9, PT ;  /* 0x000000092900780c */ /* 0x000fe20003f05270 */
[----:B------:R-:W-:Y:S02]  /*38e0*/  IMAD.IADD R6, R38, 0x1, R31 ;  /* 0x0000000126067824 */ /* 0x000fe400078e021f */
[----:B0-----:R-:W-:-:S04]  /*38f0*/  IMAD.IADD R8, R7, 0x1, R8 ;  /* 0x0000000107087824 */ /* 0x001fc800078e0208 */
[----:B------:R-:W-:Y:S01]  /*3900*/  IMAD.IADD R9, R9, 0x1, R8 ;  /* 0x0000000109097824 */ /* 0x000fe200078e0208 */
[----:B------:R-:W-:Y:S02]  /*3910*/  SEL R42, R8, R42, !P0 ;  /* 0x0000002a082a7207 */ /* 0x000fe40004000000 */
[----:B------:R-:W-:Y:S01]  /*3920*/  ISETP.NE.AND P0, PT, R41, 0xa, PT ;  /* 0x0000000a2900780c */ /* 0x000fe20003f05270 */
[----:B------:R-:W-:Y:S02]  /*3930*/  IMAD.IADD R10, R10, 0x1, R9 ;  /* 0x000000010a0a7824 */ /* 0x000fe400078e0209 */
[----:B------:R-:W-:Y:S01]  /*3940*/  IMAD.IADD R7, R6, 0x1, R32 ;  /* 0x0000000106077824 */ /* 0x000fe200078e0220 */
[----:B------:R-:W-:Y:S02]  /*3950*/  SEL R42, R9, R42, !P0 ;  /* 0x0000002a092a7207 */ /* 0x000fe40004000000 */
[----:B------:R-:W-:Y:S01]  /*3960*/  ISETP.NE.AND P0, PT, R41, 0xb, PT ;  /* 0x0000000b2900780c */ /* 0x000fe20003f05270 */
[----:B------:R-:W-:-:S02]  /*3970*/  IMAD.IADD R8, R7, 0x1, R30 ;  /* 0x0000000107087824 */ /* 0x000fc400078e021e */
[----:B------:R-:W-:Y:S01]  /*3980*/  IMAD.IADD R11, R11, 0x1, R10 ;  /* 0x000000010b0b7824 */ /* 0x000fe200078e020a */
[----:B------:R-:W-:Y:S02]  /*3990*/  SEL R42, R10, R42, !P0 ;  /* 0x0000002a0a2a7207 */ /* 0x000fe40004000000 */
[----:B------:R-:W-:Y:S01]  /*39a0*/  ISETP.NE.AND P0, PT, R41, 0xc, PT ;  /* 0x0000000c2900780c */ /* 0x000fe20003f05270 */
[----:B------:R-:W-:-:S03]  /*39b0*/  IMAD.IADD R9, R8, 0x1, R37 ;  /* 0x0000000108097824 */ /* 0x000fc600078e0225 */
[C---:B------:R-:W-:Y:S01]  /*39c0*/  SEL R42, R11.reuse, R42, !P0 ;  /* 0x0000002a0b2a7207 */ /* 0x040fe20004000000 */
[----:B-1----:R-:W-:Y:S02]  /*39d0*/  IMAD.IADD R11, R11, 0x1, R4 ;  /* 0x000000010b0b7824 */ /* 0x002fe400078e0204 */
[----:B------:R-:W-:Y:S01]  /*39e0*/  IMAD.IADD R4, R9, 0x1, R36 ;  /* 0x0000000109047824 */ /* 0x000fe200078e0224 */
[----:B------:R-:W-:-:S03]  /*39f0*/  ISETP.NE.AND P1, PT, R41, 0xd, PT ;  /* 0x0000000d2900780c */ /* 0x000fc60003f25270 */
[----:B------:R-:W-:Y:S01]  /*3a00*/  IMAD.IADD R10, R4, 0x1, R35 ;  /* 0x00000001040a7824 */ /* 0x000fe200078e0223 */
[----:B------:R-:W-:Y:S02]  /*3a10*/  ISETP.NE.AND P2, PT, R0, RZ, PT ;  /* 0x000000ff0000720c */ /* 0x000fe40003f45270 */
[C---:B------:R-:W-:Y:S02]  /*3a20*/  SEL R42, R11.reuse, R42, !P1 ;  /* 0x0000002a0b2a7207 */ /* 0x040fe40004800000 */
[----:B------:R-:W-:Y:S02]  /*3a30*/  IADD3 R5, PT, PT, R11, R2, R5 ;  /* 0x000000020b057210 */ /* 0x000fe40007ffe005 */
[----:B------:R-:W-:Y:S02]  /*3a40*/  IADD3 R40, PT, PT, R40, -R39, -R10 ;  /* 0x8000002728287210 */ /* 0x000fe40007ffe80a */
[----:B------:R-:W-:Y:S01]  /*3a50*/  ISETP.GE.U32.AND P0, PT, R3, 0x20, PT ;  /* 0x000000200300780c */ /* 0x000fe20003f06070 */
[----:B------:R-:W-:Y:S01]  /*3a60*/  VIADD R5, R5, 0xffffecc0 ;  /* 0xffffecc005057836 */ /* 0x000fe20000000000 */
[----:B------:R-:W-:-:S02]  /*3a70*/  SEL R11, R40, RZ, P2 ;  /* 0x000000ff280b7207 */ /* 0x000fc40001000000 */
[----:B------:R-:W-:Y:S01]  /*3a80*/  SEL R42, R42, RZ, P0 ;  /* 0x000000ff2a2a7207 */ /* 0x000fe20000000000 */
[----:B------:R-:W-:Y:S01]  /*3a90*/  IMAD.IADD R0, R2, 0x1, -R5 ;  /* 0x0000000102007824 */ /* 0x000fe200078e0a05 */
[----:B------:R-:W-:-:S03]  /*3aa0*/  ISETP.NE.AND P0, PT, R39, RZ, PT ;  /* 0x000000ff2700720c */ /* 0x000fc60003f05270 */
[----:B------:R-:W-:Y:S01]  /*3ab0*/  IMAD.IADD R42, R42, 0x1, R11 ;  /* 0x000000012a2a7824 */ /* 0x000fe200078e020b */
[----:B------:R-:W-:-:S03]  /*3ac0*/  ISETP.NE.AND P1, PT, R26, RZ, PT ;  /* 0x000000ff1a00720c */ /* 0x000fc60003f25270 */
[----:B------:R-:W-:Y:S02]  /*3ad0*/  IMAD.IADD R11, R13, 0x1, -R42 ;  /* 0x000000010d0b7824 */ /* 0x000fe400078e0a2a */
[----:B------:R-:W-:Y:S01]  /*3ae0*/  IMAD.IADD R39, R42, 0x1, R0 ;  /* 0x000000012a277824 */ /* 0x000fe200078e0200 */
[----:B------:R-:W-:Y:S02]  /*3af0*/  IADD3 R21, PT, PT, R21, -R42, -R26 ;  /* 0x8000002a15157210 */ /* 0x000fe40007ffe81a */
[----:B------:R-:W-:Y:S01]  /*3b00*/  IADD3 R33, PT, PT, R13, -R33, -R42 ;  /* 0x800000210d217210 */ /* 0x000fe20007ffe82a */
[----:B------:R-:W-:Y:S01]  /*3b10*/  IMAD.IADD R26, R39, 0x1, R26 ;  /* 0x00000001271a7824 */ /* 0x000fe200078e021a */
[----:B------:R-:W-:Y:S02]  /*3b20*/  SEL R11, R11, R39, !P1 ;  /* 0x000000270b0b7207 */ /* 0x000fe40004800000 */
[----:B------:R-:W-:Y:S01]  /*3b30*/  ISETP.NE.AND P1, PT, R27, RZ, PT ;  /* 0x000000ff1b00720c */ /* 0x000fe20003f25270 */
[----:B------:R-:W-:-:S03]  /*3b40*/  VIADD R33, R33, 0x2 ;  /* 0x0000000221217836 */ /* 0x000fc60000000000 */
[----:B------:R-:W-:Y:S01]  /*3b50*/  SEL R21, R21, R26, !P1 ;  /* 0x0000001a15157207 */ /* 0x000fe20004800000 */
[----:B------:R-:W-:Y:S01]  /*3b60*/  IMAD.IADD R26, R26, 0x1, R27 ;  /* 0x000000011a1a7824 */ /* 0x000fe200078e021b */
[----:B------:R-:W-:-:S04]  /*3b70*/  ISETP.NE.AND P1, PT, R28, RZ, PT ;  /* 0x000000ff1c00720c */ /* 0x000fc80003f25270 */
[----:B------:R-:W-:Y:S01]  /*3b80*/  SEL R33, R33, R26, !P1 ;  /* 0x0000001a21217207 */ /* 0x000fe20004800000 */
[----:B------:R-:W-:Y:S01]  /*3b90*/  IMAD.IADD R26, R26, 0x1, R28 ;  /* 0x000000011a1a7824 */ /* 0x000fe200078e021c */
[--C-:B------:R-:W-:Y:S02]  /*3ba0*/  IADD3 R6, PT, PT, R13, -R6, -R42.reuse ;  /* 0x800000060d067210 */ /* 0x100fe40007ffe82a */
[----:B------:R-:W-:Y:S01]  /*3bb0*/  ISETP.NE.AND P1, PT, R29, RZ, PT ;  /* 0x000000ff1d00720c */ /* 0x000fe20003f25270 */
[----:B------:R-:W-:Y:S01]  /*3bc0*/  IMAD.IADD R29, R26, 0x1, R29 ;  /* 0x000000011a1d7824 */ /* 0x000fe200078e021d */
[--C-:B------:R-:W-:Y:S01]  /*3bd0*/  IADD3 R34, PT, PT, R13, -R34, -R42.reuse ;  /* 0x800000220d227210 */ /* 0x100fe20007ffe82a */
[----:B------:R-:W-:Y:S01]  /*3be0*/  VIADD R6, R6, 0x5 ;  /* 0x0000000506067836 */ /* 0x000fe20000000000 */
[----:B------:R-:W-:Y:S01]  /*3bf0*/  ISETP.NE.AND P2, PT, R31, RZ, PT ;  /* 0x000000ff1f00720c */ /* 0x000fe20003f45270 */
[----:B------:R-:W-:Y:S01]  /*3c00*/  IMAD.IADD R31, R29, 0x1, R31 ;  /* 0x000000011d1f7824 */ /* 0x000fe200078e021f */
[----:B------:R-:W-:Y:S01]  /*3c10*/  IADD3 R25, PT, PT, R25, -R4, -R42 ;  /* 0x8000000419197210 */ /* 0x000fe20007ffe82a */
[----:B------:R-:W-:Y:S01]  /*3c20*/  VIADD R34, R34, 0x3 ;  /* 0x0000000322227836 */ /* 0x000fe20000000000 */
[----:B------:R-:W-:-:S02]  /*3c30*/  ISETP.NE.AND P3, PT, R32, RZ, PT ;  /* 0x000000ff2000720c */ /* 0x000fc40003f65270 */
[C-C-:B------:R-:W-:Y:S02]  /*3c40*/  IADD3 R4, PT, PT, R13.reuse, -R7, -R42.reuse ;  /* 0x800000070d047210 */ /* 0x140fe40007ffe82a */
[----:B------:R-:W-:Y:S02]  /*3c50*/  IADD3 R38, PT, PT, R13, -R38, -R42 ;  /* 0x800000260d267210 */ /* 0x000fe40007ffe82a */
[----:B------:R-:W-:Y:S01]  /*3c60*/  SEL R6, R6, R31, !P3 ;  /* 0x0000001f06067207 */ /* 0x000fe20005800000 */
[----:B------:R-:W-:Y:S01]  /*3c70*/  IMAD.IADD R31, R31, 0x1, R32 ;  /* 0x000000011f1f7824 */ /* 0x000fe200078e0220 */
[----:B------:R-:W-:Y:S01]  /*3c80*/  SEL R34, R34, R26, !P1 ;  /* 0x0000001a22227207 */ /* 0x000fe20004800000 */
[----:B------:R-:W-:Y:S01]  /*3c90*/  VIADD R4, R4, 0x6 ;  /* 0x0000000604047836 */ /* 0x000fe20000000000 */
[----:B------:R-:W-:Y:S01]  /*3ca0*/  ISETP.NE.AND P1, PT, R30, RZ, PT ;  /* 0x000000ff1e00720c */ /* 0x000fe20003f25270 */
[----:B------:R-:W-:Y:S01]  /*3cb0*/  VIADD R38, R38, 0x4 ;  /* 0x0000000426267836 */ /* 0x000fe20000000000 */
[----:B------:R-:W-:Y:S01]  /*3cc0*/  IADD3 R8, PT, PT, R13, -R8, -R42 ;  /* 0x800000080d087210 */ /* 0x000fe20007ffe82a */
[----:B------:R-:W-:Y:S01]  /*3cd0*/  IMAD.IADD R30, R31, 0x1, R30 ;  /* 0x000000011f1e7824 */ /* 0x000fe200078e021e */
[----:B------:R-:W-:-:S02]  /*3ce0*/  IADD3 R39, PT, PT, R13, -R9, -R42 ;  /* 0x800000090d277210 */ /* 0x000fc40007ffe82a */
[----:B------:R-:W-:Y:S02]  /*3cf0*/  SEL R4, R4, R31, !P1 ;  /* 0x0000001f04047207 */ /* 0x000fe40004800000 */
[----:B------:R-:W-:Y:S02]  /*3d00*/  LEA R11, R11, UR4, 0x2 ;  /* 0x000000040b0b7c11 */ /* 0x000fe4000f8e10ff */
[----:B------:R-:W-:Y:S02]  /*3d10*/  SEL R38, R38, R29, !P2 ;  /* 0x0000001d26267207 */ /* 0x000fe40005000000 */
[----:B------:R-:W-:Y:S01]  /*3d20*/  ISETP.NE.AND P1, PT, R37, RZ, PT ;  /* 0x000000ff2500720c */ /* 0x000fe20003f25270 */
[----:B------:R-:W-:Y:S01]  /*3d30*/  IMAD.IADD R37, R30, 0x1, R37 ;  /* 0x000000011e257824 */ /* 0x000fe200078e0225 */
[----:B------:R-:W-:Y:S01]  /*3d40*/  LEA R21, R21, UR4, 0x2 ;  /* 0x0000000415157c11 */ /* 0x000fe2000f8e10ff */
[----:B------:R-:W-:Y:S01]  /*3d50*/  VIADD R8, R8, 0x7 ;  /* 0x0000000708087836 */ /* 0x000fe20000000000 */
[----:B------:R-:W-:Y:S01]  /*3d60*/  LEA R33, R33, UR4, 0x2 ;  /* 0x0000000421217c11 */ /* 0x000fe2000f8e10ff */
[----:B------:R-:W-:Y:S01]  /*3d70*/  VIADD R39, R39, 0x8 ;  /* 0x0000000827277836 */ /* 0x000fe20000000000 */
[----:B------:R-:W-:Y:S01]  /*3d80*/  LEA R7, R34, UR4, 0x2 ;  /* 0x0000000422077c11 */ /* 0x000fe2000f8e10ff */
[----:B------:R0:W-:Y:S01]  /*3d90*/  STS [R11], R16 ;  /* 0x000000100b007388 */ /* 0x0001e20000000800 */
[----:B------:R-:W-:-:S02]  /*3da0*/  IADD3 R10, PT, PT, R13, -R10, -R42 ;  /* 0x8000000a0d0a7210 */ /* 0x000fc40007ffe82a */
[----:B------:R-:W-:Y:S02]  /*3db0*/  LEA R9, R38, UR4, 0x2 ;  /* 0x0000000426097c11 */ /* 0x000fe4000f8e10ff */
[----:B------:R-:W-:Y:S01]  /*3dc0*/  ISETP.NE.AND P2, PT, R36, RZ, PT ;  /* 0x000000ff2400720c */ /* 0x000fe20003f45270 */
[----:B------:R-:W-:Y:S01]  /*3dd0*/  IMAD.IADD R36, R37, 0x1, R36 ;  /* 0x0000000125247824 */ /* 0x000fe200078e0224 */
[----:B------:R-:W-:Y:S01]  /*3de0*/  LEA R6, R6, UR4, 0x2 ;  /* 0x0000000406067c11 */ /* 0x000fe2000f8e10ff */
[----:B------:R-:W-:Y:S01]  /*3df0*/  STS [R21], R22 ;  /* 0x0000001615007388 */ /* 0x000fe20000000800 */
[----:B------:R-:W-:Y:S01]  /*3e00*/  ISETP.NE.AND P3, PT, R35, RZ, PT ;  /* 0x000000ff2300720c */ /* 0x000fe20003f65270 */
[----:B------:R-:W-:Y:S01]  /*3e10*/  VIADD R10, R10, 0xa ;  /* 0x0000000a0a0a7836 */ /* 0x000fe20000000000 */
[----:B------:R-:W-:Y:S01]  /*3e20*/  SEL R8, R8, R30, !P1 ;  /* 0x0000001e08087207 */ /* 0x000fe20004800000 */
[----:B------:R-:W-:Y:S01]  /*3e30*/  STS [R33], R20 ;  /* 0x0000001421007388 */ /* 0x000fe20000000800 */
[----:B------:R-:W-:Y:S01]  /*3e40*/  SEL R39, R39, R37, !P2 ;  /* 0x0000002527277207 */ /* 0x000fe20005000000 */
[----:B------:R-:W-:-:S02]  /*3e50*/  @P0 IMAD.IADD R10, R36, 0x1, R35 ;  /* 0x00000001240a0824 */ /* 0x000fc400078e0223 */
[----:B------:R1:W-:Y:S01]  /*3e60*/  STS [R7], R24 ;  /* 0x0000001807007388 */ /* 0x0003e20000000800 */
[----:B------:R-:W-:-:S03]  /*3e70*/  SEL R25, R25, R36, !P3 ;  /* 0x0000002419197207 */ /* 0x000fc60005800000 */
[----:B------:R2:W-:Y:S01]  /*3e80*/  STS [R9], R18 ;  /* 0x0000001209007388 */ /* 0x0005e20000000800 */
[----:B0-----:R-:W-:-:S03]  /*3e90*/  LEA R16, R8, UR4, 0x2 ;  /* 0x0000000408107c11 */ /* 0x001fc6000f8e10ff */
[----:B------:R0:W-:Y:S01]  /*3ea0*/  STS [R6], R23 ;  /* 0x0000001706007388 */ /* 0x0001e20000000800 */
[----:B------:R-:W-:Y:S02]  /*3eb0*/  LEA R25, R25, UR4, 0x2 ;  /* 0x0000000419197c11 */ /* 0x000fe4000f8e10ff */
[----:B-1----:R-:W-:Y:S02]  /*3ec0*/  LEA R7, R10, UR4, 0x2 ;  /* 0x000000040a077c11 */ /* 0x002fe4000f8e10ff */
[----:B--2---:R-:W-:Y:S02]  /*3ed0*/  LEA R18, R39, UR4, 0x2 ;  /* 0x0000000427127c11 */ /* 0x004fe4000f8e10ff */
[----:B0-----:R-:W-:-:S05]  /*3ee0*/  LEA R6, R4, UR4, 0x2 ;  /* 0x0000000404067c11 */ /* 0x001fca000f8e10ff */
[----:B------:R0:W-:Y:S04]  /*3ef0*/  STS [R6], R19 ;  /* 0x0000001306007388 */ /* 0x0001e80000000800 */
[----:B------:R-:W-:Y:S04]  /*3f00*/  STS [R16], R17 ;  /* 0x0000001110007388 */ /* 0x000fe80000000800 */
[----:B------:R-:W-:Y:S04]  /*3f10*/  STS [R18], R15 ;  /* 0x0000000f12007388 */ /* 0x000fe80000000800 */
[----:B------:R1:W-:Y:S04]  /*3f20*/  STS [R25], R14 ;  /* 0x0000000e19007388 */ /* 0x0003e80000000800 */
[----:B------:R2:W-:Y:S01]  /*3f30*/  STS [R7], R12 ;  /* 0x0000000c07007388 */ /* 0x0005e20000000800 */
[----:B------:R-:W-:-:S02]  /*3f40*/  VIADD R27, R3, 0x1c0 ;  /* 0x000001c0031b7836 */ /* 0x000fc40000000000 */
[C---:B------:R-:W-:Y:S02]  /*3f50*/  VIADD R29, R3.reuse, 0x380 ;  /* 0x00000380031d7836 */ /* 0x040fe40000000000 */
[----:B------:R-:W-:Y:S01]  /*3f60*/  VIADD R31, R3, 0x540 ;  /* 0x00000540031f7836 */ /* 0x000fe20000000000 */
[-C--:B------:R-:W-:Y:S02]  /*3f70*/  ISETP.GE.AND P1, PT, R27, R2.reuse, PT ;  /* 0x000000021b00720c */ /* 0x080fe40003f26270 */
[-C--:B------:R-:W-:Y:S02]  /*3f80*/  ISETP.GE.AND P0, PT, R29, R2.reuse, PT ;  /* 0x000000021d00720c */ /* 0x080fe40003f06270 */
[----:B------:R-:W-:Y:S02]  /*3f90*/  ISETP.GE.AND P5, PT, R31, R2, PT ;  /* 0x000000021f00720c */ /* 0x000fe40003fa6270 */
[----:B------:R-:W-:Y:S01]  /*3fa0*/  LEA R4, R3, UR4, 0x2 ;  /* 0x0000000403047c11 */ /* 0x000fe2000f8e10ff */
[----:B------:R-:W-:Y:S01]  /*3fb0*/  BAR.SYNC.DEFER_BLOCKING 0x0 ;  /* 0x0000000000007b1d */ /* 0x000fe20000010000 */
[----:B------:R-:W-:-:S02]  /*3fc0*/  ISETP.GE.AND P4, PT, R29, R0, !P0 ;  /* 0x000000001d00720c */ /* 0x000fc40004786270 */
[----:B0-----:R-:W-:-:S05]  /*3fd0*/  IADD3 R6, PT, PT, -R3, UR7, RZ ;  /* 0x0000000703067c10 */ /* 0x001fca000fffe1ff */
[----:B------:R-:W0:Y:S01]  /*3fe0*/  @!P1 LDC.64 R10, c[0x0][0x390] ;  /* 0x0000e400ff0a9b82 */ /* 0x000e220000000a00 */
[----:B------:R-:W-:-:S07]  /*3ff0*/  ISETP.GE.AND P3, PT, R27, R0, !P1 ;  /* 0x000000001b00720c */ /* 0x000fce0004f66270 */
[----:B------:R-:W3:Y:S01]  /*4000*/  @!P0 LDC.64 R8, c[0x0][0x390] ;  /* 0x0000e400ff088b82 */ /* 0x000ee20000000a00 */
[----:B------:R-:W-:-:S07]  /*4010*/  ISETP.GE.AND P2, PT, R31, R0, !P5 ;  /* 0x000000001f00720c */ /* 0x000fce0006f46270 */
[----:B-1----:R-:W1:Y:S01]  /*4020*/  @!P5 LDC.64 R14, c[0x0][0x390] ;  /* 0x0000e400ff0edb82 */ /* 0x002e620000000a00 */
[----:B------:R4:W1:Y:S04]  /*4030*/  @!P1 LDS R21, [R4+0x700] ;  /* 0x0007000004159984 */ /* 0x0008680000000800 */
[----:B------:R4:W1:Y:S04]  /*4040*/  @!P0 LDS R19, [R4+0xe00] ;  /* 0x000e000004138984 */ /* 0x0008680000000800 */
[----:B------:R4:W1:Y:S01]  /*4050*/  @!P5 LDS R23, [R4+0x1500] ;  /* 0x001500000417d984 */ /* 0x0008620000000800 */
[----:B------:R-:W-:-:S02]  /*4060*/  @!P0 VIADD R13, R6, 0xfffffc7f ;  /* 0xfffffc7f060d8836 */ /* 0x000fc40000000000 */
[--C-:B------:R-:W-:Y:S01]  /*4070*/  @P4 IMAD.IADD R13, R29, 0x1, -R0.reuse ;  /* 0x000000011d0d4824 */ /* 0x100fe200078e0a00 */
[CC--:B------:R-:W-:Y:S01]  /*4080*/  ISETP.GE.AND P4, PT, R3.reuse, R2.reuse, PT ;  /* 0x000000020300720c */ /* 0x0c0fe20003f86270 */
[----:B------:R-:W-:Y:S02]  /*4090*/  VIADD R33, R3, 0x700 ;  /* 0x0000070003217836 */ /* 0x000fe40000000000 */
[C---:B--2---:R-:W-:Y:S02]  /*40a0*/  @!P1 VIADD R7, R6.reuse, 0xfffffe3f ;  /* 0xfffffe3f06079836 */ /* 0x044fe40000000000 */
[--C-:B------:R-:W-:Y:S01]  /*40b0*/  @P3 IMAD.IADD R7, R27, 0x1, -R0.reuse ;  /* 0x000000011b073824 */ /* 0x100fe200078e0a00 */
[----:B------:R-:W-:Y:S01]  /*40c0*/  ISETP.GE.AND P3, PT, R33, R2, PT ;  /* 0x000000022100720c */ /* 0x000fe20003f66270 */
[----:B------:R-:W-:Y:S01]  /*40d0*/  BSSY.RECONVERGENT B1, `(.L_x_498) ;  /* 0x0000011000017945 */ /* 0x000fe20003800200 */
[----:B------:R-:W-:Y:S02]  /*40e0*/  @!P5 VIADD R25, R6, 0xfffffabf ;  /* 0xfffffabf0619d836 */ /* 0x000fe40000000000 */
[----:B------:R-:W-:Y:S01]  /*40f0*/  @P2 IMAD.IADD R25, R31, 0x1, -R0 ;  /* 0x000000011f192824 */ /* 0x000fe200078e0a00 */
[----:B------:R-:W-:Y:S01]  /*4100*/  ISETP.GE.AND P6, PT, R33, R0, !P3 ;  /* 0x000000002100720c */ /* 0x000fe20005fc6270 */
[----:B0-----:R-:W-:-:S04]  /*4110*/  @!P1 IMAD.WIDE R10, R7, 0x4, R10 ;  /* 0x00000004070a9825 */ /* 0x001fc800078e020a */
[----:B---3--:R-:W-:-:S04]  /*4120*/  @!P0 IMAD.WIDE R12, R13, 0x4, R8 ;  /* 0x000000040d0c8825 */ /* 0x008fc800078e0208 */
[C---:B------:R-:W-:Y:S02]  /*4130*/  VIADD R31, R3.reuse, 0x8c0 ;  /* 0x000008c0031f7836 */ /* 0x040fe40000000000 */
[----:B------:R-:W-:Y:S01]  /*4140*/  VIADD R35, R3, 0xa80 ;  /* 0x00000a8003237836 */ /* 0x000fe20000000000 */
[----:B----4-:R-:W-:Y:S06]  /*4150*/  @P4 BRA `(.L_x_499) ;  /* 0x0000000000204947 */ /* 0x010fec0003800000 */
[----:B------:R-:W0:Y:S01]  /*4160*/  LDS R7, [R4] ;  /* 0x0000000004077984 */ /* 0x000e220000000800 */
[----:B------:R-:W2:Y:S01]  /*4170*/  LDC.64 R8, c[0x0][0x390] ;  /* 0x0000e400ff087b82 */ /* 0x000ea20000000a00 */
[----:B------:R-:W-:Y:S02]  /*4180*/  ISETP.GE.AND P2, PT, R3, R0, PT ;  /* 0x000000000300720c */ /* 0x000fe40003f46270 */
[----:B------:R-:W-:-:S05]  /*4190*/  LOP3.LUT R17, RZ, R3, RZ, 0x33, !PT ;  /* 0x00000003ff117212 */ /* 0x000fca00078e33ff */
[----:B------:R-:W-:-:S06]  /*41a0*/  VIADD R17, R17, UR7 ;  /* 0x0000000711117c36 */ /* 0x000fcc0008000000 */
[----:B------:R-:W-:-:S04]  /*41b0*/  @P2 IMAD.IADD R17, R3, 0x1, -R0 ;  /* 0x0000000103112824 */ /* 0x000fc800078e0a00 */
[----:B--2---:R-:W-:-:S05]  /*41c0*/  IMAD.WIDE R8, R17, 0x4, R8 ;  /* 0x0000000411087825 */ /* 0x004fca00078e0208 */
[----:B0-----:R0:W-:Y:S02]  /*41d0*/  STG.E desc[UR8][R8.64], R7 ;  /* 0x0000000708007986 */ /* 0x0011e4000c101908 */
.L_x_499:
[----:B------:R-:W-:Y:S05]  /*41e0*/  BSYNC.RECONVERGENT B1 ;  /* 0x0000000000017941 */ /* 0x000fea0003800200 */
.L_x_498:
[----:B-1----:R-:W-:Y:S01]  /*41f0*/  @!P1 STG.E desc[UR8][R10.64], R21 ;  /* 0x000000150a009986 */ /* 0x002fe2000c101908 */
[-C--:B------:R-:W-:Y:S01]  /*4200*/  ISETP.GE.AND P2, PT, R31, R2.reuse, PT ;  /* 0x000000021f00720c */ /* 0x080fe20003f46270 */
[----:B0-----:R-:W-:Y:S01]  /*4210*/  @!P5 IMAD.WIDE R8, R25, 0x4, R14 ;  /* 0x000000041908d825 */ /* 0x001fe200078e020e */
[----:B------:R-:W-:Y:S01]  /*4220*/  ISETP.GE.AND P1, PT, R35, R2, PT ;  /* 0x000000022300720c */ /* 0x000fe20003f26270 */
[----:B------:R-:W-:Y:S01]  /*4230*/  @!P0 STG.E desc[UR8][R12.64], R19 ;  /* 0x000000130c008986 */ /* 0x000fe2000c101908 */
[-C--:B------:R-:W-:Y:S01]  /*4240*/  ISETP.GE.AND P4, PT, R31, R0.reuse, !P2 ;  /* 0x000000001f00720c */ /* 0x080fe20005786270 */
[----:B------:R-:W-:Y:S01]  /*4250*/  VIADD R15, R3, 0xc40 ;  /* 0x00000c40030f7836 */ /* 0x000fe20000000000 */
[----:B------:R-:W-:Y:S01]  /*4260*/  ISETP.GE.AND P0, PT, R35, R0, !P1 ;  /* 0x000000002300720c */ /* 0x000fe20004f06270 */
[C---:B------:R-:W-:Y:S01]  /*4270*/  VIADD R41, R3.reuse, 0xe00 ;  /* 0x00000e0003297836 */ /* 0x040fe20000000000 */
[----:B------:R0:W-:Y:S01]  /*4280*/  @!P5 STG.E desc[UR8][R8.64], R23 ;  /* 0x000000170800d986 */ /* 0x0001e2000c101908 */
[----:B------:R-:W-:-:S02]  /*4290*/  VIADD R43, R3, 0xfc0 ;  /* 0x00000fc0032b7836 */ /* 0x000fc40000000000 */
[C---:B------:R-:W-:Y:S01]  /*42a0*/  @!P3 VIADD R25, R6.reuse, 0xfffff8ff ;  /* 0xfffff8ff0619b836 */ /* 0x040fe20000000000 */
[----:B------:R-:W1:Y:S01]  /*42b0*/  @!P3 LDS R7, [R4+0x1c00] ;  /* 0x001c00000407b984 */ /* 0x000e620000000800 */
[--C-:B------:R-:W-:Y:S01]  /*42c0*/  @P6 IMAD.IADD R25, R33, 0x1, -R0.reuse ;  /* 0x0000000121196824 */ /* 0x100fe200078e0a00 */
[C---:B------:R-:W-:Y:S01]  /*42d0*/  ISETP.GE.AND P6, PT, R15.reuse, R2, PT ;  /* 0x000000020f00720c */ /* 0x040fe20003fc6270 */
[C---:B------:R-:W-:Y:S01]  /*42e0*/  @!P2 VIADD R27, R6.reuse, 0xfffff73f ;  /* 0xfffff73f061ba836 */ /* 0x040fe20000000000 */
[----:B------:R-:W2:Y:S01]  /*42f0*/  @!P2 LDS R21, [R4+0x2300] ;  /* 0x002300000415a984 */ /* 0x000ea20000000800 */
[----:B------:R-:W-:Y:S01]  /*4300*/  @!P1 VIADD R29, R6, 0xfffff57f ;  /* 0xfffff57f061d9836 */ /* 0x000fe20000000000 */
[----:B------:R-:W-:Y:S01]  /*4310*/  ISETP.GE.AND P5, PT, R15, R0, !P6 ;  /* 0x000000000f00720c */ /* 0x000fe200077a6270 */
[--C-:B------:R-:W-:Y:S01]  /*4320*/  @P4 IMAD.IADD R27, R31, 0x1, -R0.reuse ;  /* 0x000000011f1b4824 */ /* 0x100fe200078e0a00 */
[-C--:B------:R-:W-:Y:S01]  /*4330*/  ISETP.GE.AND P4, PT, R41, R2.reuse, PT ;  /* 0x000000022900720c */ /* 0x080fe20003f86270 */
[----:B------:R-:W-:Y:S01]  /*4340*/  @P0 IMAD.IADD R29, R35, 0x1, -R0 ;  /* 0x00000001231d0824 */ /* 0x000fe200078e0a00 */
[----:B------:R-:W-:Y:S01]  /*4350*/  ISETP.GE.AND P0, PT, R43, R2, PT ;  /* 0x000000022b00720c */ /* 0x000fe20003f06270 */
[----:B------:R-:W3:Y:S01]  /*4360*/  @!P1 LDS R23, [R4+0x2a00] ;  /* 0x002a000004179984 */ /* 0x000ee20000000800 */
[----:B0-----:R-:W0:Y:S01]  /*4370*/  @!P3 LDC.64 R8, c[0x0][0x390] ;  /* 0x0000e400ff08bb82 */ /* 0x001e220000000a00 */
[----:B------:R-:W-:-:S02]  /*4380*/  VIADD R3, R3, 0x1180 ;  /* 0x0000118003037836 */ /* 0x000fc40000000000 */
[----:B------:R-:W4:Y:S01]  /*4390*/  @!P6 LDS R31, [R4+0x3100] ;  /* 0x00310000041fe984 */ /* 0x000f220000000800 */
[----:B------:R-:W-:-:S03]  /*43a0*/  @!P6 VIADD R33, R6, 0xfffff3bf ;  /* 0xfffff3bf0621e836 */ /* 0x000fc60000000000 */
[--C-:B------:R-:W-:Y:S01]  /*43b0*/  @P5 IMAD.IADD R33, R15, 0x1, -R0.reuse ;  /* 0x000000010f215824 */ /* 0x100fe200078e0a00 */
[CC--:B------:R-:W-:Y:S01]  /*43c0*/  ISETP.GE.AND P5, PT, R41.reuse, R0.reuse, !P4 ;  /* 0x000000002900720c */ /* 0x0c0fe200067a6270 */
[----:B------:R-:W5:Y:S01]  /*43d0*/  @!P4 LDS R35, [R4+0x3800] ;  /* 0x003800000423c984 */ /* 0x000f620000000800 */
[----:B------:R-:W2:Y:S01]  /*43e0*/  @!P2 LDC.64 R10, c[0x0][0x390] ;  /* 0x0000e400ff0aab82 */ /* 0x000ea20000000a00 */
[C---:B------:R-:W-:Y:S02]  /*43f0*/  @!P4 VIADD R37, R6.reuse, 0xfffff1ff ;  /* 0xfffff1ff0625c836 */ /* 0x040fe40000000000 */
[----:B------:R-:W5:Y:S05]  /*4400*/  @!P0 LDS R39, [R4+0x3f00] ;  /* 0x003f000004278984 */ /* 0x000f6a0000000800 */
[----:B------:R-:W3:Y:S03]  /*4410*/  @!P1 LDC.64 R12, c[0x0][0x390] ;  /* 0x0000e400ff0c9b82 */ /* 0x000ee60000000a00 */
[----:B------:R-:W-:Y:S01]  /*4420*/  @P5 IMAD.IADD R37, R41, 0x1, -R0 ;  /* 0x0000000129255824 */ /* 0x000fe200078e0a00 */
[----:B------:R-:W-:Y:S01]  /*4430*/  ISETP.GE.AND P5, PT, R43, R0, !P0 ;  /* 0x000000002b00720c */ /* 0x000fe200047a6270 */
[----:B------:R-:W-:-:S02]  /*4440*/  @!P0 VIADD R41, R6, 0xfffff03f ;  /* 0xfffff03f06298836 */ /* 0x000fc40000000000 */
[----:B0-----:R-:W-:Y:S01]  /*4450*/  @!P3 IMAD.WIDE R8, R25, 0x4, R8 ;  /* 0x000000041908b825 */ /* 0x001fe200078e0208 */
[----:B------:R-:W0:Y:S04]  /*4460*/  @!P6 LDC.64 R14, c[0x0][0x390] ;  /* 0x0000e400ff0eeb82 */ /* 0x000e280000000a00 */
[----:B-1----:R1:W-:Y:S04]  /*4470*/  @!P3 STG.E desc[UR8][R8.64], R7 ;  /* 0x000000070800b986 */ /* 0x0023e8000c101908 */
[----:B------:R-:W5:Y:S01]  /*4480*/  @!P4 LDC.64 R16, c[0x0][0x390] ;  /* 0x0000e400ff10cb82 */ /* 0x000f620000000a00 */
[----:B------:R-:W-:-:S02]  /*4490*/  @P5 IMAD.IADD R41, R43, 0x1, -R0 ;  /* 0x000000012b295824 */ /* 0x000fc400078e0a00 */
[----:B--2---:R-:W-:-:S05]  /*44a0*/  @!P2 IMAD.WIDE R10, R27, 0x4, R10 ;  /* 0x000000041b0aa825 */ /* 0x004fca00078e020a */
[----:B------:R-:W2:Y:S01]  /*44b0*/  @!P0 LDC.64 R18, c[0x0][0x390] ;  /* 0x0000e400ff128b82 */ /* 0x000ea20000000a00 */
[----:B---3--:R-:W-:Y:S01]  /*44c0*/  @!P1 IMAD.WIDE R12, R29, 0x4, R12 ;  /* 0x000000041d0c9825 */ /* 0x008fe200078e020c */
[----:B------:R3:W-:Y:S03]  /*44d0*/  @!P2 STG.E desc[UR8][R10.64], R21 ;  /* 0x000000150a00a986 */ /* 0x0007e6000c101908 */
[C---:B-1----:R-:W-:Y:S01]  /*44e0*/  IMAD.IADD R7, R3.reuse, 0x1, -R0 ;  /* 0x0000000103077824 */ /* 0x042fe200078e0a00 */
[----:B------:R3:W-:Y:S01]  /*44f0*/  @!P1 STG.E desc[UR8][R12.64], R23 ;  /* 0x000000170c009986 */ /* 0x0007e2000c101908 */
[----:B------:R-:W-:Y:S01]  /*4500*/  ISETP.GE.AND P1, PT, R3, R2, PT ;  /* 0x000000020300720c */ /* 0x000fe20003f26270 */
[----:B0-----:R-:W-:-:S05]  /*4510*/  @!P6 IMAD.WIDE R14, R33, 0x4, R14 ;  /* 0x00000004210ee825 */ /* 0x001fca00078e020e */
[----:B----4-:R3:W-:Y:S01]  /*4520*/  @!P6 STG.E desc[UR8][R14.64], R31 ;  /* 0x0000001f0e00e986 */ /* 0x0107e2000c101908 */
[----:B-----5:R-:W-:-:S05]  /*4530*/  @!P4 IMAD.WIDE R16, R37, 0x4, R16 ;  /* 0x000000042510c825 */ /* 0x020fca00078e0210 */
[----:B------:R3:W-:Y:S01]  /*4540*/  @!P4 STG.E desc[UR8][R16.64], R35 ;  /* 0x000000231000c986 */ /* 0x0007e2000c101908 */
[----:B--2---:R-:W-:-:S05]  /*4550*/  @!P0 IMAD.WIDE R18, R41, 0x4, R18 ;  /* 0x0000000429128825 */ /* 0x004fca00078e0212 */
[----:B------:R3:W-:Y:S01]  /*4560*/  @!P0 STG.E desc[UR8][R18.64], R39 ;  /* 0x0000002712008986 */ /* 0x0007e2000c101908 */
[----:B------:R-:W-:-:S13]  /*4570*/  ISETP.GE.AND P0, PT, R3, R0, PT ;  /* 0x000000000300720c */ /* 0x000fda0003f06270 */
[----:B------:R-:W-:Y:S01]  /*4580*/  @!P0 VIADD R7, R6, 0xffffee7f ;  /* 0xffffee7f06078836 */ /* 0x000fe20000000000 */
[----:B---3--:R-:W-:Y:S06]  /*4590*/  @P1 BRA `(.L_x_500) ;  /* 0x0000002000181947 */ /* 0x008fec0003800000 */
[----:B------:R-:W0:Y:S01]  /*45a0*/  LDS R9, [R4+0x4600] ;  /* 0x0046000004097984 */ /* 0x000e220000000800 */
[----:B------:R-:W1:Y:S02]  /*45b0*/  LDC.64 R2, c[0x0][0x390] ;  /* 0x0000e400ff027b82 */ /* 0x000e640000000a00 */
[----:B-1----:R-:W-:-:S05]  /*45c0*/  IMAD.WIDE R2, R7, 0x4, R2 ;  /* 0x0000000407027825 */ /* 0x002fca00078e0202 */
[----:B0-----:R0:W-:Y:S01]  /*45d0*/  STG.E desc[UR8][R2.64], R9 ;  /* 0x0000000902007986 */ /* 0x0011e2000c101908 */
[----:B------:R-:W-:Y:S05]  /*45e0*/  BRA `(.L_x_500) ;  /* 0x0000002000047947 */ /* 0x000fea0003800000 */
.L_x_497:
[----:B------:R-:W0:Y:S01]  /*45f0*/  S2R R3, SR_TID.X ;  /* 0x0000000000037919 */ /* 0x000e220000002100 */
[----:B------:R-:W1:Y:S01]  /*4600*/  LDCU.64 UR4, c[0x0][0x380] ;  /* 0x00007000ff0477ac */ /* 0x000e620008000a00 */
[----:B------:R-:W2:Y:S01]  /*4610*/  LDCU.64 UR10, c[0x0][0x388] ;  /* 0x00007100ff0a77ac */ /* 0x000ea20008000a00 */
[----:B0-----:R-:W-:-:S04]  /*4620*/  IMAD R9, R3, 0xb, RZ ;  /* 0x0000000b03097824 */ /* 0x001fc800078e02ff */
[C---:B------:R-:W-:Y:S01]  /*4630*/  VIADD R11, R9.reuse, 0x1 ;  /* 0x00000001090b7836 */ /* 0x040fe20000000000 */
[C---:B------:R-:W-:Y:S01]  /*4640*/  IADD3 R4, P0, PT, R16.reuse, R9, RZ ;  /* 0x0000000910047210 */ /* 0x040fe20007f1e0ff */
[C---:B------:R-:W-:Y:S01]  /*4650*/  VIADD R13, R9.reuse, 0x2 ;  /* 0x00000002090d7836 */ /* 0x040fe20000000000 */
[CC--:B------:R-:W-:Y:S01]  /*4660*/  ISETP.GE.AND P6, PT, R9.reuse, R2.reuse, PT ;  /* 0x000000020900720c */ /* 0x0c0fe20003fc6270 */
[C---:B------:R-:W-:Y:S01]  /*4670*/  VIADD R15, R9.reuse, 0x3 ;  /* 0x00000003090f7836 */ /* 0x040fe20000000000 */
[----:B------:R-:W-:Y:S01]  /*4680*/  LEA.HI.X.SX32 R5, R16, RZ, 0x1, P0 ;  /* 0x000000ff10057211 */ /* 0x000fe200000f0eff */
[----:B------:R-:W-:Y:S01]  /*4690*/  VIADD R27, R9, 0x4 ;  /* 0x00000004091b7836 */ /* 0x000fe20000000000 */
[-C--:B------:R-:W-:Y:S01]  /*46a0*/  ISETP.GE.AND P5, PT, R11, R2.reuse, PT ;  /* 0x000000020b00720c */ /* 0x080fe20003fa6270 */
[C---:B------:R-:W-:Y:S01]  /*46b0*/  IMAD.SHL.U32 R7, R4.reuse, 0x4, RZ ;  /* 0x0000000404077824 */ /* 0x040fe200078e00ff */
[-C--:B------:R-:W-:Y:S01]  /*46c0*/  ISETP.GE.AND P4, PT, R13, R2.reuse, PT ;  /* 0x000000020d00720c */ /* 0x080fe20003f86270 */
[----:B------:R-:W-:Y:S01]  /*46d0*/  VIADD R29, R9, 0x6 ;  /* 0x00000006091d7836 */ /* 0x000fe20000000000 */
[-C--:B------:R-:W-:Y:S01]  /*46e0*/  ISETP.GE.AND P3, PT, R15, R2.reuse, PT ;  /* 0x000000020f00720c */ /* 0x080fe20003f66270 */
[----:B------:R-:W-:Y:S01]  /*46f0*/  VIADD R31, R9, 0x9 ;  /* 0x00000009091f7836 */ /* 0x000fe20000000000 */
[----:B------:R-:W-:Y:S01]  /*4700*/  ISETP.GE.AND P0, PT, R27, R2, PT ;  /* 0x000000021b00720c */ /* 0x000fe20003f06270 */
[C---:B------:R-:W-:Y:S01]  /*4710*/  VIADD R27, R9.reuse, 0x5 ;  /* 0x00000005091b7836 */ /* 0x040fe20000000000 */
[----:B------:R-:W-:Y:S01]  /*4720*/  SHF.L.U64.HI R5, R4, 0x2, R5 ;  /* 0x0000000204057819 */ /* 0x000fe20000010205 */
[----:B------:R-:W-:Y:S01]  /*4730*/  VIADD R33, R9, 0xa ;  /* 0x0000000a09217836 */ /* 0x000fe20000000000 */
[----:B-1----:R-:W-:-:S02]  /*4740*/  IADD3 R6, P1, PT, R7, UR4, RZ ;  /* 0x0000000407067c10 */ /* 0x002fc4000ff3e0ff */
[----:B--2---:R-:W-:Y:S02]  /*4750*/  IADD3 R4, P2, PT, R7, UR10, RZ ;  /* 0x0000000a07047c10 */ /* 0x004fe4000ff5e0ff */
[C---:B------:R-:W-:Y:S02]  /*4760*/  IADD3.X R7, PT, PT, R5.reuse, UR5, RZ, P1, !PT ;  /* 0x0000000505077c10 */ /* 0x040fe40008ffe4ff */
[----:B------:R-:W-:Y:S02]  /*4770*/  IADD3.X R5, PT, PT, R5, UR11, RZ, P2, !PT ;  /* 0x0000000b05057c10 */ /* 0x000fe400097fe4ff */
[-C--:B------:R-:W-:Y:S01]  /*4780*/  ISETP.GE.AND P1, PT, R27, R2.reuse, PT ;  /* 0x000000021b00720c */ /* 0x080fe20003f26270 */
[----:B------:R-:W-:Y:S01]  /*4790*/  VIADD R27, R9, 0x7 ;  /* 0x00000007091b7836 */ /* 0x000fe20000000000 */
[-C--:B------:R-:W-:Y:S01]  /*47a0*/  ISETP.GE.AND P2, PT, R29, R2.reuse, PT ;  /* 0x000000021d00720c */ /* 0x080fe20003f46270 */
[----:B------:R-:W-:Y:S01]  /*47b0*/  VIADD R29, R9, 0x8 ;  /* 0x00000008091d7836 */ /* 0x000fe20000000000 */
        /* <DEDUP_REMOVED lines=9> */
[----:B------:R-:W-:-:S03]  /*4850*/  P2R R12, PR, RZ, 0x1 ;  /* 0x00000001ff0c7803 */ /* 0x000fc60000000000 */
[----:B------:R-:W5:Y:S01]  /*4860*/  @!P1 LDG.E R21, desc[UR8][R6.64+0x14] ;  /* 0x0000140806159981 */ /* 0x000f62000c1e1900 */
[----:B------:R-:W-:-:S03]  /*4870*/  P2R R10, PR, RZ, 0x2 ;  /* 0x00000002ff0a7803 */ /* 0x000fc60000000000 */
[----:B------:R-:W5:Y:S04]  /*4880*/  @!P2 LDG.E R22, desc[UR8][R6.64+0x18] ;  /* 0x000018080616a981 */ /* 0x000f68000c1e1900 */
[----:B------:R-:W5:Y:S04]  /*4890*/  @!P3 LDG.E R23, desc[UR8][R6.64+0x1c] ;  /* 0x00001c080617b981 */ /* 0x000f68000c1e1900 */
[----:B------:R-:W5:Y:S04]  /*48a0*/  @!P4 LDG.E R24, desc[UR8][R6.64+0x20] ;  /* 0x000020080618c981 */ /* 0x000f68000c1e1900 */
[----:B------:R-:W5:Y:S01]  /*48b0*/  @!P5 LDG.E R25, desc[UR8][R6.64+0x24] ;  /* 0x000024080619d981 */ /* 0x000f62000c1e1900 */
[----:B------:R-:W-:-:S03]  /*48c0*/  ISETP.GE.AND P1, PT, R9, R2, PT ;  /* 0x000000020900720c */ /* 0x000fc60003f26270 */
[----:B------:R0:W5:Y:S01]  /*48d0*/  @!P6 LDG.E R26, desc[UR8][R6.64+0x28] ;  /* 0x00002808061ae981 */ /* 0x000162000c1e1900 */
[----:B------:R-:W-:Y:S01]  /*48e0*/  ISETP.GE.AND P0, PT, R11, R2, PT ;  /* 0x000000020b00720c */ /* 0x000fe20003f06270 */
[----:B------:R-:W-:Y:S08]  /*48f0*/  BAR.SYNC.DEFER_BLOCKING 0x0 ;  /* 0x0000000000007b1d */ /* 0x000ff00000010000 */
[----:B------:R-:W2:Y:S01]  /*4900*/  @!P1 LDG.E R8, desc[UR8][R4.64] ;  /* 0x0000000804089981 */ /* 0x000ea2000c1e1900 */
[----:B------:R-:W-:-:S02]  /*4910*/  IMAD.MOV.U32 R28, RZ, RZ, 0x1 ;  /* 0x00000001ff1c7424 */ /* 0x000fc400078e00ff */
[----:B------:R-:W-:Y:S01]  /*4920*/  IMAD.MOV.U32 R27, RZ, RZ, 0x1 ;  /* 0x00000001ff1b7424 */ /* 0x000fe200078e00ff */
[----:B------:R-:W3:Y:S01]  /*4930*/  @!P3 LDG.E R9, desc[UR8][R4.64+0x1c] ;  /* 0x00001c080409b981 */ /* 0x000ee2000c1e1900 */
[----:B------:R-:W-:Y:S02]  /*4940*/  IMAD.MOV.U32 R30, RZ, RZ, 0x1 ;  /* 0x00000001ff1e7424 */ /* 0x000fe400078e00ff */
[----:B------:R-:W-:Y:S01]  /*4950*/  IMAD.MOV.U32 R29, RZ, RZ, 0x1 ;  /* 0x00000001ff1d7424 */ /* 0x000fe200078e00ff */
[----:B------:R-:W4:Y:S01]  /*4960*/  @!P5 LDG.E R11, desc[UR8][R4.64+0x24] ;  /* 0x00002408040bd981 */ /* 0x000f22000c1e1900 */
[----:B--2---:R-:W-:-:S03]  /*4970*/  @!P1 LOP3.LUT R28, R8, 0x1, RZ, 0xc, !PT ;  /* 0x00000001081c9812 */ /* 0x004fc600078e0cff */
[----:B------:R-:W2:Y:S01]  /*4980*/  @!P0 LDG.E R8, desc[UR8][R4.64+0x4] ;  /* 0x0000040804088981 */ /* 0x000ea2000c1e1900 */
[-C--:B------:R-:W-:Y:S02]  /*4990*/  ISETP.GE.AND P1, PT, R13, R2.reuse, PT ;  /* 0x000000020d00720c */ /* 0x080fe40003f26270 */
[----:B--2---:R-:W-:Y:S02]  /*49a0*/  @!P0 LOP3.LUT R27, R8, 0x1, RZ, 0xc, !PT ;  /* 0x00000001081b8812 */ /* 0x004fe400078e0cff */
[----:B------:R-:W-:-:S09]  /*49b0*/  ISETP.GE.AND P0, PT, R15, R2, PT ;  /* 0x000000020f00720c */ /* 0x000fd20003f06270 */
[----:B------:R-:W2:Y:S04]  /*49c0*/  @!P1 LDG.E R8, desc[UR8][R4.64+0x8] ;  /* 0x0000080804089981 */ /* 0x000ea8000c1e1900 */
[----:B------:R-:W3:Y:S01]  /*49d0*/  @!P0 LDG.E R6, desc[UR8][R4.64+0xc] ;  /* 0x00000c0804068981 */ /* 0x000ee2000c1e1900 */
[----:B--2---:R-:W-:Y:S02]  /*49e0*/  @!P1 LOP3.LUT R29, R8, 0x1, RZ, 0xc, !PT ;  /* 0x00000001081d9812 */ /* 0x004fe400078e0cff */
[----:B------:R-:W-:Y:S01]  /*49f0*/  ISETP.NE.AND P1, PT, R10, RZ, PT ;  /* 0x000000ff0a00720c */ /* 0x000fe20003f25270 */
[----:B------:R-:W2:Y:S04]  /*4a00*/  @!P2 LDG.E R8, desc[UR8][R4.64+0x18] ;  /* 0x000018080408a981 */ /* 0x000ea8000c1e1900 */
[----:B------:R-:W2:Y:S01]  /*4a10*/  @!P4 LDG.E R10, desc[UR8][R4.64+0x20] ;  /* 0x00002008040ac981 */ /* 0x000ea2000c1e1900 */
[----:B---3--:R-:W-:-:S02]  /*4a20*/  @!P0 LOP3.LUT R30, R6, 0x1, RZ, 0xc, !PT ;  /* 0x00000001061e8812 */ /* 0x008fc400078e0cff */
[----:B------:R-:W-:-:S05]  /*4a30*/  ISETP.NE.AND P0, PT, R12, RZ, PT ;  /* 0x000000ff0c00720c */ /* 0x000fca0003f05270 */
[----:B------:R-:W3:Y:S04]  /*4a40*/  @!P1 LDG.E R7, desc[UR8][R4.64+0x14] ;  /* 0x0000140804079981 */ /* 0x000ee8000c1e1900 */
[----:B------:R-:W3:Y:S04]  /*4a50*/  @!P6 LDG.E R12, desc[UR8][R4.64+0x28] ;  /* 0x00002808040ce981 */ /* 0x000ee8000c1e1900 */
[----:B------:R-:W3:Y:S01]  /*4a60*/  @!P0 LDG.E R6, desc[UR8][R4.64+0x10] ;  /* 0x0000100804068981 */ /* 0x000ee2000c1e1900 */
[----:B------:R-:W-:Y:S02]  /*4a70*/  IMAD.IADD R34, R27, 0x1, R28 ;  /* 0x000000011b227824 */ /* 0x000fe400078e021c */
[----:B------:R-:W-:-:S02]  /*4a80*/  IMAD.MOV.U32 R31, RZ, RZ, 0x1 ;  /* 0x00000001ff1f7424 */ /* 0x000fc400078e00ff */
[----:B------:R-:W-:Y:S02]  /*4a90*/  IMAD.MOV.U32 R32, RZ, RZ, 0x1 ;  /* 0x00000001ff207424 */ /* 0x000fe400078e00ff */
[----:B------:R-:W-:Y:S02]  /*4aa0*/  IMAD.MOV.U32 R33, RZ, RZ, 0x1 ;  /* 0x00000001ff217424 */ /* 0x000fe400078e00ff */
[----:B------:R-:W-:Y:S01]  /*4ab0*/  IMAD.MOV.U32 R36, RZ, RZ, 0x1 ;  /* 0x00000001ff247424 */ /* 0x000fe200078e00ff */
[----:B------:R-:W-:Y:S01]  /*4ac0*/  @!P3 LOP3.LUT R36, R9, 0x1, RZ, 0xc, !PT ;  /* 0x000000010924b812 */ /* 0x000fe200078e0cff */
[----:B------:R-:W-:Y:S02]  /*4ad0*/  IMAD.MOV.U32 R35, RZ, RZ, 0x1 ;  /* 0x00000001ff237424 */ /* 0x000fe400078e00ff */
[----:B------:R-:W-:Y:S01]  /*4ae0*/  IMAD.MOV.U32 R38, RZ, RZ, 0x1 ;  /* 0x00000001ff267424 */ /* 0x000fe200078e00ff */
[----:B----4-:R-:W-:Y:S01]  /*4af0*/  @!P5 LOP3.LUT R38, R11, 0x1, RZ, 0xc, !PT ;  /* 0x000000010b26d812 */ /* 0x010fe200078e0cff */
[----:B------:R-:W-:Y:S01]  /*4b00*/  IMAD.MOV.U32 R37, RZ, RZ, 0x1 ;  /* 0x00000001ff257424 */ /* 0x000fe200078e00ff */
[----:B------:R-:W1:Y:S01]  /*4b10*/  S2R R39, SR_LANEID ;  /* 0x0000000000277919 */ /* 0x000e620000000000 */
[----:B------:R-:W4:Y:S01]  /*4b20*/  S2UR UR5, SR_CgaCtaId ;  /* 0x00000000000579c3 */ /* 0x000f220000008800 */
[----:B------:R-:W-:-:S02]  /*4b30*/  UMOV UR4, 0x400 ;  /* 0x0000040000047882 */ /* 0x000fc40000000000 */
[----:B----4-:R-:W-:Y:S01]  /*4b40*/  ULEA UR4, UR5, UR4, 0x18 ;  /* 0x0000000405047291 */ /* 0x010fe2000f8ec0ff */
[----:B------:R-:W-:-:S04]  /*4b50*/  SHF.R.U32.HI R43, RZ, 0x5, R3 ;  /* 0x00000005ff2b7819 */ /* 0x000fc80000011603 */
[----:B------:R-:W-:Y:S01]  /*4b60*/  BAR.SYNC.DEFER_BLOCKING 0x0 ;  /* 0x0000000000007b1d */ /* 0x000fe20000010000 */
[----:B--2---:R-:W-:Y:S02]  /*4b70*/  @!P2 LOP3.LUT R33, R8, 0x1, RZ, 0xc, !PT ;  /* 0x000000010821a812 */ /* 0x004fe400078e0cff */
[----:B------:R-:W-:Y:S02]  /*4b80*/  @!P4 LOP3.LUT R35, R10, 0x1, RZ, 0xc, !PT ;  /* 0x000000010a23c812 */ /* 0x000fe400078e0cff */
[----:B---3--:R-:W-:Y:S02]  /*4b90*/  @!P1 LOP3.LUT R32, R7, 0x1, RZ, 0xc, !PT ;  /* 0x0000000107209812 */ /* 0x008fe400078e0cff */
[----:B------:R-:W-:Y:S02]  /*4ba0*/  @!P0 LOP3.LUT R31, R6, 0x1, RZ, 0xc, !PT ;  /* 0x00000001061f8812 */ /* 0x000fe400078e0cff */
[----:B0-----:R-:W-:-:S04]  /*4bb0*/  IADD3 R6, PT, PT, R30, R29, R34 ;  /* 0x0000001d1e067210 */ /* 0x001fc80007ffe022 */
[----:B------:R-:W-:-:S04]  /*4bc0*/  IADD3 R6, PT, PT, R32, R31, R6 ;  /* 0x0000001f20067210 */ /* 0x000fc80007ffe006 */
[----:B------:R-:W-:Y:S02]  /*4bd0*/  IADD3 R6, PT, PT, R36, R33, R6 ;  /* 0x0000002124067210 */ /* 0x000fe40007ffe006 */
[----:B------:R-:W-:Y:S02]  /*4be0*/  @!P6 LOP3.LUT R37, R12, 0x1, RZ, 0xc, !PT ;  /* 0x000000010c25e812 */ /* 0x000fe400078e0cff */
[----:B------:R-:W-:-:S05]  /*4bf0*/  IADD3 R6, PT, PT, R38, R35, R6 ;  /* 0x0000002326067210 */ /* 0x000fca0007ffe006 */
[----:B------:R-:W-:-:S05]  /*4c00*/  IMAD.IADD R40, R6, 0x1, R37 ;  /* 0x0000000106287824 */ /* 0x000fca00078e0225 */
[----:B------:R-:W0:Y:S02]  /*4c10*/  SHFL.UP P0, R5, R40, 0x1, RZ ;  /* 0x0420000028057989 */ /* 0x000e2400000000ff */
[----:B0-----:R-:W-:-:S05]  /*4c20*/  @P0 IMAD.IADD R5, R40, 0x1, R5 ;  /* 0x0000000128050824 */ /* 0x001fca00078e0205 */
[----:B------:R-:W0:Y:S02]  /*4c30*/  SHFL.UP P0, R4, R5, 0x2, RZ ;  /* 0x0440000005047989 */ /* 0x000e2400000000ff */
[----:B0-----:R-:W-:-:S05]  /*4c40*/  @P0 IMAD.IADD R4, R5, 0x1, R4 ;  /* 0x0000000105040824 */ /* 0x001fca00078e0204 */
[----:B------:R-:W0:Y:S02]  /*4c50*/  SHFL.UP P0, R7, R4, 0x4, RZ ;  /* 0x0480000004077989 */ /* 0x000e2400000000ff */
        /* <DEDUP_REMOVED lines=24> */
[----:B------:R-:W0:Y:S01]  /*4de0*/  LDS.64 R6, [UR4+0x30] ;  /* 0x00003004ff067984 */ /* 0x000e220008000a00 */
[----:B------:R-:W-:Y:S02]  /*4df0*/  IMAD.IADD R9, R9, 0x1, R8 ;  /* 0x0000000109097824 */ /* 0x000fe400078e0208 */
        /* <DEDUP_REMOVED lines=8> */
[----:B--2---:R-:W-:-:S03]  /*4e80*/  IMAD.IADD R12, R11, 0x1, R12 ;  /* 0x000000010b0c7824 */ /* 0x004fc600078e020c */
        /* <DEDUP_REMOVED lines=11> */
[----:B------:R-:W-:Y:S01]  /*4f40*/  IMAD.IADD R14, R41, 0x1, -R40 ;  /* 0x00000001290e7824 */ /* 0x000fe200078e0a28 */
[----:B------:R-:W-:Y:S01]  /*4f50*/  ISETP.NE.AND P1, PT, R43, 0xd, PT ;  /* 0x0000000d2b00780c */ /* 0x000fe20003f25270 */
[C---:B0-----:R-:W-:Y:S01]  /*4f60*/  IMAD.IADD R6, R15.reuse, 0x1, R6 ;  /* 0x000000010f067824 */ /* 0x041fe200078e0206 */
[----:B------:R-:W-:Y:S02]  /*4f70*/  SEL R4, R15, R4, !P0 ;  /* 0x000000040f047207 */ /* 0x000fe40004000000 */
[----:B------:R-:W-:Y:S02]  /*4f80*/  ISETP.GT.U32.AND P0, PT, R3, 0x1f, PT ;  /* 0x0000001f0300780c */ /* 0x000fe40003f04070 */
[----:B------:R-:W-:-:S02]  /*4f90*/  ISETP.NE.AND P2, PT, R39, RZ, PT ;  /* 0x000000ff2700720c */ /* 0x000fc40003f45270 */
[----:B------:R-:W-:Y:S02]  /*4fa0*/  SEL R4, R6, R4, !P1 ;  /* 0x0000000406047207 */ /* 0x000fe40004800000 */
        /* <DEDUP_REMOVED lines=21> */
.L_x_546:
[----:B------:R-:W-:Y:S05]  /*5100*/  @!P0 BRA `(.L_x_503) ;  /* 0x0000000000248947 */ /* 0x000fea0003800000 */
[----:B------:R-:W-:-:S07]  /*5110*/  IMAD.MOV.U32 R6, RZ, RZ, 0xee ;  /* 0x000000eeff067424 */ /* 0x000fce00078e00ff */
.L_x_505:
[----:B------:R-:W-:Y:S05]  /*5120*/  NANOSLEEP R6 ;  /* 0x000000060000735d */ /* 0x000fea0003800000 */
[----:B------:R-:W2:Y:S01]  /*5130*/  LD.E.64.STRONG.GPU R8, desc[UR8][R10.64+0x100] ;  /* 0x000100080a087980 */ /* 0x000ea2000c10fb00 */
[----:B------:R-:W-:Y:S01]  /*5140*/  UMOV UR5, 0xffffffff ;  /* 0xffffffff00057882 */ /* 0x000fe20000000000 */
[----:B------:R-:W-:Y:S02]  /*5150*/  SHF.R.U32.HI R6, RZ, 0x1, R6 ;  /* 0x00000001ff067819 */ /* 0x000fe40000011606 */
[----:B--2---:R-:W-:Y:S01]  /*5160*/  ISETP.NE.AND P0, PT, R8, 0x63, PT ;  /* 0x000000630800780c */ /* 0x004fe20003f05270 */
[----:B------:R-:W-:-:S12]  /*5170*/  BRA.DIV UR5, `(.L_x_504) ;  /* 0x0000001e05c87947 */ /* 0x000fd8000b800000 */
[----:B------:R-:W-:-:S13]  /*5180*/  VOTE.ANY P0, !P0 ;  /* 0x0000000000ff7806 */ /* 0x000fda0004000100 */
.L_x_549:
[----:B------:R-:W-:Y:S05]  /*5190*/  @P0 BRA `(.L_x_505) ;  /* 0xfffffffc00e00947 */ /* 0x000fea000383ffff */
.L_x_503:
        /* <DEDUP_REMOVED lines=20> */
[----:B0-----:R-:W-:Y:S02]  /*52e0*/  SEL R12, R12, RZ, !P0 ;  /* 0x000000ff0c0c7207 */ /* 0x001fe40004000000 */
[----:B------:R-:W-:-:S03]  /*52f0*/  ISETP.GT.AND P0, PT, R41, R46, PT ;  /* 0x0000002e2900720c */ /* 0x000fc60003f04270 */
[----:B------:R-:W-:-:S05]  /*5300*/  IMAD.IADD R43, R13, 0x1, R12 ;  /* 0x000000010d2b7824 */ /* 0x000fca00078e020c */
[----:B------:R-:W0:Y:S02]  /*5310*/  SHFL.DOWN PT, R12, R43, 0x4, R46 ;  /* 0x088000002b0c7989 */ /* 0x000e2400000e002e */
[----:B0-----:R-:W-:Y:S02]  /*5320*/  SEL R12, R12, RZ, !P0 ;  /* 0x000000ff0c0c7207 */ /* 0x001fe40004000000 */
[-C--:B------:R-:W-:Y:S01]  /*5330*/  ISETP.GT.AND P0, PT, R9, R46.reuse, PT ;  /* 0x0000002e0900720c */ /* 0x080fe20003f04270 */
[----:B------:R-:W-:Y:S02]  /*5340*/  VIADD R9, R39, 0x10 ;  /* 0x0000001027097836 */ /* 0x000fe40000000000 */
[----:B------:R-:W-:Y:S02]  /*5350*/  IMAD.IADD R45, R43, 0x1, R12 ;  /* 0x000000012b2d7824 */ /* 0x000fe400078e020c */
[----:B------:R-:W-:Y:S01]  /*5360*/  IMAD.X R43, RZ, RZ, R11, P2 ;  /* 0x000000ffff2b7224 */ /* 0x000fe200010e060b */
[----:B------:R-:W-:-:S02]  /*5370*/  ISETP.GT.AND P1, PT, R9, R46, PT ;  /* 0x0000002e0900720c */ /* 0x000fc40003f24270 */
        /* <DEDUP_REMOVED lines=8> */
.L_x_558:
[----:B------:R-:W-:Y:S05]  /*5400*/  @!P0 BRA `(.L_x_507) ;  /* 0x0000000000dc8947 */ /* 0x000fea0003800000 */
[----:B------:R-:W-:-:S07]  /*5410*/  IMAD.MOV.U32 R13, RZ, RZ, 0xee ;  /* 0x000000eeff0d7424 */ /* 0x000fce00078e00ff */
.L_x_513:
        /* <DEDUP_REMOVED lines=10> */
.L_x_561:
[----:B------:R-:W-:Y:S05]  /*54c0*/  @!P0 BRA `(.L_x_509) ;  /* 0x0000000000248947 */ /* 0x000fea0003800000 */
[----:B------:R-:W-:-:S07]  /*54d0*/  IMAD.MOV.U32 R12, RZ, RZ, R13 ;  /* 0x000000ffff0c7224 */ /* 0x000fce00078e000d */
.L_x_511:
[----:B------:R-:W-:Y:S05]  /*54e0*/  NANOSLEEP R12 ;  /* 0x0000000c0000735d */ /* 0x000fea0003800000 */
[----:B------:R-:W2:Y:S01]  /*54f0*/  LD.E.64.STRONG.GPU R8, desc[UR8][R10.64+-0x100] ;  /* 0xffff00080a087980 */ /* 0x000ea2000c10fb00 */
[----:B------:R-:W-:Y:S01]  /*5500*/  UMOV UR5, 0xffffffff ;  /* 0xffffffff00057882 */ /* 0x000fe20000000000 */
[----:B------:R-:W-:Y:S02]  /*5510*/  SHF.R.U32.HI R12, RZ, 0x1, R12 ;  /* 0x00000001ff0c7819 */ /* 0x000fe4000001160c */
[----:B--2---:R-:W-:Y:S01]  /*5520*/  ISETP.NE.AND P0, PT, R8, 0x63, PT ;  /* 0x000000630800780c */ /* 0x004fe20003f05270 */
[----:B------:R-:W-:-:S12]  /*5530*/  BRA.DIV UR5, `(.L_x_510) ;  /* 0x00000022051c7947 */ /* 0x000fd8000b800000 */
[----:B------:R-:W-:-:S13]  /*5540*/  VOTE.ANY P0, !P0 ;  /* 0x0000000000ff7806 */ /* 0x000fda0004000100 */
.L_x_564:
[----:B------:R-:W-:Y:S05]  /*5550*/  @P0 BRA `(.L_x_511) ;  /* 0xfffffffc00e00947 */ /* 0x000fea000383ffff */
.L_x_509:
        /* <DEDUP_REMOVED lines=21> */
[----:B------:R-:W-:Y:S01]  /*56b0*/  ISETP.GT.AND P0, PT, R9, R10, PT ;  /* 0x0000000a0900720c */ /* 0x000fe20003f04270 */
[----:B------:R-:W-:Y:S02]  /*56c0*/  VIADD R9, R39, 0x10 ;  /* 0x0000001027097836 */ /* 0x000fe40000000000 */
[----:B------:R-:W-:-:S03]  /*56d0*/  IMAD.IADD R49, R47, 0x1, R12 ;  /* 0x000000012f317824 */ /* 0x000fc600078e020c */
[----:B------:R-:W-:Y:S02]  /*56e0*/  ISETP.GT.AND P1, PT, R9, R10, PT ;  /* 0x0000000a0900720c */ /* 0x000fe40003f24270 */
        /* <DEDUP_REMOVED lines=8> */
.L_x_573:
[----:B------:R-:W-:Y:S05]  /*5770*/  @P0 BRA `(.L_x_513) ;  /* 0xfffffffc00280947 */ /* 0x000fea000383ffff */
.L_x_507:
        /* <DEDUP_REMOVED lines=16> */
.L_x_501:
[----:B------:R-:W-:Y:S05]  /*5880*/  WARPSYNC.ALL ;  /* 0x0000000000007948 */ /* 0x000fea0003800000 */
[----:B------:R-:W0:Y:S08]  /*5890*/  S2UR UR5, SR_CgaCtaId ;  /* 0x00000000000579c3 */ /* 0x000e300000008800 */
[----:B------:R-:W-:Y:S01]  /*58a0*/  BAR.SYNC.DEFER_BLOCKING 0x0 ;  /* 0x0000000000007b1d */ /* 0x000fe20000010000 */
[C---:B------:R-:W-:Y:S01]  /*58b0*/  ISETP.NE.AND P0, PT, R3.reuse, RZ, PT ;  /* 0x000000ff0300720c */ /* 0x040fe20003f05270 */
[----:B------:R-:W-:Y:S01]  /*58c0*/  VIADD R43, R3, 0x1180 ;  /* 0x00001180032b7836 */ /* 0x000fe20000000000 */
[----:B------:R-:W-:-:S02]  /*58d0*/  ISETP.NE.AND P1, PT, R28, RZ, PT ;  /* 0x000000ff1c00720c */ /* 0x000fc40003f25270 */
[----:B------:R-:W-:Y:S01]  /*58e0*/  ISETP.GE.AND P6, PT, R3, R2, PT ;  /* 0x000000020300720c */ /* 0x000fe20003fc6270 */
[----:B------:R-:W-:Y:S01]  /*58f0*/  UMOV UR4, 0x400 ;  /* 0x0000040000047882 */ /* 0x000fe20000000000 */
[----:B------:R-:W1:Y:S01]  /*5900*/  S2R R15, SR_CTAID.Y ;  /* 0x00000000000f7919 */ /* 0x000e620000002600 */
[----:B0-----:R-:W-:-:S09]  /*5910*/  ULEA UR4, UR5, UR4, 0x18 ;  /* 0x0000000405047291 */ /* 0x001fd2000f8ec0ff */
[----:B--2---:R-:W0:Y:S04]  /*5920*/  LDS R0, [UR4+0x48] ;  /* 0x00004804ff007984 */ /* 0x004e280008000800 */
[----:B------:R-:W2:Y:S01]  /*5930*/  LDS.128 R4, [UR4+0x60] ;  /* 0x00006004ff047984 */ /* 0x000ea20008000c00 */
[----:B0-----:R-:W-:Y:S01]  /*5940*/  SEL R0, R0, RZ, P0 ;  /* 0x000000ff00007207 */ /* 0x001fe20000000000 */
[----:B------:R-:W-:Y:S01]  /*5950*/  BAR.SYNC.DEFER_BLOCKING 0x0 ;  /* 0x0000000000007b1d */ /* 0x000fe20000010000 */
[----:B------:R-:W-:Y:S01]  /*5960*/  ISETP.NE.AND P0, PT, R37, RZ, PT ;  /* 0x000000ff2500720c */ /* 0x000fe20003f05270 */
[----:B------:R-:W-:Y:S02]  /*5970*/  VIADD R37, R3, 0x700 ;  /* 0x0000070003257836 */ /* 0x000fe40000000000 */
[----:B------:R-:W-:Y:S01]  /*5980*/  IMAD.IADD R8, R0, 0x1, R9 ;  /* 0x0000000100087824 */ /* 0x000fe200078e0209 */
[----:B------:R-:W-:-:S03]  /*5990*/  IADD3 R9, PT, PT, -R2, 0x1340, RZ ;  /* 0x0000134002097810 */ /* 0x000fc60007ffe1ff */
[----:B--2---:R-:W-:Y:S01]  /*59a0*/  IMAD.IADD R4, R8, 0x1, -R5 ;  /* 0x0000000108047824 */ /* 0x004fe200078e0a05 */
[----:B------:R-:W-:Y:S02]  /*59b0*/  IADD3 R0, PT, PT, R2, R9, -R7 ;  /* 0x0000000902007210 */ /* 0x000fe40007ffe807 */
[----:B------:R-:W-:Y:S01]  /*59c0*/  IADD3 R10, PT, PT, R5, -R8, -R28 ;  /* 0x80000008050a7210 */ /* 0x000fe20007ffe81c */
[C-C-:B------:R-:W-:Y:S01]  /*59d0*/  IMAD R7, R3.reuse, 0xb, -R4.reuse ;  /* 0x0000000b03077824 */ /* 0x140fe200078e0a04 */
[C---:B------:R-:W-:Y:S01]  /*59e0*/  @!P6 ISETP.GE.AND P4, PT, R3.reuse, R0, PT ;  /* 0x000000000300e20c */ /* 0x040fe20003f86270 */
[----:B------:R-:W-:Y:S02]  /*59f0*/  IMAD.IADD R4, R0, 0x1, R4 ;  /* 0x0000000100047824 */ /* 0x000fe400078e0204 */
[----:B------:R-:W-:Y:S02]  /*5a00*/  IMAD.IADD R8, R34, 0x1, R8 ;  /* 0x0000000122087824 */ /* 0x000fe400078e0208 */
[----:B------:R-:W-:Y:S01]  /*5a10*/  IMAD R10, R3, 0xb, R10 ;  /* 0x0000000b030a7824 */ /* 0x000fe200078e020a */
[----:B------:R-:W-:Y:S01]  /*5a20*/  SEL R7, R7, R4, !P1 ;  /* 0x0000000407077207 */ /* 0x000fe20004800000 */
[----:B------:R-:W-:Y:S01]  /*5a30*/  IMAD.IADD R12, R5, 0x1, -R8 ;  /* 0x00000001050c7824 */ /* 0x000fe200078e0a08 */
[----:B------:R-:W-:Y:S01]  /*5a40*/  ISETP.NE.AND P1, PT, R27, RZ, PT ;  /* 0x000000ff1b00720c */ /* 0x000fe20003f25270 */
[----:B------:R-:W-:Y:S01]  /*5a50*/  IMAD.IADD R4, R4, 0x1, R28 ;  /* 0x0000000104047824 */ /* 0x000fe200078e021c */
[----:B------:R-:W-:Y:S01]  /*5a60*/  LEA R7, R7, UR4, 0x2 ;  /* 0x0000000407077c11 */ /* 0x000fe2000f8e10ff */
[----:B------:R-:W-:-:S02]  /*5a70*/  VIADD R10, R10, 0x1 ;  /* 0x000000010a0a7836 */ /* 0x000fc40000000000 */
[----:B------:R-:W-:Y:S02]  /*5a80*/  IMAD.IADD R8, R8, 0x1, R29 ;  /* 0x0000000108087824 */ /* 0x000fe400078e021d */
[----:B------:R-:W-:Y:S01]  /*5a90*/  IMAD R12, R3, 0xb, R12 ;  /* 0x0000000b030c7824 */ /* 0x000fe200078e020c */
[----:B------:R-:W-:Y:S01]  /*5aa0*/  SEL R10, R10, R4, !P1 ;  /* 0x000000040a0a7207 */ /* 0x000fe20004800000 */
[----:B------:R-:W-:Y:S01]  /*5ab0*/  IMAD.IADD R4, R4, 0x1, R27 ;  /* 0x0000000104047824 */ /* 0x000fe200078e021b */
[----:B------:R-:W-:Y:S01]  /*5ac0*/  ISETP.NE.AND P1, PT, R29, RZ, PT ;  /* 0x000000ff1d00720c */ /* 0x000fe20003f25270 */
[----:B------:R-:W-:Y:S01]  /*5ad0*/  IMAD.IADD R14, R5, 0x1, -R8 ;  /* 0x00000001050e7824 */ /* 0x000fe200078e0a08 */
[----:B-----5:R0:W-:Y:S01]  /*5ae0*/  STS [R7], R16 ;  /* 0x0000001007007388 */ /* 0x0201e20000000800 */
[----:B------:R-:W-:Y:S01]  /*5af0*/  VIADD R12, R12, 0x2 ;  /* 0x000000020c0c7836 */ /* 0x000fe20000000000 */
[----:B------:R-:W-:Y:S01]  /*5b00*/  LEA R10, R10, UR4, 0x2 ;  /* 0x000000040a0a7c11 */ /* 0x000fe2000f8e10ff */
[----:B------:R-:W-:-:S02]  /*5b10*/  IMAD.IADD R8, R8, 0x1, R30 ;  /* 0x0000000108087824 */ /* 0x000fc400078e021e */
[----:B------:R-:W-:Y:S01]  /*5b20*/  IMAD R14, R3, 0xb, R14 ;  /* 0x0000000b030e7824 */ /* 0x000fe200078e020e */
[----:B------:R-:W-:Y:S01]  /*5b30*/  SEL R12, R12, R4, !P1 ;  /* 0x000000040c0c7207 */ /* 0x000fe20004800000 */
[----:B------:R-:W-:Y:S01]  /*5b40*/  IMAD.IADD R29, R4, 0x1, R29 ;  /* 0x00000001041d7824 */ /* 0x000fe200078e021d */
[----:B------:R-:W-:Y:S01]  /*5b50*/  ISETP.NE.AND P1, PT, R30, RZ, PT ;  /* 0x000000ff1e00720c */ /* 0x000fe20003f25270 */
[----:B------:R-:W-:Y:S01]  /*5b60*/  IMAD.IADD R4, R5, 0x1, -R8 ;  /* 0x0000000105047824 */ /* 0x000fe200078e0a08 */
[----:B0-----:R-:W-:Y:S01]  /*5b70*/  LEA R7, R12, UR4, 0x2 ;  /* 0x000000040c077c11 */ /* 0x001fe2000f8e10ff */
[----:B------:R-:W-:Y:S01]  /*5b80*/  VIADD R14, R14, 0x3 ;  /* 0x000000030e0e7836 */ /* 0x000fe20000000000 */
[----:B------:R0:W-:Y:S01]  /*5b90*/  STS [R10], R17 ;  /* 0x000000110a007388 */ /* 0x0001e20000000800 */
[----:B------:R-:W-:Y:S02]  /*5ba0*/  IMAD.IADD R8, R8, 0x1, R31 ;  /* 0x0000000108087824 */ /* 0x000fe400078e021f */
        /* <DEDUP_REMOVED lines=8> */
[----:B------:R-:W-:-:S02]  /*5c30*/  IMAD.IADD R8, R8, 0x1, R32 ;  /* 0x0000000108087824 */ /* 0x000fc400078e0220 */
[----:B------:R-:W-:Y:S01]  /*5c40*/  IMAD R12, R3, 0xb, R12 ;  /* 0x0000000b030c7824 */ /* 0x000fe200078e020c */
[----:B------:R-:W-:Y:S01]  /*5c50*/  SEL R4, R4, R29, !P1 ;  /* 0x0000001d04047207 */ /* 0x000fe20004800000 */
[----:B0-----:R-:W-:Y:S01]  /*5c60*/  IMAD.IADD R10, R5, 0x1, -R8 ;  /* 0x00000001050a7824 */ /* 0x001fe200078e0a08 */
[----:B------:R-:W-:Y:S01]  /*5c70*/  ISETP.NE.AND P1, PT, R32, RZ, PT ;  /* 0x000000ff2000720c */ /* 0x000fe20003f25270 */
[----:B------:R-:W-:Y:S01]  /*5c80*/  IMAD.IADD R29, R29, 0x1, R31 ;  /* 0x000000011d1d7824 */ /* 0x000fe200078e021f */
[----:B--2---:R-:W-:Y:S01]  /*5c90*/  LEA R7, R4, UR4, 0x2 ;  /* 0x0000000404077c11 */ /* 0x004fe2000f8e10ff */
[----:B------:R-:W-:Y:S01]  /*5ca0*/  IMAD.IADD R8, R8, 0x1, R33 ;  /* 0x0000000108087824 */ /* 0x000fe200078e0221 */
[----:B------:R0:W-:Y:S01]  /*5cb0*/  STS [R14], R19 ;  /* 0x000000130e007388 */ /* 0x0001e20000000800 */
[----:B------:R-:W-:Y:S02]  /*5cc0*/  VIADD R12, R12, 0x5 ;  /* 0x000000050c0c7836 */ /* 0x000fe40000000000 */
[----:B------:R-:W-:Y:S01]  /*5cd0*/  IMAD R10, R3, 0xb, R10 ;  /* 0x0000000b030a7824 */ /* 0x000fe200078e020a */
[----:B------:R2:W-:Y:S01]  /*5ce0*/  STS [R7], R20 ;  /* 0x0000001407007388 */ /* 0x0005e20000000800 */
[----:B------:R-:W-:Y:S01]  /*5cf0*/  IMAD.IADD R16, R5, 0x1, -R8 ;  /* 0x0000000105107824 */ /* 0x000fe200078e0a08 */
[----:B------:R-:W-:Y:S01]  /*5d00*/  SEL R12, R12, R29, !P1 ;  /* 0x0000001d0c0c7207 */ /* 0x000fe20004800000 */
[----:B------:R-:W-:Y:S01]  /*5d10*/  IMAD.IADD R8, R8, 0x1, R36 ;  /* 0x0000000108087824 */ /* 0x000fe200078e0224 */
[----:B------:R-:W-:Y:S01]  /*5d20*/  ISETP.NE.AND P1, PT, R33, RZ, PT ;  /* 0x000000ff2100720c */ /* 0x000fe20003f25270 */
[----:B------:R-:W-:Y:S01]  /*5d30*/  IMAD.IADD R29, R29, 0x1, R32 ;  /* 0x000000011d1d7824 */ /* 0x000fe200078e0220 */
[----:B------:R-:W-:Y:S01]  /*5d40*/  LEA R12, R12, UR4, 0x2 ;  /* 0x000000040c0c7c11 */ /* 0x000fe2000f8e10ff */
[----:B------:R-:W-:-:S02]  /*5d50*/  VIADD R10, R10, 0x6 ;  /* 0x000000060a0a7836 */ /* 0x000fc40000000000 */
[----:B------:R-:W-:Y:S02]  /*5d60*/  IMAD R16, R3, 0xb, R16 ;  /* 0x0000000b03107824 */ /* 0x000fe400078e0210 */
[----:B------:R-:W-:Y:S01]  /*5d70*/  IMAD.IADD R4, R8, 0x1, R35 ;  /* 0x0000000108047824 */ /* 0x000fe200078e0223 */
[----:B------:R-:W-:Y:S01]  /*5d80*/  SEL R10, R10, R29, !P1 ;  /* 0x0000001d0a0a7207 */ /* 0x000fe20004800000 */
[----:B------:R-:W-:Y:S01]  /*5d90*/  IMAD.IADD R8, R5, 0x1, -R8 ;  /* 0x0000000105087824 */ /* 0x000fe200078e0a08 */
[----:B------:R-:W-:Y:S01]  /*5da0*/  ISETP.NE.AND P1, PT, R36, RZ, PT ;  /* 0x000000ff2400720c */ /* 0x000fe20003f25270 */
[----:B------:R-:W-:Y:S01]  /*5db0*/  IMAD.IADD R29, R29, 0x1, R33 ;  /* 0x000000011d1d7824 */ /* 0x000fe200078e0221 */
[----:B0-----:R-:W-:Y:S01]  /*5dc0*/  IADD3 R14, PT, PT, R5, -R4, -R38 ;  /* 0x80000004050e7210 */ /* 0x001fe20007ffe826 */
[----:B------:R-:W-:Y:S01]  /*5dd0*/  VIADD R16, R16, 0x7 ;  /* 0x0000000710107836 */ /* 0x000fe20000000000 */
[----:B--2---:R-:W-:Y:S01]  /*5de0*/  LEA R7, R10, UR4, 0x2 ;  /* 0x000000040a077c11 */ /* 0x004fe2000f8e10ff */
[----:B------:R-:W-:Y:S01]  /*5df0*/  IMAD R8, R3, 0xb, R8 ;  /* 0x0000000b03087824 */ /* 0x000fe200078e0208 */
[----:B------:R-:W-:Y:S01]  /*5e00*/  STS [R12], R21 ;  /* 0x000000150c007388 */ /* 0x000fe20000000800 */
[----:B------:R-:W-:Y:S01]  /*5e10*/  IMAD.IADD R4, R5, 0x1, -R4 ;  /* 0x0000000105047824 */ /* 0x000fe200078e0a04 */
[----:B------:R-:W-:Y:S01]  /*5e20*/  SEL R16, R16, R29, !P1 ;  /* 0x0000001d10107207 */ /* 0x000fe20004800000 */
[----:B------:R-:W-:Y:S01]  /*5e30*/  IMAD.IADD R29, R29, 0x1, R36 ;  /* 0x000000011d1d7824 */ /* 0x000fe200078e0224 */
[----:B------:R-:W-:Y:S01]  /*5e40*/  ISETP.NE.AND P1, PT, R35, RZ, PT ;  /* 0x000000ff2300720c */ /* 0x000fe20003f25270 */
[----:B------:R-:W-:Y:S01]  /*5e50*/  VIADD R8, R8, 0x8 ;  /* 0x0000000808087836 */ /* 0x000fe20000000000 */
[----:B------:R-:W-:Y:S01]  /*5e60*/  LEA R16, R16, UR4, 0x2 ;  /* 0x0000000410107c11 */ /* 0x000fe2000f8e10ff */
[C---:B------:R-:W-:Y:S01]  /*5e70*/  IMAD R4, R3.reuse, 0xb, R4 ;  /* 0x0000000b03047824 */ /* 0x040fe200078e0204 */
[----:B------:R0:W-:Y:S01]  /*5e80*/  STS [R7], R22 ;  /* 0x0000001607007388 */ /* 0x0001e20000000800 */
[----:B------:R-:W-:Y:S01]  /*5e90*/  IMAD R14, R3, 0xb, R14 ;  /* 0x0000000b030e7824 */ /* 0x000fe200078e020e */
[----:B------:R-:W-:Y:S01]  /*5ea0*/  SEL R8, R8, R29, !P1 ;  /* 0x0000001d08087207 */ /* 0x000fe20004800000 */
[----:B------:R-:W-:Y:S01]  /*5eb0*/  IMAD.IADD R35, R29, 0x1, R35 ;  /* 0x000000011d237824 */ /* 0x000fe200078e0223 */
[----:B------:R-:W-:Y:S01]  /*5ec0*/  ISETP.NE.AND P1, PT, R38, RZ, PT ;  /* 0x000000ff2600720c */ /* 0x000fe20003f25270 */
[----:B------:R-:W-:Y:S01]  /*5ed0*/  VIADD R4, R4, 0x9 ;  /* 0x0000000904047836 */ /* 0x000fe20000000000 */
[----:B------:R-:W-:Y:S01]  /*5ee0*/  LEA R11, R8, UR4, 0x2 ;  /* 0x00000004080b7c11 */ /* 0x000fe2000f8e10ff */
[----:B------:R-:W-:Y:S01]  /*5ef0*/  VIADD R14, R14, 0xa ;  /* 0x0000000a0e0e7836 */ /* 0x000fe20000000000 */
[----:B------:R-:W-:Y:S01]  /*5f00*/  STS [R16], R23 ;  /* 0x0000001710007388 */ /* 0x000fe20000000800 */
[----:B------:R-:W-:Y:S01]  /*5f10*/  @P0 IMAD.IADD R14, R35, 0x1, R38 ;  /* 0x00000001230e0824 */ /* 0x000fe200078e0226 */
[----:B------:R-:W-:Y:S01]  /*5f20*/  SEL R4, R4, R35, !P1 ;  /* 0x0000002304047207 */ /* 0x000fe20004800000 */
[----:B------:R-:W1:Y:S01]  /*5f30*/  LDC R10, c[0x0][0x374] ;  /* 0x0000dd00ff0a7b82 */ /* 0x000e620000000800 */
[----:B------:R-:W-:Y:S01]  /*5f40*/  STS [R11], R24 ;  /* 0x000000180b007388 */ /* 0x000fe20000000800 */
[C---:B------:R-:W-:Y:S01]  /*5f50*/  VIADD R17, R3.reuse, 0x1c0 ;  /* 0x000001c003117836 */ /* 0x040fe20000000000 */
[----:B------:R-:W-:Y:S01]  /*5f60*/  LEA R8, R4, UR4, 0x2 ;  /* 0x0000000404087c11 */ /* 0x000fe2000f8e10ff */
[C---:B------:R-:W-:Y:S01]  /*5f70*/  VIADD R31, R3.reuse, 0x380 ;  /* 0x00000380031f7836 */ /* 0x040fe20000000000 */
[----:B------:R-:W-:Y:S01]  /*5f80*/  LEA R13, R14, UR4, 0x2 ;  /* 0x000000040e0d7c11 */ /* 0x000fe2000f8e10ff */
[----:B------:R-:W-:Y:S01]  /*5f90*/  VIADD R35, R3, 0x540 ;  /* 0x0000054003237836 */ /* 0x000fe20000000000 */
[-C--:B------:R-:W-:Y:S01]  /*5fa0*/  ISETP.GE.AND P3, PT, R17, R2.reuse, PT ;  /* 0x000000021100720c */ /* 0x080fe20003f66270 */
[----:B------:R-:W-:Y:S01]  /*5fb0*/  STS [R8], R25 ;  /* 0x0000001908007388 */ /* 0x000fe20000000800 */
[----:B0-----:R-:W-:Y:S01]  /*5fc0*/  LEA R7, R3, UR4, 0x2 ;  /* 0x0000000403077c11 */ /* 0x001fe2000f8e10ff */
[----:B------:R-:W0:Y:S01]  /*5fd0*/  LDCU UR4, c[0x0][0x3ac] ;  /* 0x00007580ff0477ac */ /* 0x000e220008000800 */
[-C--:B------:R-:W-:Y:S01]  /*5fe0*/  ISETP.GE.AND P2, PT, R31, R2.reuse, PT ;  /* 0x000000021f00720c */ /* 0x080fe20003f46270 */
[----:B------:R2:W-:Y:S01]  /*5ff0*/  STS [R13], R26 ;  /* 0x0000001a0d007388 */ /* 0x0005e20000000800 */
[----:B------:R-:W-:Y:S01]  /*6000*/  BAR.SYNC.DEFER_BLOCKING 0x0 ;  /* 0x0000000000007b1d */ /* 0x000fe20000010000 */
[----:B------:R-:W-:-:S02]  /*6010*/  ISETP.GE.AND P1, PT, R35, R2, PT ;  /* 0x000000022300720c */ /* 0x000fc40003f26270 */
[----:B------:R-:W-:Y:S02]  /*6020*/  ISETP.GE.AND P0, PT, R37, R2, PT ;  /* 0x000000022500720c */ /* 0x000fe40003f06270 */
[----:B------:R-:W-:-:S03]  /*6030*/  ISETP.GE.OR P5, PT, R17, R0, P3 ;  /* 0x000000001100720c */ /* 0x000fc60001fa6670 */
[----:B--2---:R-:W2:Y:S01]  /*6040*/  @!P3 LDC.64 R12, c[0x0][0x390] ;  /* 0x0000e400ff0cbb82 */ /* 0x004ea20000000a00 */
[----:B-1----:R-:W-:-:S04]  /*6050*/  IMAD R4, R10, UR6, R15 ;  /* 0x000000060a047c24 */ /* 0x002fc8000f8e020f */
[----:B------:R-:W-:Y:S01]  /*6060*/  IMAD R4, R4, 0x1340, -R5 ;  /* 0x0000134004047824 */ /* 0x000fe200078e0a05 */
[----:B------:R-:W-:Y:S02]  /*6070*/  IADD3 R5, PT, PT, R3, R5, -R0 ;  /* 0x0000000503057210 */ /* 0x000fe40007ffe800 */
[----:B------:R-:W1:Y:S01]  /*6080*/  @!P6 LDC.64 R10, c[0x0][0x390] ;  /* 0x0000e400ff0aeb82 */ /* 0x000e620000000a00 */
[----:B------:R-:W-:Y:S02]  /*6090*/  IMAD.IADD R4, R4, 0x1, R3 ;  /* 0x0000000104047824 */ /* 0x000fe400078e0203 */
[----:B------:R-:W-:-:S03]  /*60a0*/  @!P3 VIADD R23, R5, 0x1c0 ;  /* 0x000001c00517b836 */ /* 0x000fc60000000000 */
[----:B------:R-:W-:Y:S02]  /*60b0*/  LOP3.LUT R4, RZ, R4, RZ, 0x33, !PT ;  /* 0x00000004ff047212 */ /* 0x000fe400078e33ff */
[----:B------:R-:W3:Y:S01]  /*60c0*/  @!P2 LDC.64 R14, c[0x0][0x390] ;  /* 0x0000e400ff0eab82 */ /* 0x000ee20000000a00 */
[----:B------:R-:W4:Y:S02]  /*60d0*/  @!P6 LDS R21, [R7] ;  /* 0x000000000715e984 */ /* 0x000f240000000800 */
[----:B0-----:R-:W-:Y:S02]  /*60e0*/  VIADD R4, R4, UR4 ;  /* 0x0000000404047c36 */ /* 0x001fe40008000000 */
[----:B------:R-:W0:Y:S03]  /*60f0*/  @!P3 LDS R27, [R7+0x700] ;  /* 0x00070000071bb984 */ /* 0x000e260000000800 */
[----:B------:R-:W3:Y:S01]  /*6100*/  @!P1 LDC.64 R16, c[0x0][0x390] ;  /* 0x0000e400ff109b82 */ /* 0x000ee20000000a00 */
[C---:B------:R-:W-:Y:S01]  /*6110*/  @!P6 SEL R19, R4.reuse, R5, !P4 ;  /* 0x000000050413e207 */ /* 0x040fe20006000000 */
[----:B------:R-:W3:Y:S01]  /*6120*/  @!P2 LDS R25, [R7+0xe00] ;  /* 0x000e00000719a984 */ /* 0x000ee20000000800 */
[-C--:B------:R-:W-:Y:S01]  /*6130*/  ISETP.GE.OR P4, PT, R31, R0.reuse, P2 ;  /* 0x000000001f00720c */ /* 0x080fe20001786670 */
[----:B------:R-:W-:Y:S01]  /*6140*/  @!P5 VIADD R23, R4, 0xfffffe40 ;  /* 0xfffffe400417d836 */ /* 0x000fe20000000000 */
[----:B------:R-:W-:Y:S01]  /*6150*/  ISETP.GE.OR P5, PT, R35, R0, P1 ;  /* 0x000000002300720c */ /* 0x000fe20000fa6670 */
[----:B------:R-:W3:Y:S01]  /*6160*/  @!P1 LDS R29, [R7+0x1500] ;  /* 0x00150000071d9984 */ /* 0x000ee20000000800 */
[----:B------:R-:W-:-:S02]  /*6170*/  VIADD R35, R3, 0x8c0 ;  /* 0x000008c003237836 */ /* 0x000fc40000000000 */
[----:B-1----:R-:W-:Y:S01]  /*6180*/  @!P6 IMAD.WIDE R10, R19, 0x4, R10 ;  /* 0x00000004130ae825 */ /* 0x002fe200078e020a */
[----:B------:R-:W1:Y:S01]  /*6190*/  @!P0 LDS R33, [R7+0x1c00] ;  /* 0x001c000007218984 */ /* 0x000e620000000800 */
[----:B------:R-:W1:Y:S02]  /*61a0*/  @!P0 LDC.64 R18, c[0x0][0x390] ;  /* 0x0000e400ff128b82 */ /* 0x000e640000000a00 */
[----:B--2---:R-:W-:-:S04]  /*61b0*/  @!P3 IMAD.WIDE R12, R23, 0x4, R12 ;  /* 0x00000004170cb825 */ /* 0x004fc800078e020c */
[C---:B------:R-:W-:Y:S02]  /*61c0*/  @!P2 VIADD R23, R5.reuse, 0x380 ;  /* 0x000003800517a836 */ /* 0x040fe40000000000 */
[C---:B------:R-:W-:Y:S02]  /*61d0*/  @!P4 VIADD R23, R4.reuse, 0xfffffc80 ;  /* 0xfffffc800417c836 */ /* 0x040fe40000000000 */
[----:B------:R-:W-:Y:S02]  /*61e0*/  @!P1 VIADD R31, R5, 0x540 ;  /* 0x00000540051f9836 */ /* 0x000fe40000000000 */
[----:B------:R-:W-:Y:S01]  /*61f0*/  @!P5 VIADD R31, R4, 0xfffffac0 ;  /* 0xfffffac0041fd836 */ /* 0x000fe20000000000 */
[----:B----4-:R2:W-:Y:S01]  /*6200*/  @!P6 STG.E desc[UR8][R10.64], R21 ;  /* 0x000000150a00e986 */ /* 0x0105e2000c101908 */
[----:B------:R-:W-:Y:S01]  /*6210*/  ISETP.GE.OR P6, PT, R37, R0, P0 ;  /* 0x000000002500720c */ /* 0x000fe200007c6670 */
[----:B------:R-:W-:Y:S02]  /*6220*/  VIADD R37, R3, 0xc40 ;  /* 0x00000c4003257836 */ /* 0x000fe40000000000 */
[----:B0-----:R0:W-:Y:S01]  /*6230*/  @!P3 STG.E desc[UR8][R12.64], R27 ;  /* 0x0000001b0c00b986 */ /* 0x0011e2000c101908 */
[----:B------:R-:W-:-:S02]  /*6240*/  ISETP.GE.AND P3, PT, R35, R2, PT ;  /* 0x000000022300720c */ /* 0x000fc40003f66270 */
[----:B------:R-:W-:Y:S02]  /*6250*/  ISETP.GE.AND P5, PT, R37, R2, PT ;  /* 0x000000022500720c */ /* 0x000fe40003fa6270 */
[----:B------:R-:W-:Y:S01]  /*6260*/  ISETP.GE.OR P4, PT, R35, R0, P3 ;  /* 0x000000002300720c */ /* 0x000fe20001f86670 */
[----:B------:R-:W-:Y:S02]  /*6270*/  @!P0 VIADD R35, R5, 0x700 ;  /* 0x0000070005238836 */ /* 0x000fe40000000000 */
[----:B--2---:R-:W-:Y:S02]  /*6280*/  VIADD R21, R3, 0xa80 ;  /* 0x00000a8003157836 */ /* 0x004fe40000000000 */
[----:B---3--:R-:W-:-:S04]  /*6290*/  @!P2 IMAD.WIDE R10, R23, 0x4, R14 ;  /* 0x00000004170aa825 */ /* 0x008fc800078e020e */
[----:B------:R-:W-:Y:S01]  /*62a0*/  @!P6 VIADD R35, R4, 0xfffff900 ;  /* 0xfffff9000423e836 */ /* 0x000fe20000000000 */
[----:B------:R-:W-:Y:S01]  /*62b0*/  ISETP.GE.AND P6, PT, R21, R2, PT ;  /* 0x000000021500720c */ /* 0x000fe20003fc6270 */
[----:B0-----:R-:W-:Y:S01]  /*62c0*/  @!P1 IMAD.WIDE R12, R31, 0x4, R16 ;  /* 0x000000041f0c9825 */ /* 0x001fe200078e0210 */
[----:B------:R0:W-:Y:S02]  /*62d0*/  @!P2 STG.E desc[UR8][R10.64], R25 ;  /* 0x000000190a00a986 */ /* 0x0001e4000c101908 */
[-C--:B------:R-:W-:Y:S01]  /*62e0*/  ISETP.GE.OR P2, PT, R21, R0.reuse, P6 ;  /* 0x000000001500720c */ /* 0x080fe20003746670 */
[----:B-1----:R-:W-:Y:S01]  /*62f0*/  @!P0 IMAD.WIDE R14, R35, 0x4, R18 ;  /* 0x00000004230e8825 */ /* 0x002fe200078e0212 */
[----:B------:R1:W-:Y:S01]  /*6300*/  @!P1 STG.E desc[UR8][R12.64], R29 ;  /* 0x0000001d0c009986 */ /* 0x0003e2000c101908 */
[----:B------:R-:W-:Y:S02]  /*6310*/  ISETP.GE.OR P1, PT, R37, R0, P5 ;  /* 0x000000002500720c */ /* 0x000fe40002f26670 */
[C---:B------:R-:W-:Y:S01]  /*6320*/  VIADD R17, R3.reuse, 0xe00 ;  /* 0x00000e0003117836 */ /* 0x040fe20000000000 */
[----:B------:R-:W-:Y:S01]  /*6330*/  @!P0 STG.E desc[UR8][R14.64], R33 ;  /* 0x000000210e008986 */ /* 0x000fe2000c101908 */
[----:B------:R-:W-:-:S02]  /*6340*/  VIADD R19, R3, 0xfc0 ;  /* 0x00000fc003137836 */ /* 0x000fc40000000000 */
[----:B------:R-:W-:Y:S01]  /*6350*/  @!P3 VIADD R23, R5, 0x8c0 ;  /* 0x000008c00517b836 */ /* 0x000fe20000000000 */
[-C--:B------:R-:W-:Y:S01]  /*6360*/  ISETP.GE.AND P0, PT, R17, R2.reuse, PT ;  /* 0x000000021100720c */ /* 0x080fe20003f06270 */
[----:B------:R-:W-:Y:S01]  /*6370*/  @!P6 VIADD R27, R5, 0xa80 ;  /* 0x00000a80051be836 */ /* 0x000fe20000000000 */
[----:B------:R-:W2:Y:S01]  /*6380*/  @!P3 LDS R21, [R7+0x2300] ;  /* 0x002300000715b984 */ /* 0x000ea20000000800 */
[C---:B------:R-:W-:Y:S01]  /*6390*/  @!P4 VIADD R23, R4.reuse, 0xfffff740 ;  /* 0xfffff7400417c836 */ /* 0x040fe20000000000 */
[-C--:B------:R-:W-:Y:S01]  /*63a0*/  ISETP.GE.AND P4, PT, R19, R2.reuse, PT ;  /* 0x000000021300720c */ /* 0x080fe20003f86270 */
[C---:B------:R-:W-:Y:S01]  /*63b0*/  @!P2 VIADD R27, R4.reuse, 0xfffff580 ;  /* 0xfffff580041ba836 */ /* 0x040fe20000000000 */
[----:B------:R-:W-:Y:S01]  /*63c0*/  ISETP.GE.AND P2, PT, R43, R2, PT ;  /* 0x000000022b00720c */ /* 0x000fe20003f46270 */
[----:B------:R-:W-:Y:S01]  /*63d0*/  @!P5 VIADD R31, R5, 0xc40 ;  /* 0x00000c40051fd836 */ /* 0x000fe20000000000 */
[----:B------:R-:W3:Y:S01]  /*63e0*/  @!P6 LDS R25, [R7+0x2a00] ;  /* 0x002a00000719e984 */ /* 0x000ee20000000800 */
[----:B------:R-:W-:Y:S01]  /*63f0*/  @!P1 VIADD R31, R4, 0xfffff3c0 ;  /* 0xfffff3c0041f9836 */ /* 0x000fe20000000000 */
[----:B------:R-:W-:Y:S01]  /*6400*/  ISETP.GE.OR P1, PT, R17, R0, P0 ;  /* 0x000000001100720c */ /* 0x000fe20000726670 */
[----:B------:R-:W4:Y:S01]  /*6410*/  @!P3 LDC.64 R2, c[0x0][0x390] ;  /* 0x0000e400ff02bb82 */ /* 0x000f220000000a00 */
[----:B------:R-:W3:Y:S01]  /*6420*/  @!P5 LDS R29, [R7+0x3100] ;  /* 0x00310000071dd984 */ /* 0x000ee20000000800 */
[----:B------:R-:W-:-:S03]  /*6430*/  @!P0 VIADD R35, R5, 0xe00 ;  /* 0x00000e0005238836 */ /* 0x000fc60000000000 */
[----:B------:R-:W3:Y:S01]  /*6440*/  @!P0 LDS R33, [R7+0x3800] ;  /* 0x0038000007218984 */ /* 0x000ee20000000800 */
[----:B------:R-:W-:Y:S02]  /*6450*/  @!P4 VIADD R39, R5, 0xfc0 ;  /* 0x00000fc00527c836 */ /* 0x000fe40000000000 */
[----:B0-----:R-:W0:Y:S01]  /*6460*/  @!P6 LDC.64 R10, c[0x0][0x390] ;  /* 0x0000e400ff0aeb82 */ /* 0x001e220000000a00 */
[----:B------:R-:W3:Y:S03]  /*6470*/  @!P4 LDS R37, [R7+0x3f00] ;  /* 0x003f00000725c984 */ /* 0x000ee60000000800 */
[C---:B------:R-:W-:Y:S01]  /*6480*/  @!P1 VIADD R35, R4.reuse, 0xfffff200 ;  /* 0xfffff20004239836 */ /* 0x040fe20000000000 */
[----:B------:R1:W3:Y:S01]  /*6490*/  @!P2 LDS R41, [R7+0x4600] ;  /* 0x004600000729a984 */ /* 0x0002e20000000800 */
[----:B------:R-:W-:Y:S02]  /*64a0*/  ISETP.GE.OR P1, PT, R19, R0, P4 ;  /* 0x000000001300720c */ /* 0x000fe40002726670 */
[----:B-1----:R-:W1:Y:S01]  /*64b0*/  @!P5 LDC.64 R12, c[0x0][0x390] ;  /* 0x0000e400ff0cdb82 */ /* 0x002e620000000a00 */
[----:B------:R-:W-:-:S07]  /*64c0*/  VIADD R7, R4, 0xffffee80 ;  /* 0xffffee8004077836 */ /* 0x000fce0000000000 */
[----:B------:R-:W1:Y:S01]  /*64d0*/  @!P0 LDC.64 R14, c[0x0][0x390] ;  /* 0x0000e400ff0e8b82 */ /* 0x000e620000000a00 */
[----:B----4-:R-:W-:-:S04]  /*64e0*/  @!P3 IMAD.WIDE R2, R23, 0x4, R2 ;  /* 0x000000041702b825 */ /* 0x010fc800078e0202 */
[----:B------:R-:W-:Y:S01]  /*64f0*/  @!P1 VIADD R39, R4, 0xfffff040 ;  /* 0xfffff04004279836 */ /* 0x000fe20000000000 */
[----:B------:R-:W-:Y:S01]  /*6500*/  ISETP.GE.AND P1, PT, R43, R0, PT ;  /* 0x000000002b00720c */ /* 0x000fe20003f26270 */
[----:B--2---:R2:W-:Y:S01]  /*6510*/  @!P3 STG.E desc[UR8][R2.64], R21 ;  /* 0x000000150200b986 */ /* 0x0045e2000c101908 */
[----:B------:R-:W4:Y:S01]  /*6520*/  @!P4 LDC.64 R16, c[0x0][0x390] ;  /* 0x0000e400ff10cb82 */ /* 0x000f220000000a00 */
[----:B0-----:R-:W-:-:S05]  /*6530*/  @!P6 IMAD.WIDE R10, R27, 0x4, R10 ;  /* 0x000000041b0ae825 */ /* 0x001fca00078e020a */
[----:B---3--:R2:W-:Y:S02]  /*6540*/  @!P6 STG.E desc[UR8][R10.64], R25 ;  /* 0x000000190a00e986 */ /* 0x0085e4000c101908 */
[----:B------:R-:W0:Y:S01]  /*6550*/  @!P2 LDC.64 R18, c[0x0][0x390] ;  /* 0x0000e400ff12ab82 */ /* 0x000e220000000a00 */
[----:B-1----:R-:W-:-:S04]  /*6560*/  @!P5 IMAD.WIDE R12, R31, 0x4, R12 ;  /* 0x000000041f0cd825 */ /* 0x002fc800078e020c */
[----:B------:R-:W-:Y:S01]  /*6570*/  @P1 VIADD R7, R5, 0x1180 ;  /* 0x0000118005071836 */ /* 0x000fe20000000000 */
[----:B------:R2:W-:Y:S01]  /*6580*/  @!P5 STG.E desc[UR8][R12.64], R29 ;  /* 0x0000001d0c00d986 */ /* 0x0005e2000c101908 */
[----:B------:R-:W-:Y:S02]  /*6590*/  IMAD.IADD R5, R6, 0x1, -R9 ;  /* 0x0000000106057824 */ /* 0x000fe400078e0a09 */
[----:B------:R-:W-:-:S05]  /*65a0*/  @!P0 IMAD.WIDE R14, R35, 0x4, R14 ;  /* 0x00000004230e8825 */ /* 0x000fca00078e020e */
[----:B------:R2:W-:Y:S01]  /*65b0*/  @!P0 STG.E desc[UR8][R14.64], R33 ;  /* 0x000000210e008986 */ /* 0x0005e2000c101908 */
[----:B----4-:R-:W-:-:S05]  /*65c0*/  @!P4 IMAD.WIDE R16, R39, 0x4, R16 ;  /* 0x000000042710c825 */ /* 0x010fca00078e0210 */
[----:B------:R2:W-:Y:S01]  /*65d0*/  @!P4 STG.E desc[UR8][R16.64], R37 ;  /* 0x000000251000c986 */ /* 0x0005e2000c101908 */
[----:B0-----:R-:W-:-:S05]  /*65e0*/  @!P2 IMAD.WIDE R18, R7, 0x4, R18 ;  /* 0x000000040712a825 */ /* 0x001fca00078e0212 */
[----:B------:R2:W-:Y:S02]  /*65f0*/  @!P2 STG.E desc[UR8][R18.64], R41 ;  /* 0x000000291200a986 */ /* 0x0005e4000c101908 */
.L_x_500:
[----:B------:R-:W-:Y:S05]  /*6600*/  BSYNC.RECONVERGENT B0 ;  /* 0x0000000000007941 */ /* 0x000fea0003800200 */
.L_x_496:
[----:B------:R-:W1:Y:S02]  /*6610*/  S2R R0, SR_TID.X ;  /* 0x0000000000007919 */ /* 0x000e640000002100 */
[----:B-1----:R-:W-:-:S13]  /*6620*/  ISETP.NE.AND P0, PT, R0, RZ, PT ;  /* 0x000000ff0000720c */ /* 0x002fda0003f05270 */
[----:B------:R-:W-:Y:S05]  /*6630*/  @P0 EXIT ;  /* 0x000000000000094d */ /* 0x000fea0003800000 */
[----:B0-2---:R-:W0:Y:S02]  /*6640*/  LDC.64 R2, c[0x0][0x398] ;  /* 0x0000e600ff027b82 */ /* 0x005e240000000a00 */
[----:B0-----:R-:W-:Y:S01]  /*6650*/  STG.E desc[UR8][R2.64], R5 ;  /* 0x0000000502007986 */ /* 0x001fe2000c101908 */
[----:B------:R-:W-:Y:S05]  /*6660*/  EXIT ;  /* 0x000000000000794d */ /* 0x000fea0003800000 */
.L_x_484:
[----:B------:R-:W-:Y:S01]  /*6670*/  BSSY B0, `(.L_x_514) ;  /* 0x0000006000007945 */ /* 0x000fe20003800000 */
[----:B------:R-:W-:Y:S01]  /*6680*/  PLOP3.LUT P0, PT, P0, PT, PT, 0x8, 0x80 ;  /* 0x000000000080781c */ /* 0x000fe2000070e170 */
[----:B------:R-:W-:-:S12]  /*6690*/  IMAD.MOV.U32 R0, RZ, RZ, -0x1 ;  /* 0xffffffffff007424 */ /* 0x000fd800078e00ff */
[----:B-----5:R-:W-:Y:S05]  /*66a0*/  WARPSYNC.COLLECTIVE R0, `(.L_x_515) ;  /* 0x0000000000087348 */ /* 0x020fea0003c00000 */
[----:B------:R-:W-:Y:S01]  /*66b0*/  VOTE.ANY P0, P0 ;  /* 0x0000000000ff7806 */ /* 0x000fe20000000100 */
[----:B-----5:R-:W-:-:S12]  /*66c0*/  ENDCOLLECTIVE ;  /* 0x000000000000791b */ /* 0x020fd80003800000 */
.L_x_515:
[----:B------:R-:W-:Y:S05]  /*66d0*/  BSYNC B0 ;  /* 0x0000000000007941 */ /* 0x000fea0003800000 */
.L_x_514:
[----:B------:R-:W-:Y:S05]  /*66e0*/  BRA `(.L_x_516) ;  /* 0xffffffb400487947 */ /* 0x000fea000383ffff */
.L_x_486:
[----:B------:R-:W-:Y:S01]  /*66f0*/  BSSY B0, `(.L_x_517) ;  /* 0x0000006000007945 */ /* 0x000fe20003800000 */
[----:B------:R-:W-:Y:S01]  /*6700*/  PLOP3.LUT P0, PT, P0, PT, PT, 0x8, 0x80 ;  /* 0x000000000080781c */ /* 0x000fe2000070e170 */
[----:B------:R-:W-:-:S12]  /*6710*/  IMAD.MOV.U32 R0, RZ, RZ, -0x1 ;  /* 0xffffffffff007424 */ /* 0x000fd800078e00ff */
[----:B-----5:R-:W-:Y:S05]  /*6720*/  WARPSYNC.COLLECTIVE R0, `(.L_x_518) ;  /* 0x0000000000087348 */ /* 0x020fea0003c00000 */
[----:B------:R-:W-:Y:S01]  /*6730*/  VOTE.ANY P0, P0 ;  /* 0x0000000000ff7806 */ /* 0x000fe20000000100 */
[----:B-----5:R-:W-:-:S12]  /*6740*/  ENDCOLLECTIVE ;  /* 0x000000000000791b */ /* 0x020fd80003800000 */
.L_x_518:
[----:B------:R-:W-:Y:S05]  /*6750*/  BSYNC B0 ;  /* 0x0000000000007941 */ /* 0x000fea0003800000 */
.L_x_517:
[----:B------:R-:W-:Y:S05]  /*6760*/  BRA `(.L_x_519) ;  /* 0xffffffb4004c7947 */ /* 0x000fea000383ffff */
.L_x_488:
        /* <DEDUP_REMOVED lines=8> */
.L_x_521:
[----:B------:R-:W-:Y:S05]  /*67f0*/  BSYNC B0 ;  /* 0x0000000000007941 */ /* 0x000fea0003800000 */
.L_x_520:
[----:B------:R-:W-:Y:S01]  /*6800*/  LOP3.LUT R0, R0, 0x80000000, R4, 0xec, !PT ;  /* 0x8000000000007812 */ /* 0x000fe200078eec04 */
[----:B------:R-:W-:Y:S02]  /*6810*/  IMAD.MOV.U32 R11, RZ, RZ, 0x1 ;  /* 0x00000001ff0b7424 */ /* 0x000fe400078e00ff */
[C---:B------:R-:W-:Y:S02]  /*6820*/  VIADD R14, R17.reuse, 0x2 ;  /* 0x00000002110e7836 */ /* 0x040fe40000000000 */
[C---:B------:R-:W-:Y:S02]  /*6830*/  VIADD R9, R0.reuse, 0xffffffff ;  /* 0xffffffff00097836 */ /* 0x040fe40000000000 */
[C---:B------:R-:W-:Y:S02]  /*6840*/  VIADD R40, R17.reuse, 0x4 ;  /* 0x0000000411287836 */ /* 0x040fe40000000000 */
[----:B------:R-:W-:Y:S01]  /*6850*/  VIADD R42, R17, 0x8 ;  /* 0x00000008112a7836 */ /* 0x000fe20000000000 */
[----:B------:R-:W-:Y:S01]  /*6860*/  LOP3.LUT R6, R0, R9, RZ, 0xc, !PT ;  /* 0x0000000900067212 */ /* 0x000fe200078e0cff */
[----:B------:R-:W-:-:S02]  /*6870*/  IMAD.MOV.U32 R9, RZ, RZ, R7 ;  /* 0x000000ffff097224 */ /* 0x000fc400078e0007 */
[----:B------:R-:W-:Y:S01]  /*6880*/  IMAD.MOV.U32 R0, RZ, RZ, -0x1 ;  /* 0xffffffffff007424 */ /* 0x000fe200078e00ff */
[----:B------:R0:W1:Y:S06]  /*6890*/  POPC R10, R6 ;  /* 0x00000006000a7309 */ /* 0x00006c0000000000 */
[----:B01----:R-:W-:Y:S05]  /*68a0*/  WARPSYNC.COLLECTIVE R0, `(.L_x_522) ;  /* 0x0000000000087348 */ /* 0x003fea0003c00000 */
[----:B-1----:R1:W2:Y:S02]  /*68b0*/  SHFL.DOWN P2, R12, R9, R11, R10 ;  /* 0x0800000b090c7389 */ /* 0x0022a4000004000a */
[----:B012---:R-:W-:Y:S05]  /*68c0*/  ENDCOLLECTIVE ;  /* 0x000000000000791b */ /* 0x007fea0003800000 */
.L_x_522:
        /* <DEDUP_REMOVED lines=9> */
.L_x_523:
        /* <DEDUP_REMOVED lines=9> */
.L_x_524:
        /* <DEDUP_REMOVED lines=8> */
.L_x_525:
[----:B------:R-:W-:Y:S01]  /*6a70*/  IMAD.MOV.U32 R11, RZ, RZ, 0x10 ;  /* 0x00000010ff0b7424 */ /* 0x000fe200078e00ff */
[----:B------:R-:W-:Y:S02]  /*6a80*/  SEL R12, R12, RZ, !P1 ;  /* 0x000000ff0c0c7207 */ /* 0x000fe40004800000 */
[----:B------:R-:W-:-:S03]  /*6a90*/  ISETP.GT.AND P1, PT, R43, R10, PT ;  /* 0x0000000a2b00720c */ /* 0x000fc60003f24270 */
[----:B------:R-:W-:Y:S02]  /*6aa0*/  IMAD.IADD R47, R7, 0x1, R12 ;  /* 0x00000001072f7824 */ /* 0x000fe400078e020c */
[----:B------:R-:W0:Y:S02]  /*6ab0*/  LDC.64 R6, c[0x0][0x3a0] ;  /* 0x0000e800ff067b82 */ /* 0x000e240000000a00 */
[----:B------:R-:W-:-:S07]  /*6ac0*/  IMAD.MOV.U32 R9, RZ, RZ, R47 ;  /* 0x000000ffff097224 */ /* 0x000fce00078e002f */
[----:B0-----:R-:W-:Y:S05]  /*6ad0*/  WARPSYNC.COLLECTIVE R0, `(.L_x_526) ;  /* 0x0000000000087348 */ /* 0x001fea0003c00000 */
[----:B------:R1:W2:Y:S02]  /*6ae0*/  SHFL.DOWN P2, R12, R9, R11, R10 ;  /* 0x0800000b090c7389 */ /* 0x0002a4000004000a */
[----:B012---:R-:W-:Y:S05]  /*6af0*/  ENDCOLLECTIVE ;  /* 0x000000000000791b */ /* 0x007fea0003800000 */
.L_x_526:
[----:B------:R-:W-:Y:S05]  /*6b00*/  WARPSYNC.COLLECTIVE R0, `(.L_x_527) ;  /* 0x0000000000087348 */ /* 0x000fea0003c00000 */
[----:B------:R-:W-:Y:S01]  /*6b10*/  VOTE.ALL P0, P0 ;  /* 0x0000000000ff7806 */ /* 0x000fe20000000000 */
[----:B------:R-:W-:-:S12]  /*6b20*/  ENDCOLLECTIVE ;  /* 0x000000000000791b */ /* 0x000fd80003800000 */
.L_x_527:
[----:B------:R-:W-:Y:S02]  /*6b30*/  SEL R12, R12, RZ, !P1 ;  /* 0x000000ff0c0c7207 */ /* 0x000fe40004800000 */
[----:B------:R-:W-:-:S03]  /*6b40*/  IADD3 R44, P1, PT, R6, 0x100, RZ ;  /* 0x00000100062c7810 */ /* 0x000fc60007f3e0ff */
[----:B------:R-:W-:Y:S02]  /*6b50*/  IMAD.IADD R46, R47, 0x1, R12 ;  /* 0x000000012f2e7824 */ /* 0x000fe400078e020c */
[----:B------:R-:W-:Y:S01]  /*6b60*/  IMAD.X R45, RZ, RZ, R7, P1 ;  /* 0x000000ffff2d7224 */ /* 0x000fe200008e0607 */
[----:B------:R-:W-:Y:S07]  /*6b70*/  BRA `(.L_x_528) ;  /* 0xffffffb000e47947 */ /* 0x000fee000383ffff */
.L_x_490:
[----:B------:R-:W-:Y:S01]  /*6b80*/  BSSY B0, `(.L_x_529) ;  /* 0x0000006000007945 */ /* 0x000fe20003800000 */
[----:B------:R-:W-:Y:S01]  /*6b90*/  PLOP3.LUT P0, PT, P0, PT, PT, 0x8, 0x80 ;  /* 0x000000000080781c */ /* 0x000fe2000070e170 */
[----:B------:R-:W-:-:S12]  /*6ba0*/  IMAD.MOV.U32 R0, RZ, RZ, -0x1 ;  /* 0xffffffffff007424 */ /* 0x000fd800078e00ff */
[----:B-----5:R-:W-:Y:S05]  /*6bb0*/  WARPSYNC.COLLECTIVE R0, `(.L_x_530) ;  /* 0x0000000000087348 */ /* 0x020fea0003c00000 */
[----:B------:R-:W-:Y:S01]  /*6bc0*/  VOTE.ANY P0, P0 ;  /* 0x0000000000ff7806 */ /* 0x000fe20000000100 */
[----:B-----5:R-:W-:-:S12]  /*6bd0*/  ENDCOLLECTIVE ;  /* 0x000000000000791b */ /* 0x020fd80003800000 */
.L_x_530:
[----:B------:R-:W-:Y:S05]  /*6be0*/  BSYNC B0 ;  /* 0x0000000000007941 */ /* 0x000fea0003800000 */
.L_x_529:
[----:B------:R-:W-:Y:S05]  /*6bf0*/  BRA `(.L_x_531) ;  /* 0xffffffb000f47947 */ /* 0x000fea000383ffff */
.L_x_492:
[----:B------:R-:W-:Y:S01]  /*6c00*/  BSSY B0, `(.L_x_532) ;  /* 0x0000006000007945 */ /* 0x000fe20003800000 */
[----:B------:R-:W-:Y:S01]  /*6c10*/  PLOP3.LUT P0, PT, P0, PT, PT, 0x8, 0x80 ;  /* 0x000000000080781c */ /* 0x000fe2000070e170 */
[----:B------:R-:W-:-:S12]  /*6c20*/  IMAD.MOV.U32 R0, RZ, RZ, -0x1 ;  /* 0xffffffffff007424 */ /* 0x000fd800078e00ff */
[----:B-----5:R-:W-:Y:S05]  /*6c30*/  WARPSYNC.COLLECTIVE R0, `(.L_x_533) ;  /* 0x0000000000087348 */ /* 0x020fea0003c00000 */
[----:B------:R-:W-:Y:S01]  /*6c40*/  VOTE.ANY P0, P0 ;  /* 0x0000000000ff7806 */ /* 0x000fe20000000100 */
[----:B-----5:R-:W-:-:S12]  /*6c50*/  ENDCOLLECTIVE ;  /* 0x000000000000791b */ /* 0x020fd80003800000 */
.L_x_533:
[----:B------:R-:W-:Y:S05]  /*6c60*/  BSYNC B0 ;  /* 0x0000000000007941 */ /* 0x000fea0003800000 */
.L_x_532:
[----:B------:R-:W-:Y:S05]  /*6c70*/  BRA `(.L_x_534) ;  /* 0xffffffb000f87947 */ /* 0x000fea000383ffff */
.L_x_494:
[----:B------:R-:W-:Y:S01]  /*6c80*/  BSSY B0, `(.L_x_535) ;  /* 0x0000006000007945 */ /* 0x000fe20003800000 */
[----:B------:R-:W-:Y:S01]  /*6c90*/  PLOP3.LUT P1, PT, P0, PT, PT, 0x8, 0x80 ;  /* 0x000000000080781c */ /* 0x000fe2000072e170 */
[----:B------:R-:W-:-:S12]  /*6ca0*/  IMAD.MOV.U32 R0, RZ, RZ, -0x1 ;  /* 0xffffffffff007424 */ /* 0x000fd800078e00ff */
[----:B-----5:R-:W-:Y:S05]  /*6cb0*/  WARPSYNC.COLLECTIVE R0, `(.L_x_536) ;  /* 0x0000000000087348 */ /* 0x020fea0003c00000 */
[----:B------:R-:W-:Y:S01]  /*6cc0*/  VOTE.ANY R0, PT, P1 ;  /* 0x0000000000007806 */ /* 0x000fe200008e0100 */
[----:B-----5:R-:W-:Y:S06]  /*6cd0*/  ENDCOLLECTIVE ;  /* 0x000000000000791b */ /* 0x020fec0003800000 */
.L_x_536:
[----:B------:R-:W-:Y:S05]  /*6ce0*/  BSYNC B0 ;  /* 0x0000000000007941 */ /* 0x000fea0003800000 */
.L_x_535:
[----:B------:R-:W-:Y:S01]  /*6cf0*/  LOP3.LUT R0, R0, 0x80000000, R4, 0xec, !PT ;  /* 0x8000000000007812 */ /* 0x000fe200078eec04 */
[----:B------:R-:W-:Y:S02]  /*6d00*/  IMAD.MOV.U32 R11, RZ, RZ, 0x1 ;  /* 0x00000001ff0b7424 */ /* 0x000fe400078e00ff */
[----:B------:R-:W-:Y:S02]  /*6d10*/  VIADD R15, R15, 0xffffffe0 ;  /* 0xffffffe00f0f7836 */ /* 0x000fe40000000000 */
[----:B------:R-:W-:-:S05]  /*6d20*/  VIADD R9, R0, 0xffffffff ;  /* 0xffffffff00097836 */ /* 0x000fca0000000000 */
[----:B------:R-:W-:Y:S01]  /*6d30*/  LOP3.LUT R8, R0, R9, RZ, 0xc, !PT ;  /* 0x0000000900087212 */ /* 0x000fe200078e0cff */
[----:B------:R-:W-:Y:S02]  /*6d40*/  IMAD.MOV.U32 R9, RZ, RZ, R7 ;  /* 0x000000ffff097224 */ /* 0x000fe400078e0007 */
[----:B------:R-:W-:Y:S01]  /*6d50*/  IMAD.MOV.U32 R0, RZ, RZ, -0x1 ;  /* 0xffffffffff007424 */ /* 0x000fe200078e00ff */
[----:B------:R0:W1:Y:S06]  /*6d60*/  POPC R10, R8 ;  /* 0x00000008000a7309 */ /* 0x00006c0000000000 */
[----:B01----:R-:W-:Y:S05]  /*6d70*/  WARPSYNC.COLLECTIVE R0, `(.L_x_537) ;  /* 0x0000000000087348 */ /* 0x003fea0003c00000 */
[----:B-1----:R1:W2:Y:S02]  /*6d80*/  SHFL.DOWN P2, R12, R9, R11, R10 ;  /* 0x0800000b090c7389 */ /* 0x0022a4000004000a */
[----:B012---:R-:W-:Y:S05]  /*6d90*/  ENDCOLLECTIVE ;  /* 0x000000000000791b */ /* 0x007fea0003800000 */
.L_x_537:
        /* <DEDUP_REMOVED lines=9> */
.L_x_538:
        /* <DEDUP_REMOVED lines=8> */
.L_x_539:
        /* <DEDUP_REMOVED lines=8> */
.L_x_540:
        /* <DEDUP_REMOVED lines=8> */
.L_x_541:
[----:B------:R-:W-:Y:S02]  /*6fb0*/  SEL R12, R12, RZ, !P0 ;  /* 0x000000ff0c0c7207 */ /* 0x000fe40004000000 */
[----:B------:R-:W-:Y:S02]  /*6fc0*/  ISETP.NE.AND P0, PT, R6, 0x65, PT ;  /* 0x000000650600780c */ /* 0x000fe40003f05270 */
[----:B------:R-:W-:-:S11]  /*6fd0*/  IADD3 R46, PT, PT, R49, R12, R46 ;  /* 0x0000000c312e7210 */ /* 0x000fd60007ffe02e */
[----:B------:R-:W-:Y:S05]  /*6fe0*/  WARPSYNC.COLLECTIVE R0, `(.L_x_542) ;  /* 0x0000000000087348 */ /* 0x000fea0003c00000 */
[----:B------:R-:W-:Y:S01]  /*6ff0*/  VOTE.ALL P0, P0 ;  /* 0x0000000000ff7806 */ /* 0x000fe20000000000 */
[----:B------:R-:W-:-:S12]  /*7000*/  ENDCOLLECTIVE ;  /* 0x000000000000791b */ /* 0x000fd80003800000 */
.L_x_542:
[----:B------:R-:W-:Y:S05]  /*7010*/  BRA `(.L_x_543) ;  /* 0xffffffb000907947 */ /* 0x000fea000383ffff */
.L_x_502:
[----:B------:R-:W-:Y:S01]  /*7020*/  BSSY B1, `(.L_x_544) ;  /* 0x0000006000017945 */ /* 0x000fe20003800000 */
[----:B------:R-:W-:Y:S01]  /*7030*/  PLOP3.LUT P0, PT, P0, PT, PT, 0x8, 0x80 ;  /* 0x000000000080781c */ /* 0x000fe2000070e170 */
[----:B------:R-:W-:-:S12]  /*7040*/  IMAD.MOV.U32 R0, RZ, RZ, -0x1 ;  /* 0xffffffffff007424 */ /* 0x000fd800078e00ff */
[----:B-----5:R-:W-:Y:S05]  /*7050*/  WARPSYNC.COLLECTIVE R0, `(.L_x_545) ;  /* 0x0000000000087348 */ /* 0x020fea0003c00000 */
[----:B------:R-:W-:Y:S01]  /*7060*/  VOTE.ANY P0, P0 ;  /* 0x0000000000ff7806 */ /* 0x000fe20000000100 */
[----:B-----5:R-:W-:-:S12]  /*7070*/  ENDCOLLECTIVE ;  /* 0x000000000000791b */ /* 0x020fd80003800000 */
.L_x_545:
[----:B------:R-:W-:Y:S05]  /*7080*/  BSYNC B1 ;  /* 0x0000000000017941 */ /* 0x000fea0003800000 */
.L_x_544:
[----:B------:R-:W-:Y:S05]  /*7090*/  BRA `(.L_x_546) ;  /* 0xffffffe000187947 */ /* 0x000fea000383ffff */
.L_x_504:
[----:B------:R-:W-:Y:S01]  /*70a0*/  BSSY B1, `(.L_x_547) ;  /* 0x0000006000017945 */ /* 0x000fe20003800000 */
[----:B------:R-:W-:Y:S01]  /*70b0*/  PLOP3.LUT P0, PT, P0, PT, PT, 0x8, 0x80 ;  /* 0x000000000080781c */ /* 0x000fe2000070e170 */
[----:B------:R-:W-:-:S12]  /*70c0*/  IMAD.MOV.U32 R0, RZ, RZ, -0x1 ;  /* 0xffffffffff007424 */ /* 0x000fd800078e00ff */
[----:B-----5:R-:W-:Y:S05]  /*70d0*/  WARPSYNC.COLLECTIVE R0, `(.L_x_548) ;  /* 0x0000000000087348 */ /* 0x020fea0003c00000 */
[----:B------:R-:W-:Y:S01]  /*70e0*/  VOTE.ANY P0, P0 ;  /* 0x0000000000ff7806 */ /* 0x000fe20000000100 */
[----:B-----5:R-:W-:-:S12]  /*70f0*/  ENDCOLLECTIVE ;  /* 0x000000000000791b */ /* 0x020fd80003800000 */
.L_x_548:
[----:B------:R-:W-:Y:S05]  /*7100*/  BSYNC B1 ;  /* 0x0000000000017941 */ /* 0x000fea0003800000 */
.L_x_547:
[----:B------:R-:W-:Y:S05]  /*7110*/  BRA `(.L_x_549) ;  /* 0xffffffe0001c7947 */ /* 0x000fea000383ffff */
.L_x_506:
        /* <DEDUP_REMOVED lines=8> */
.L_x_551:
[----:B------:R-:W-:Y:S05]  /*71a0*/  BSYNC B1 ;  /* 0x0000000000017941 */ /* 0x000fea0003800000 */
.L_x_550:
        /* <DEDUP_REMOVED lines=8> */
[----:B0-----:R-:W-:Y:S01]  /*7230*/  IMAD.MOV.U32 R10, RZ, RZ, R46 ;  /* 0x000000ffff0a7224 */ /* 0x001fe200078e002e */
[----:B------:R-:W-:-:S13]  /*7240*/  ISETP.GE.AND P1, PT, R39, R46, PT ;  /* 0x0000002e2700720c */ /* 0x000fda0003f26270 */
[----:B------:R-:W-:Y:S05]  /*7250*/  WARPSYNC.COLLECTIVE R0, `(.L_x_552) ;  /* 0x0000000000087348 */ /* 0x000fea0003c00000 */
[----:B------:R0:W1:Y:S02]  /*7260*/  SHFL.DOWN P2, R12, R9, R11, R10 ;  /* 0x0800000b090c7389 */ /* 0x000064000004000a */
[----:B01----:R-:W-:Y:S05]  /*7270*/  ENDCOLLECTIVE ;  /* 0x000000000000791b */ /* 0x003fea0003800000 */
.L_x_552:
        /* <DEDUP_REMOVED lines=8> */
.L_x_553:
        /* <DEDUP_REMOVED lines=9> */
.L_x_554:
        /* <DEDUP_REMOVED lines=9> */
.L_x_555:
        /* <DEDUP_REMOVED lines=8> */
.L_x_556:
[----:B------:R-:W-:Y:S05]  /*74a0*/  WARPSYNC.COLLECTIVE R0, `(.L_x_557) ;  /* 0x0000000000087348 */ /* 0x000fea0003c00000 */
[----:B------:R-:W-:Y:S01]  /*74b0*/  VOTE.ALL P0, P0 ;  /* 0x0000000000ff7806 */ /* 0x000fe20000000000 */
[----:B------:R-:W-:-:S12]  /*74c0*/  ENDCOLLECTIVE ;  /* 0x000000000000791b */ /* 0x000fd80003800000 */
.L_x_557:
[----:B------:R-:W-:-:S05]  /*74d0*/  SEL R12, R12, RZ, !P1 ;  /* 0x000000ff0c0c7207 */ /* 0x000fca0004800000 */
[----:B------:R-:W-:Y:S02]  /*74e0*/  IMAD.IADD R44, R13, 0x1, R12 ;  /* 0x000000010d2c7824 */ /* 0x000fe400078e020c */
[----:B------:R-:W0:Y:S02]  /*74f0*/  LDC.64 R12, c[0x0][0x3a0] ;  /* 0x0000e800ff0c7b82 */ /* 0x000e240000000a00 */
[----:B0-----:R-:W-:-:S05]  /*7500*/  IADD3 R42, P1, PT, R12, 0x100, RZ ;  /* 0x000001000c2a7810 */ /* 0x001fca0007f3e0ff */
[----:B------:R-:W-:Y:S01]  /*7510*/  IMAD.X R43, RZ, RZ, R13, P1 ;  /* 0x000000ffff2b7224 */ /* 0x000fe200008e060d */
[----:B------:R-:W-:Y:S07]  /*7520*/  BRA `(.L_x_558) ;  /* 0xffffffdc00b47947 */ /* 0x000fee000383ffff */
.L_x_508:
[----:B------:R-:W-:Y:S01]  /*7530*/  BSSY B1, `(.L_x_559) ;  /* 0x0000006000017945 */ /* 0x000fe20003800000 */
[----:B------:R-:W-:Y:S01]  /*7540*/  PLOP3.LUT P0, PT, P0, PT, PT, 0x8, 0x80 ;  /* 0x000000000080781c */ /* 0x000fe2000070e170 */
[----:B------:R-:W-:-:S12]  /*7550*/  IMAD.MOV.U32 R0, RZ, RZ, -0x1 ;  /* 0xffffffffff007424 */ /* 0x000fd800078e00ff */
[----:B-----5:R-:W-:Y:S05]  /*7560*/  WARPSYNC.COLLECTIVE R0, `(.L_x_560) ;  /* 0x0000000000087348 */ /* 0x020fea0003c00000 */
[----:B------:R-:W-:Y:S01]  /*7570*/  VOTE.ANY P0, P0 ;  /* 0x0000000000ff7806 */ /* 0x000fe20000000100 */
[----:B-----5:R-:W-:-:S12]  /*7580*/  ENDCOLLECTIVE ;  /* 0x000000000000791b */ /* 0x020fd80003800000 */
.L_x_560:
[----:B------:R-:W-:Y:S05]  /*7590*/  BSYNC B1 ;  /* 0x0000000000017941 */ /* 0x000fea0003800000 */
.L_x_559:
[----:B------:R-:W-:Y:S05]  /*75a0*/  BRA `(.L_x_561) ;  /* 0xffffffdc00c47947 */ /* 0x000fea000383ffff */
.L_x_510:
[----:B------:R-:W-:Y:S01]  /*75b0*/  BSSY B1, `(.L_x_562) ;  /* 0x0000006000017945 */ /* 0x000fe20003800000 */
[----:B------:R-:W-:Y:S01]  /*75c0*/  PLOP3.LUT P0, PT, P0, PT, PT, 0x8, 0x80 ;  /* 0x000000000080781c */ /* 0x000fe2000070e170 */
[----:B------:R-:W-:-:S12]  /*75d0*/  IMAD.MOV.U32 R0, RZ, RZ, -0x1 ;  /* 0xffffffffff007424 */ /* 0x000fd800078e00ff */
[----:B-----5:R-:W-:Y:S05]  /*75e0*/  WARPSYNC.COLLECTIVE R0, `(.L_x_563) ;  /* 0x0000000000087348 */ /* 0x020fea0003c00000 */
[----:B------:R-:W-:Y:S01]  /*75f0*/  VOTE.ANY P0, P0 ;  /* 0x0000000000ff7806 */ /* 0x000fe20000000100 */
[----:B-----5:R-:W-:-:S12]  /*7600*/  ENDCOLLECTIVE ;  /* 0x000000000000791b */ /* 0x020fd80003800000 */
.L_x_563:
[----:B------:R-:W-:Y:S05]  /*7610*/  BSYNC B1 ;  /* 0x0000000000017941 */ /* 0x000fea0003800000 */
.L_x_562:
[----:B------:R-:W-:Y:S05]  /*7620*/  BRA `(.L_x_564) ;  /* 0xffffffdc00c87947 */ /* 0x000fea000383ffff */
.L_x_512:
[----:B------:R-:W-:Y:S01]  /*7630*/  BSSY B1, `(.L_x_565) ;  /* 0x0000006000017945 */ /* 0x000fe20003800000 */
[----:B------:R-:W-:Y:S01]  /*7640*/  PLOP3.LUT P1, PT, P0, PT, PT, 0x8, 0x80 ;  /* 0x000000000080781c */ /* 0x000fe2000072e170 */
[----:B------:R-:W-:-:S12]  /*7650*/  IMAD.MOV.U32 R0, RZ, RZ, -0x1 ;  /* 0xffffffffff007424 */ /* 0x000fd800078e00ff */
[----:B-----5:R-:W-:Y:S05]  /*7660*/  WARPSYNC.COLLECTIVE R0, `(.L_x_566) ;  /* 0x0000000000087348 */ /* 0x020fea0003c00000 */
[----:B------:R-:W-:Y:S01]  /*7670*/  VOTE.ANY R0, PT, P1 ;  /* 0x0000000000007806 */ /* 0x000fe200008e0100 */
[----:B-----5:R-:W-:Y:S06]  /*7680*/  ENDCOLLECTIVE ;  /* 0x000000000000791b */ /* 0x020fec0003800000 */
.L_x_566:
[----:B------:R-:W-:Y:S05]  /*7690*/  BSYNC B1 ;  /* 0x0000000000017941 */ /* 0x000fea0003800000 */
.L_x_565:
        /* <DEDUP_REMOVED lines=10> */
.L_x_567:
        /* <DEDUP_REMOVED lines=9> */
.L_x_568:
        /* <DEDUP_REMOVED lines=9> */
.L_x_569:
        /* <DEDUP_REMOVED lines=9> */
.L_x_570:
        /* <DEDUP_REMOVED lines=8> */
.L_x_571:
[----:B------:R-:W-:Y:S02]  /*7970*/  SEL R12, R12, RZ, !P0 ;  /* 0x000000ff0c0c7207 */ /* 0x000fe40004000000 */
[----:B------:R-:W-:Y:S02]  /*7980*/  ISETP.NE.AND P0, PT, R8, 0x65, PT ;  /* 0x000000650800780c */ /* 0x000fe40003f05270 */
[----:B------:R-:W-:-:S11]  /*7990*/  IADD3 R44, PT, PT, R45, R12, R44 ;  /* 0x0000000c2d2c7210 */ /* 0x000fd60007ffe02c */
[----:B------:R-:W-:Y:S05]  /*79a0*/  WARPSYNC.COLLECTIVE R0, `(.L_x_572) ;  /* 0x0000000000087348 */ /* 0x000fea0003c00000 */
[----:B------:R-:W-:Y:S01]  /*79b0*/  VOTE.ALL P0, P0 ;  /* 0x0000000000ff7806 */ /* 0x000fe20000000000 */
[----:B------:R-:W-:-:S12]  /*79c0*/  ENDCOLLECTIVE ;  /* 0x000000000000791b */ /* 0x000fd80003800000 */
.L_x_572:
[----:B------:R-:W-:Y:S05]  /*79d0*/  BRA `(.L_x_573) ;  /* 0xffffffdc00647947 */ /* 0x000fea000383ffff */
.L_x_574:
        /* <DEDUP_REMOVED lines=10> */
.L_x_1302:


//--------------------- .text._ZN3cub18CUB_300001_SM_10006detail6select23DeviceSelectSweepKernelINS2_10policy_hubIiNS0_8NullTypeElLb0ELNS0_10SelectImplE2EE10Policy1000EPiPS5_N6thrust24THRUST_300001_SM_1000_NS6detail15normal_iteratorINSC_10device_ptrIiEEEEPlNS0_13ScanTileStateIiLb1EEE7is_evenS5_iNS2_19streaming_context_tIlLb1EEELS6_2EEEvT0_T1_T2_T3_T4_T5_T6_T7_iT8_NS1_7vsmem_tE --------------------------
	.section	.text._ZN3cub18CUB_300001_SM_10006detail6select23DeviceSelectSweepKernelINS2_10policy_hubIiNS0_8NullTypeElLb0ELNS0_10SelectImplE2EE10Policy1000EPiPS5_N6thrust24THRUST_300001_SM_1000_NS6detail15normal_iteratorINSC_10device_ptrIiEEEEPlNS0_13ScanTileStateIiLb1EEE7is_evenS5_iNS2_19streaming_context_tIlLb1EEELS6_2EEEvT0_T1_T2_T3_T4_T5_T6_T7_iT8_NS1_7vsmem_tE,"ax",@progbits
	.align	128
        .global         _ZN3cub18CUB_300001_SM_10006detail6select23DeviceSelectSweepKernelINS2_10policy_hubIiNS0_8NullTypeElLb0ELNS0_10SelectImplE2EE10Policy1000EPiPS5_N6thrust24THRUST_300001_SM_1000_NS6detail15normal_iteratorINSC_10device_ptrIiEEEEPlNS0_13ScanTileStateIiLb1EEE7is_evenS5_iNS2_19streaming_context_tIlLb1EEELS6_2EEEvT0_T1_T2_T3_T4_T5_T6_T7_iT8_NS1_7vsmem_tE
        .type           _ZN3cub18CUB_300001_SM_10006detail6select23DeviceSelectSweepKernelINS2_10policy_hubIiNS0_8NullTypeElLb0ELNS0_10SelectImplE2EE10Policy1000EPiPS5_N6thrust24THRUST_300001_SM_1000_NS6detail15normal_iteratorINSC_10device_ptrIiEEEEPlNS0_13ScanTileStateIiLb1EEE7is_evenS5_iNS2_19streaming_context_tIlLb1EEELS6_2EEEvT0_T1_T2_T3_T4_T5_T6_T7_iT8_NS1_7vsmem_tE,@function
        .size           _ZN3cub18CUB_300001_SM_10006detail6select23DeviceSelectSweepKernelINS2_10policy_hubIiNS0_8NullTypeElLb0ELNS0_10SelectImplE2EE10Policy1000EPiPS5_N6thrust24THRUST_300001_SM_1000_NS6detail15normal_iteratorINSC_10device_ptrIiEEEEPlNS0_13ScanTileStateIiLb1EEE7is_evenS5_iNS2_19streaming_context_tIlLb1EEELS6_2EEEvT0_T1_T2_T3_T4_T5_T6_T7_iT8_NS1_7vsmem_tE,(.L_x_1303 - _ZN3cub18CUB_300001_SM_10006detail6select23DeviceSelectSweepKernelINS2_10policy_hubIiNS0_8NullTypeElLb0ELNS0_10SelectImplE2EE10Policy1000EPiPS5_N6thrust24THRUST_300001_SM_1000_NS6detail15normal_iteratorINSC_10device_ptrIiEEEEPlNS0_13ScanTileStateIiLb1EEE7is_evenS5_iNS2_19streaming_context_tIlLb1EEELS6_2EEEvT0_T1_T2_T3_T4_T5_T6_T7_iT8_NS1_7vsmem_tE)
        .other          _ZN3cub18CUB_300001_SM_10006detail6select23DeviceSelectSweepKernelINS2_10policy_hubIiNS0_8NullTypeElLb0ELNS0_10SelectImplE2EE10Policy1000EPiPS5_N6thrust24THRUST_300001_SM_1000_NS6detail15normal_iteratorINSC_10device_ptrIiEEEEPlNS0_13ScanTileStateIiLb1EEE7is_evenS5_iNS2_19streaming_context_tIlLb1EEELS6_2EEEvT0_T1_T2_T3_T4_T5_T6_T7_iT8_NS1_7vsmem_tE,@"STO_CUDA_ENTRY STV_DEFAULT"
_ZN3cub18CUB_300001_SM_10006detail6select23DeviceSelectSweepKernelINS2_10policy_hubIiNS0_8NullTypeElLb0ELNS0_10SelectImplE2EE10Policy1000EPiPS5_N6thrust24THRUST_300001_SM_1000_NS6detail15normal_iteratorINSC_10device_ptrIiEEEEPlNS0_13ScanTileStateIiLb1EEE7is_evenS5_iNS2_19streaming_context_tIlLb1EEELS6_2EEEvT0_T1_T2_T3_T4_T5_T6_T7_iT8_NS1_7vsmem_tE:
.text._ZN3cub18CUB_300001_SM_10006detail6select23DeviceSelectSweepKernelINS2_10policy_hubIiNS0_8NullTypeElLb0ELNS0_10SelectImplE2EE10Policy1000EPiPS5_N6thrust24THRUST_300001_SM_1000_NS6detail15normal_iteratorINSC_10device_ptrIiEEEEPlNS0_13ScanTileStateIiLb1EEE7is_evenS5_iNS2_19streaming_context_tIlLb1EEELS6_2EEEvT0_T1_T2_T3_T4_T5_T6_T7_iT8_NS1_7vsmem_tE:
        /* <DEDUP_REMOVED lines=15> */
[----:B------:R-:W1:Y:S01]  /*00f0*/  LDCU.U8 UR7, c[0x0][0x3b8] ;  /* 0x00007700ff0777ac */ /* 0x000e620008000000 */
[----:B------:R-:W2:Y:S01]  /*0100*/  LDCU.64 UR10, c[0x0][0x3c8] ;  /* 0x00007900ff0a77ac */ /* 0x000ea20008000a00 */
[----:B------:R-:W3:Y:S01]  /*0110*/  LDCU.64 UR12, c[0x0][0x380] ;  /* 0x00007000ff0c77ac */ /* 0x000ee20008000a00 */
[----:B-1----:R-:W-:-:S04]  /*0120*/  UISETP.NE.AND UP0, UPT, UR7, URZ, UPT ;  /* 0x000000ff0700728c */ /* 0x002fc8000bf05270 */
[----:B--2---:R-:W-:Y:S01]  /*0130*/  USEL UR4, UR10, URZ, !UP0 ;  /* 0x000000ff0a047287 */ /* 0x004fe2000c000000 */
[C---:B0-----:R-:W-:Y:S02]  /*0140*/  LOP3.LUT R2, R0.reuse, 0x1f, RZ, 0xc0, !PT ;  /* 0x0000001f00027812 */ /* 0x041fe400078ec0ff */
[----:B------:R-:W-:-:S05]  /*0150*/  LOP3.LUT R3, R0, 0x3e0, RZ, 0xc0, !PT ;  /* 0x000003e000037812 */ /* 0x000fca00078ec0ff */
[----:B------:R-:W-:Y:S02]  /*0160*/  IMAD R2, R3, 0x13, R2 ;  /* 0x0000001303027824 */ /* 0x000fe400078e0202 */
[----:B------:R-:W-:Y:S01]  /*0170*/  IMAD.U32 R3, RZ, RZ, UR5 ;  /* 0x00000005ff037e24 */ /* 0x000fe2000f8e00ff */
[----:B------:R-:W-:-:S04]  /*0180*/  USEL UR5, UR11, URZ, !UP0 ;  /* 0x000000ff0b057287 */ /* 0x000fc8000c000000 */
[----:B------:R-:W-:-:S04]  /*0190*/  IADD3 R3, P0, P1, R2, UR4, R3 ;  /* 0x0000000402037c10 */ /* 0x000fc8000f91e003 */
[----:B------:R-:W-:Y:S02]  /*01a0*/  IADD3.X R4, PT, PT, RZ, UR5, RZ, P0, P1 ;  /* 0x00000005ff047c10 */ /* 0x000fe400087e24ff */
[----:B---3--:R-:W-:-:S04]  /*01b0*/  LEA R2, P0, R3, UR12, 0x2 ;  /* 0x0000000c03027c11 */ /* 0x008fc8000f8010ff */
[----:B------:R-:W-:-:S05]  /*01c0*/  LEA.HI.X R3, R3, UR13, R4, 0x2, P0 ;  /* 0x0000000d03037c11 */ /* 0x000fca00080f1404 */
        /* <DEDUP_REMOVED lines=18> */
[----:B------:R-:W5:Y:S01]  /*02f0*/  LDG.E R22, desc[UR8][R2.64+0x900] ;  /* 0x0009000802167981 */ /* 0x000f62000c1e1900 */
[----:B------:R-:W0:Y:S01]  /*0300*/  S2UR UR5, SR_CgaCtaId ;  /* 0x00000000000579c3 */ /* 0x000e220000008800 */
[----:B------:R-:W-:Y:S01]  /*0310*/  SHF.R.U32.HI R43, RZ, 0x5, R0 ;  /* 0x00000005ff2b7819 */ /* 0x000fe20000011600 */
[----:B------:R-:W-:Y:S01]  /*0320*/  UMOV UR4, 0x400 ;  /* 0x0000040000047882 */ /* 0x000fe20000000000 */
[----:B------:R-:W1:Y:S01]  /*0330*/  S2R R42, SR_LANEID ;  /* 0x00000000002a7919 */ /* 0x000e620000000000 */
[----:B------:R-:W-:Y:S01]  /*0340*/  BSSY.RECONVERGENT B0, `(.L_x_577) ;  /* 0x000016b000007945 */ /* 0x000fe20003800200 */
[C---:B------:R-:W-:Y:S01]  /*0350*/  ISETP.NE.AND P2, PT, R43.reuse, 0x12, PT ;  /* 0x000000122b00780c */ /* 0x040fe20003f45270 */
[----:B0-----:R-:W-:Y:S01]  /*0360*/  ULEA UR4, UR5, UR4, 0x18 ;  /* 0x0000000405047291 */ /* 0x001fe2000f8ec0ff */
[----:B-1----:R-:W-:Y:S01]  /*0370*/  IMAD R23, R43, 0x260, R42 ;  /* 0x000002602b177824 */ /* 0x002fe200078e022a */
[----:B------:R-:W-:-:S02]  /*0380*/  ISETP.NE.AND P1, PT, R42, 0x1f, PT ;  /* 0x0000001f2a00780c */ /* 0x000fc40003f25270 */
[----:B------:R-:W-:Y:S02]  /*0390*/  ISETP.NE.AND P3, PT, R42, RZ, PT ;  /* 0x000000ff2a00720c */ /* 0x000fe40003f65270 */
[----:B------:R-:W-:-:S09]  /*03a0*/  LEA R23, R23, UR4, 0x2 ;  /* 0x0000000417177c11 */ /* 0x000fd2000f8e10ff */
[----:B------:R-:W-:Y:S01]  /*03b0*/  @!P1 LEA R71, R43, UR4, 0x2 ;  /* 0x000000042b479c11 */ /* 0x000fe2000f8e10ff */
[----:B--2---:R0:W-:Y:S04]  /*03c0*/  STS [R23], R4 ;  /* 0x0000000417007388 */ /* 0x0041e80000000800 */
[----:B---3--:R-:W-:Y:S04]  /*03d0*/  STS [R23+0x80], R5 ;  /* 0x0000800517007388 */ /* 0x008fe80000000800 */
[----:B----4-:R-:W-:Y:S01]  /*03e0*/  STS [R23+0x100], R6 ;  /* 0x0001000617007388 */ /* 0x010fe20000000800 */
[----:B0-----:R-:W-:-:S03]  /*03f0*/  IMAD R4, R42, 0x48, R23 ;  /* 0x000000482a047824 */ /* 0x001fc600078e0217 */
[----:B-----5:R-:W-:Y:S04]  /*0400*/  STS [R23+0x180], R7 ;  /* 0x0001800717007388 */ /* 0x020fe80000000800 */
[----:B------:R-:W-:Y:S04]  /*0410*/  STS [R23+0x200], R8 ;  /* 0x0002000817007388 */ /* 0x000fe80000000800 */
        /* <DEDUP_REMOVED lines=13> */
[----:B------:R-:W-:Y:S01]  /*04f0*/  STS [R23+0x900], R22 ;  /* 0x0009001617007388 */ /* 0x000fe20000000800 */
[----:B------:R-:W-:-:S03]  /*0500*/  NOP ;  /* 0x0000000000007918 */ /* 0x000fc60000000000 */
[----:B------:R-:W0:Y:S04]  /*0510*/  LDS R34, [R4] ;  /* 0x0000000004227984 */ /* 0x000e280000000800 */
[----:B------:R-:W1:Y:S04]  /*0520*/  LDS R33, [R4+0x4] ;  /* 0x0000040004217984 */ /* 0x000e680000000800 */
[----:B------:R-:W2:Y:S04]  /*0530*/  LDS R32, [R4+0x8] ;  /* 0x0000080004207984 */ /* 0x000ea80000000800 */
[----:B------:R-:W3:Y:S04]  /*0540*/  LDS R31, [R4+0xc] ;  /* 0x00000c00041f7984 */ /* 0x000ee80000000800 */
[----:B------:R-:W4:Y:S04]  /*0550*/  LDS R30, [R4+0x10] ;  /* 0x00001000041e7984 */ /* 0x000f280000000800 */
[----:B------:R-:W5:Y:S04]  /*0560*/  LDS R29, [R4+0x14] ;  /* 0x00001400041d7984 */ /* 0x000f680000000800 */
[----:B------:R-:W5:Y:S04]  /*0570*/  LDS R28, [R4+0x18] ;  /* 0x00001800041c7984 */ /* 0x000f680000000800 */
[----:B------:R-:W5:Y:S04]  /*0580*/  LDS R27, [R4+0x1c] ;  /* 0x00001c00041b7984 */ /* 0x000f680000000800 */
[----:B------:R-:W5:Y:S04]  /*0590*/  LDS R26, [R4+0x20] ;  /* 0x00002000041a7984 */ /* 0x000f680000000800 */
[----:B------:R-:W5:Y:S04]  /*05a0*/  LDS R25, [R4+0x24] ;  /* 0x0000240004197984 */ /* 0x000f680000000800 */
[----:B------:R-:W5:Y:S01]  /*05b0*/  LDS R24, [R4+0x28] ;  /* 0x0000280004187984 */ /* 0x000f620000000800 */
[----:B0-----:R-:W-:-:S03]  /*05c0*/  LOP3.LUT R68, R34, 0x1, RZ, 0xc, !PT ;  /* 0x0000000122447812 */ /* 0x001fc600078e0cff */
[----:B------:R-:W0:Y:S01]  /*05d0*/  LDS R23, [R4+0x2c] ;  /* 0x00002c0004177984 */ /* 0x000e220000000800 */
[----:B-1----:R-:W-:-:S03]  /*05e0*/  LOP3.LUT R65, R33, 0x1, RZ, 0xc, !PT ;  /* 0x0000000121417812 */ /* 0x002fc600078e0cff */
[----:B------:R-:W1:Y:S01]  /*05f0*/  LDS R22, [R4+0x30] ;  /* 0x0000300004167984 */ /* 0x000e620000000800 */
[----:B--2---:R-:W-:Y:S01]  /*0600*/  LOP3.LUT R63, R32, 0x1, RZ, 0xc, !PT ;  /* 0x00000001203f7812 */ /* 0x004fe200078e0cff */
[----:B------:R-:W-:Y:S02]  /*0610*/  IMAD.IADD R70, R68, 0x1, R65 ;  /* 0x0000000144467824 */ /* 0x000fe400078e0241 */
[----:B------:R-:W2:Y:S01]  /*0620*/  LDS R21, [R4+0x34] ;  /* 0x0000340004157984 */ /* 0x000ea20000000800 */
[----:B---3--:R-:W-:Y:S01]  /*0630*/  LOP3.LUT R62, R31, 0x1, RZ, 0xc, !PT ;  /* 0x000000011f3e7812 */ /* 0x008fe200078e0cff */
[----:B------:R-:W-:Y:S02]  /*0640*/  IMAD.IADD R67, R63, 0x1, R70 ;  /* 0x000000013f437824 */ /* 0x000fe400078e0246 */
[----:B------:R-:W3:Y:S01]  /*0650*/  LDS R20, [R4+0x38] ;  /* 0x0000380004147984 */ /* 0x000ee20000000800 */
[----:B----4-:R-:W-:Y:S01]  /*0660*/  LOP3.LUT R59, R30, 0x1, RZ, 0xc, !PT ;  /* 0x000000011e3b7812 */ /* 0x010fe200078e0cff */
[----:B------:R-:W-:-:S02]  /*0670*/  IMAD.IADD R66, R62, 0x1, R67 ;  /* 0x000000013e427824 */ /* 0x000fc400078e0243 */
[----:B------:R-:W4:Y:S01]  /*0680*/  LDS R18, [R4+0x3c] ;  /* 0x00003c0004127984 */ /* 0x000f220000000800 */
[----:B-----5:R-:W-:Y:S01]  /*0690*/  LOP3.LUT R57, R29, 0x1, RZ, 0xc, !PT ;  /* 0x000000011d397812 */ /* 0x020fe200078e0cff */
[----:B------:R-:W-:Y:S02]  /*06a0*/  IMAD.IADD R64, R59, 0x1, R66 ;  /* 0x000000013b407824 */ /* 0x000fe400078e0242 */
[----:B------:R-:W5:Y:S01]  /*06b0*/  LDS R17, [R4+0x40] ;  /* 0x0000400004117984 */ /* 0x000f620000000800 */
[----:B------:R-:W-:Y:S01]  /*06c0*/  LOP3.LUT R54, R28, 0x1, RZ, 0xc, !PT ;  /* 0x000000011c367812 */ /* 0x000fe200078e0cff */
[----:B------:R-:W-:Y:S02]  /*06d0*/  IMAD.IADD R61, R57, 0x1, R64 ;  /* 0x00000001393d7824 */ /* 0x000fe400078e0240 */
[----:B------:R-:W5:Y:S01]  /*06e0*/  LDS R3, [R4+0x44] ;  /* 0x0000440004037984 */ /* 0x000f620000000800 */
[----:B------:R-:W-:Y:S01]  /*06f0*/  LOP3.LUT R53, R27, 0x1, RZ, 0xc, !PT ;  /* 0x000000011b357812 */ /* 0x000fe200078e0cff */
[----:B------:R-:W-:-:S02]  /*0700*/  IMAD.IADD R60, R54, 0x1, R61 ;  /* 0x00000001363c7824 */ /* 0x000fc400078e023d */
[----:B------:R-:W5:Y:S01]  /*0710*/  LDS R2, [R4+0x48] ;  /* 0x0000480004027984 */ /* 0x000f620000000800 */
[----:B------:R-:W-:Y:S01]  /*0720*/  LOP3.LUT R51, R26, 0x1, RZ, 0xc, !PT ;  /* 0x000000011a337812 */ /* 0x000fe200078e0cff */
[----:B------:R-:W-:Y:S01]  /*0730*/  IMAD.IADD R58, R53, 0x1, R60 ;  /* 0x00000001353a7824 */ /* 0x000fe200078e023c */
[----:B------:R-:W-:-:S03]  /*0740*/  LOP3.LUT R49, R25, 0x1, RZ, 0xc, !PT ;  /* 0x0000000119317812 */ /* 0x000fc600078e0cff */
[----:B------:R-:W-:Y:S01]  /*0750*/  IMAD.IADD R56, R51, 0x1, R58 ;  /* 0x0000000133387824 */ /* 0x000fe200078e023a */
[----:B------:R-:W-:-:S03]  /*0760*/  LOP3.LUT R48, R24, 0x1, RZ, 0xc, !PT ;  /* 0x0000000118307812 */ /* 0x000fc600078e0cff */
[----:B------:R-:W-:Y:S01]  /*0770*/  IMAD.IADD R55, R49, 0x1, R56 ;  /* 0x0000000131377824 */ /* 0x000fe200078e0238 */
[----:B0-----:R-:W-:-:S03]  /*0780*/  LOP3.LUT R47, R23, 0x1, RZ, 0xc, !PT ;  /* 0x00000001172f7812 */ /* 0x001fc600078e0cff */
[----:B------:R-:W-:Y:S01]  /*0790*/  IMAD.IADD R52, R48, 0x1, R55 ;  /* 0x0000000130347824 */ /* 0x000fe200078e0237 */
[----:B-1----:R-:W-:-:S03]  /*07a0*/  LOP3.LUT R45, R22, 0x1, RZ, 0xc, !PT ;  /* 0x00000001162d7812 */ /* 0x002fc600078e0cff */
[----:B------:R-:W-:Y:S01]  /*07b0*/  IMAD.IADD R50, R47, 0x1, R52 ;  /* 0x000000012f327824 */ /* 0x000fe200078e0234 */
[----:B--2---:R-:W-:-:S03]  /*07c0*/  LOP3.LUT R37, R21, 0x1, RZ, 0xc, !PT ;  /* 0x0000000115257812 */ /* 0x004fc600078e0cff */
[----:B------:R-:W-:Y:S01]  /*07d0*/  IMAD.IADD R44, R45, 0x1, R50 ;  /* 0x000000012d2c7824 */ /* 0x000fe200078e0232 */
[----:B---3--:R-:W-:-:S03]  /*07e0*/  LOP3.LUT R41, R20, 0x1, RZ, 0xc, !PT ;  /* 0x0000000114297812 */ /* 0x008fc600078e0cff */
[----:B------:R-:W-:Y:S01]  /*07f0*/  IMAD.IADD R46, R37, 0x1, R44 ;  /* 0x00000001252e7824 */ /* 0x000fe200078e022c */
[----:B----4-:R-:W-:-:S03]  /*0800*/  LOP3.LUT R35, R18, 0x1, RZ, 0xc, !PT ;  /* 0x0000000112237812 */ /* 0x010fc600078e0cff */
[----:B------:R-:W-:Y:S01]  /*0810*/  IMAD.IADD R36, R41, 0x1, R46 ;  /* 0x0000000129247824 */ /* 0x000fe200078e022e */
[----:B-----5:R-:W-:-:S03]  /*0820*/  LOP3.LUT R16, R17, 0x1, RZ, 0xc, !PT ;  /* 0x0000000111107812 */ /* 0x020fc600078e0cff */
[----:B------:R-:W-:Y:S01]  /*0830*/  IMAD.IADD R39, R35, 0x1, R36 ;  /* 0x0000000123277824 */ /* 0x000fe200078e0224 */
[----:B------:R-:W-:-:S03]  /*0840*/  LOP3.LUT R19, R3, 0x1, RZ, 0xc, !PT ;  /* 0x0000000103137812 */ /* 0x000fc600078e0cff */
[----:B------:R-:W-:Y:S01]  /*0850*/  IMAD.IADD R38, R16, 0x1, R39 ;  /* 0x0000000110267824 */ /* 0x000fe200078e0227 */
[----:B------:R-:W-:-:S03]  /*0860*/  LOP3.LUT R69, R2, 0x1, RZ, 0xc, !PT ;  /* 0x0000000102457812 */ /* 0x000fc600078e0cff */
[----:B------:R-:W-:-:S04]  /*0870*/  IMAD.IADD R40, R19, 0x1, R38 ;  /* 0x0000000113287824 */ /* 0x000fc800078e0226 */
[----:B------:R-:W-:Y:S01]  /*0880*/  IMAD.IADD R69, R69, 0x1, R40 ;  /* 0x0000000145457824 */ /* 0x000fe200078e0228 */
[----:B------:R-:W-:Y:S06]  /*0890*/  BAR.SYNC.DEFER_BLOCKING 0x0 ;  /* 0x0000000000007b1d */ /* 0x000fec0000010000 */
[----:B------:R-:W0:Y:S02]  /*08a0*/  SHFL.UP P0, R4, R69, 0x1, RZ ;  /* 0x0420000045047989 */ /* 0x000e2400000000ff */
[----:B0-----:R-:W-:-:S05]  /*08b0*/  @P0 IMAD.IADD R4, R69, 0x1, R4 ;  /* 0x0000000145040824 */ /* 0x001fca00078e0204 */
[----:B------:R-:W0:Y:S02]  /*08c0*/  SHFL.UP P0, R5, R4, 0x2, RZ ;  /* 0x0440000004057989 */ /* 0x000e2400000000ff */
[----:B0-----:R-:W-:-:S05]  /*08d0*/  @P0 IMAD.IADD R5, R4, 0x1, R5 ;  /* 0x0000000104050824 */ /* 0x001fca00078e0205 */
[----:B------:R-:W0:Y:S02]  /*08e0*/  SHFL.UP P0, R6, R5, 0x4, RZ ;  /* 0x0480000005067989 */ /* 0x000e2400000000ff */
[----:B0-----:R-:W-:-:S05]  /*08f0*/  @P0 IMAD.IADD R6, R5, 0x1, R6 ;  /* 0x0000000105060824 */ /* 0x001fca00078e0206 */
[----:B------:R-:W0:Y:S02]  /*0900*/  SHFL.UP P0, R7, R6, 0x8, RZ ;  /* 0x0500000006077989 */ /* 0x000e2400000000ff */
[----:B0-----:R-:W-:-:S05]  /*0910*/  @P0 IMAD.IADD R7, R6, 0x1, R7 ;  /* 0x0000000106070824 */ /* 0x001fca00078e0207 */
[----:B------:R-:W0:Y:S02]  /*0920*/  SHFL.UP P0, R72, R7, 0x10, RZ ;  /* 0x0600000007487989 */ /* 0x000e2400000000ff */
[----:B0-----:R-:W-:Y:S01]  /*0930*/  @P0 IMAD.IADD R72, R7, 0x1, R72 ;  /* 0x0000000107480824 */ /* 0x001fe200078e0248 */
[----:B------:R-:W-:-:S03]  /*0940*/  ISETP.NE.AND P0, PT, R43, 0x2, PT ;  /* 0x000000022b00780c */ /* 0x000fc60003f05270 */
[----:B------:R-:W-:Y:S01]  /*0950*/  IMAD.IADD R69, R72, 0x1, -R69 ;  /* 0x0000000148457824 */ /* 0x000fe200078e0a45 */
[----:B------:R-:W-:Y:S01]  /*0960*/  @!P1 STS [R71], R72 ;  /* 0x0000004847009388 */ /* 0x000fe20000000800 */
[----:B------:R-:W-:Y:S06]  /*0970*/  BAR.SYNC.DEFER_BLOCKING 0x0 ;  /* 0x0000000000007b1d */ /* 0x000fec0000010000 */
        /* <DEDUP_REMOVED lines=17> */
[----:B------:R-:W0:Y:S01]  /*0a90*/  LDS.128 R12, [UR4+0x30] ;  /* 0x00003004ff0c7984 */ /* 0x000e220008000c00 */
[----:B------:R-:W-:Y:S02]  /*0aa0*/  ISETP.NE.AND P0, PT, R43, 0x6, PT ;  /* 0x000000062b00780c */ /* 0x000fe40003f05270 */
        /* <DEDUP_REMOVED lines=9> */
[----:B------:R-:W1:Y:S01]  /*0b40*/  LDS.128 R8, [UR4+0x40] ;  /* 0x00004004ff087984 */ /* 0x000e620008000c00 */
[----:B------:R-:W-:-:S04]  /*0b50*/  ISETP.NE.AND P0, PT, R43, 0x9, PT ;  /* 0x000000092b00780c */ /* 0x000fc80003f05270 */
[----:B------:R-:W-:Y:S02]  /*0b60*/  SEL R71, R4, R71, !P0 ;  /* 0x0000004704477207 */ /* 0x000fe40004000000 */
[----:B------:R-:W-:Y:S02]  /*0b70*/  ISETP.NE.AND P0, PT, R43, 0xa, PT ;  /* 0x0000000a2b00780c */ /* 0x000fe40003f05270 */
[----:B------:R-:W-:Y:S02]  /*0b80*/  LOP3.LUT R4, R34, 0x1, RZ, 0xc0, !PT ;  /* 0x0000000122047812 */ /* 0x000fe400078ec0ff */
[----:B------:R-:W-:Y:S02]  /*0b90*/  SEL R71, R5, R71, !P0 ;  /* 0x0000004705477207 */ /* 0x000fe40004000000 */
[----:B------:R-:W-:Y:S02]  /*0ba0*/  ISETP.NE.AND P0, PT, R43, 0xb, PT ;  /* 0x0000000b2b00780c */ /* 0x000fe40003f05270 */
[----:B------:R-:W-:-:S02]  /*0bb0*/  ISETP.NE.AND P1, PT, R4, RZ, PT ;  /* 0x000000ff0400720c */ /* 0x000fc40003f25270 */
[----:B------:R-:W-:Y:S02]  /*0bc0*/  SEL R71, R6, R71, !P0 ;  /* 0x0000004706477207 */ /* 0x000fe40004000000 */
[----:B------:R-:W-:Y:S01]  /*0bd0*/  ISETP.NE.AND P0, PT, R43, 0xc, PT ;  /* 0x0000000c2b00780c */ /* 0x000fe20003f05270 */
[----:B0-----:R-:W-:Y:S01]  /*0be0*/  IMAD.IADD R12, R7, 0x1, R12 ;  /* 0x00000001070c7824 */ /* 0x001fe200078e020c */
[----:B------:R-:W-:Y:S02]  /*0bf0*/  SEL R4, R69, RZ, P3 ;  /* 0x000000ff45047207 */ /* 0x000fe40001800000 */
[----:B------:R-:W-:Y:S01]  /*0c00*/  SEL R71, R7, R71, !P0 ;  /* 0x0000004707477207 */ /* 0x000fe20004000000 */
[----:B------:R-:W-:Y:S01]  /*0c10*/  IMAD.IADD R13, R13, 0x1, R12 ;  /* 0x000000010d0d7824 */ /* 0x000fe200078e020c */
[----:B------:R-:W-:Y:S02]  /*0c20*/  ISETP.NE.AND P0, PT, R43, 0xd, PT ;  /* 0x0000000d2b00780c */ /* 0x000fe40003f05270 */
[----:B------:R-:W-:Y:S01]  /*0c30*/  LOP3.LUT R7, R32, 0x1, RZ, 0xc0, !PT ;  /* 0x0000000120077812 */ /* 0x000fe200078ec0ff */
[----:B------:R-:W-:Y:S01]  /*0c40*/  IMAD.IADD R14, R14, 0x1, R13 ;  /* 0x000000010e0e7824 */ /* 0x000fe200078e020d */
[----:B------:R-:W-:-:S02]  /*0c50*/  SEL R71, R12, R71, !P0 ;  /* 0x000000470c477207 */ /* 0x000fc40004000000 */
[----:B------:R-:W-:Y:S01]  /*0c60*/  ISETP.NE.AND P0, PT, R43, 0xe, PT ;  /* 0x0000000e2b00780c */ /* 0x000fe20003f05270 */
[----:B------:R-:W-:Y:S01]  /*0c70*/  IMAD.IADD R15, R15, 0x1, R14 ;  /* 0x000000010f0f7824 */ /* 0x000fe200078e020e */
[----:B------:R-:W-:Y:S02]  /*0c80*/  LOP3.LUT R6, R33, 0x1, RZ, 0xc0, !PT ;  /* 0x0000000121067812 */ /* 0x000fe400078ec0ff */
[----:B------:R-:W-:Y:S02]  /*0c90*/  SEL R71, R13, R71, !P0 ;  /* 0x000000470d477207 */ /* 0x000fe40004000000 */
[----:B------:R-:W-:Y:S01]  /*0ca0*/  ISETP.NE.AND P0, PT, R43, 0xf, PT ;  /* 0x0000000f2b00780c */ /* 0x000fe20003f05270 */
[----:B-1----:R-:W-:Y:S01]  /*0cb0*/  IMAD.IADD R8, R15, 0x1, R8 ;  /* 0x000000010f087824 */ /* 0x002fe200078e0208 */
[----:B------:R-:W-:Y:S02]  /*0cc0*/  ISETP.NE.AND P3, PT, R7, RZ, PT ;  /* 0x000000ff0700720c */ /* 0x000fe40003f65270 */
[----:B------:R-:W-:Y:S01]  /*0cd0*/  SEL R71, R14, R71, !P0 ;  /* 0x000000470e477207 */ /* 0x000fe20004000000 */
[----:B------:R-:W-:Y:S01]  /*0ce0*/  IMAD.IADD R9, R9, 0x1, R8 ;  /* 0x0000000109097824 */ /* 0x000fe200078e0208 */
[----:B------:R-:W-:-:S02]  /*0cf0*/  ISETP.NE.AND P0, PT, R43, 0x10, PT ;  /* 0x000000102b00780c */ /* 0x000fc40003f05270 */
[----:B------:R-:W-:Y:S01]  /*0d00*/  LOP3.LUT R7, R28, 0x1, RZ, 0xc0, !PT ;  /* 0x000000011c077812 */ /* 0x000fe200078ec0ff */
[----:B------:R-:W-:Y:S01]  /*0d10*/  IMAD.IADD R10, R10, 0x1, R9 ;  /* 0x000000010a0a7824 */ /* 0x000fe200078e0209 */
[----:B------:R-:W-:Y:S02]  /*0d20*/  SEL R71, R15, R71, !P0 ;  /* 0x000000470f477207 */ /* 0x000fe40004000000 */
[----:B------:R-:W-:Y:S02]  /*0d30*/  ISETP.NE.AND P0, PT, R43, 0x11, PT ;  /* 0x000000112b00780c */ /* 0x000fe40003f05270 */
[----:B------:R-:W-:Y:S02]  /*0d40*/  R2UR UR5, R10 ;  /* 0x000000000a0572ca */ /* 0x000fe400000e0000 */
[----:B------:R-:W-:Y:S02]  /*0d50*/  SEL R71, R8, R71, !P0 ;  /* 0x0000004708477207 */ /* 0x000fe40004000000 */
[----:B------:R-:W-:-:S02]  /*0d60*/  ISETP.GE.U32.AND P0, PT, R0, 0x20, PT ;  /* 0x000000200000780c */ /* 0x000fc40003f06070 */
[----:B------:R-:W-:Y:S02]  /*0d70*/  SEL R71, R9, R71, !P2 ;  /* 0x0000004709477207 */ /* 0x000fe40005000000 */
[----:B------:R-:W-:Y:S02]  /*0d80*/  ISETP.NE.AND P2, PT, R6, RZ, PT ;  /* 0x000000ff0600720c */ /* 0x000fe40003f45270 */
[----:B------:R-:W-:Y:S02]  /*0d90*/  SEL R5, R71, RZ, P0 ;  /* 0x000000ff47057207 */ /* 0x000fe40000000000 */
[----:B------:R-:W-:Y:S01]  /*0da0*/  LOP3.LUT R6, R29, 0x1, RZ, 0xc0, !PT ;  /* 0x000000011d067812 */ /* 0x000fe200078ec0ff */
[----:B------:R-:W-:Y:S01]  /*0db0*/  UIADD3 UR6, UPT, UPT, -UR5, 0x2d20, URZ ;  /* 0x00002d2005067890 */ /* 0x000fe2000fffe1ff */
[----:B------:R-:W-:Y:S01]  /*0dc0*/  ISETP.NE.AND P0, PT, R7, RZ, PT ;  /* 0x000000ff0700720c */ /* 0x000fe20003f05270 */
[----:B------:R-:W-:Y:S01]  /*0dd0*/  IMAD.IADD R5, R5, 0x1, R4 ;  /* 0x0000000105057824 */ /* 0x000fe200078e0204 */
[----:B------:R-:W-:-:S02]  /*0de0*/  LOP3.LUT R4, R30, 0x1, RZ, 0xc0, !PT ;  /* 0x000000011e047812 */ /* 0x000fc400078ec0ff */
[----:B------:R-:W-:Y:S01]  /*0df0*/  ISETP.NE.AND P6, PT, R6, RZ, PT ;  /* 0x000000ff0600720c */ /* 0x000fe20003fc5270 */
[--C-:B------:R-:W-:Y:S01]  /*0e00*/  IMAD.IADD R9, R68, 0x1, R5.reuse ;  /* 0x0000000144097824 */ /* 0x100fe200078e0205 */
[----:B------:R-:W-:Y:S01]  /*0e10*/  ISETP.NE.AND P5, PT, R4, RZ, PT ;  /* 0x000000ff0400720c */ /* 0x000fe20003fa5270 */
[C---:B------:R-:W-:Y:S01]  /*0e20*/  IMAD R4, R0.reuse, 0x13, -R5 ;  /* 0x0000001300047824 */ /* 0x040fe200078e0a05 */
[----:B------:R-:W-:Y:S01]  /*0e30*/  LOP3.LUT R6, R27, 0x1, RZ, 0xc0, !PT ;  /* 0x000000011b067812 */ /* 0x000fe200078ec0ff */
[----:B------:R-:W-:Y:S01]  /*0e40*/  VIADD R7, R5, UR6 ;  /* 0x0000000605077c36 */ /* 0x000fe20008000000 */
[----:B------:R-:W-:Y:S01]  /*0e50*/  LOP3.LUT R8, R31, 0x1, RZ, 0xc0, !PT ;  /* 0x000000011f087812 */ /* 0x000fe200078ec0ff */
[----:B------:R-:W-:Y:S01]  /*0e60*/  IMAD R9, R0, 0x13, -R9 ;  /* 0x0000001300097824 */ /* 0x000fe200078e0a09 */
[----:B------:R-:W-:Y:S01]  /*0e70*/  LOP3.LUT R10, R25, 0x1, RZ, 0xc0, !PT ;  /* 0x00000001190a7812 */ /* 0x000fe200078ec0ff */
[----:B------:R-:W-:Y:S01]  /*0e80*/  IMAD.IADD R11, R70, 0x1, R5 ;  /* 0x00000001460b7824 */ /* 0x000fe200078e0205 */
[----:B------:R-:W-:Y:S01]  /*0e90*/  SEL R4, R7, R4, !P1 ;  /* 0x0000000407047207 */ /* 0x000fe20004800000 */
[----:B------:R-:W-:Y:S01]  /*0ea0*/  IMAD.IADD R7, R68, 0x1, R7 ;  /* 0x0000000144077824 */ /* 0x000fe200078e0207 */
[----:B------:R-:W-:Y:S01]  /*0eb0*/  ISETP.NE.AND P1, PT, R6, RZ, PT ;  /* 0x000000ff0600720c */ /* 0x000fe20003f25270 */
[----:B------:R-:W-:Y:S01]  /*0ec0*/  VIADD R6, R9, 0x1 ;  /* 0x0000000109067836 */ /* 0x000fe20000000000 */
[----:B------:R-:W-:Y:S01]  /*0ed0*/  ISETP.NE.AND P4, PT, R8, RZ, PT ;  /* 0x000000ff0800720c */ /* 0x000fe20003f85270 */
[----:B------:R-:W-:Y:S01]  /*0ee0*/  IMAD R11, R0, 0x13, -R11 ;  /* 0x00000013000b7824 */ /* 0x000fe200078e0a0b */
[----:B------:R-:W-:Y:S01]  /*0ef0*/  LOP3.LUT R8, R26, 0x1, RZ, 0xc0, !PT ;  /* 0x000000011a087812 */ /* 0x000fe200078ec0ff */
[--C-:B------:R-:W-:Y:S01]  /*0f00*/  IMAD.IADD R67, R67, 0x1, R5.reuse ;  /* 0x0000000143437824 */ /* 0x100fe200078e0205 */
[----:B------:R-:W-:Y:S01]  /*0f10*/  SEL R6, R7, R6, !P2 ;  /* 0x0000000607067207 */ /* 0x000fe20005000000 */
[----:B------:R-:W-:Y:S01]  /*0f20*/  IMAD.IADD R9, R66, 0x1, R5 ;  /* 0x0000000142097824 */ /* 0x000fe200078e0205 */
[----:B------:R-:W-:Y:S01]  /*0f30*/  ISETP.NE.AND P2, PT, R8, RZ, PT ;  /* 0x000000ff0800720c */ /* 0x000fe20003f45270 */
[----:B------:R-:W-:Y:S01]  /*0f40*/  IMAD.IADD R8, R65, 0x1, R7 ;  /* 0x0000000141087824 */ /* 0x000fe200078e0207 */
[----:B------:R-:W-:Y:S01]  /*0f50*/  LOP3.LUT R12, R21, 0x1, RZ, 0xc0, !PT ;  /* 0x00000001150c7812 */ /* 0x000fe200078ec0ff */
[----:B------:R-:W-:Y:S01]  /*0f60*/  VIADD R7, R11, 0x2 ;  /* 0x000000020b077836 */ /* 0x000fe20000000000 */
[----:B------:R-:W-:Y:S01]  /*0f70*/  LEA R6, R6, UR4, 0x2 ;  /* 0x0000000406067c11 */ /* 0x000fe2000f8e10ff */
[----:B------:R-:W-:-:S02]  /*0f80*/  IMAD R67, R0, 0x13, -R67 ;  /* 0x0000001300437824 */ /* 0x000fc400078e0a43 */
[----:B------:R-:W-:Y:S01]  /*0f90*/  IMAD.IADD R63, R63, 0x1, R8 ;  /* 0x000000013f3f7824 */ /* 0x000fe200078e0208 */
[----:B------:R-:W-:Y:S01]  /*0fa0*/  SEL R7, R8, R7, !P3 ;  /* 0x0000000708077207 */ /* 0x000fe20005800000 */
[----:B------:R-:W-:Y:S01]  /*0fb0*/  VIADD R8, R67, 0x3 ;  /* 0x0000000343087836 */ /* 0x000fe20000000000 */
[----:B------:R-:W-:Y:S01]  /*0fc0*/  ISETP.NE.AND P3, PT, R10, RZ, PT ;  /* 0x000000ff0a00720c */ /* 0x000fe20003f65270 */
[----:B------:R-:W-:Y:S01]  /*0fd0*/  IMAD R9, R0, 0x13, -R9 ;  /* 0x0000001300097824 */ /* 0x000fe200078e0a09 */
[----:B------:R-:W-:Y:S01]  /*0fe0*/  LOP3.LUT R10, R24, 0x1, RZ, 0xc0, !PT ;  /* 0x00000001180a7812 */ /* 0x000fe200078ec0ff */
[----:B------:R-:W-:Y:S01]  /*0ff0*/  IMAD.IADD R11, R64, 0x1, R5 ;  /* 0x00000001400b7824 */ /* 0x000fe200078e0205 */
[----:B------:R-:W-:Y:S01]  /*1000*/  SEL R8, R63, R8, !P4 ;  /* 0x000000083f087207 */ /* 0x000fe20006000000 */
[----:B------:R-:W-:Y:S01]  /*1010*/  IMAD.IADD R62, R62, 0x1, R63 ;  /* 0x000000013e3e7824 */ /* 0x000fe200078e023f */
[----:B------:R-:W-:Y:S01]  /*1020*/  ISETP.NE.AND P4, PT, R10, RZ, PT ;  /* 0x000000ff0a00720c */ /* 0x000fe20003f85270 */
[----:B------:R-:W-:Y:S01]  /*1030*/  VIADD R9, R9, 0x4 ;  /* 0x0000000409097836 */ /* 0x000fe20000000000 */
[----:B------:R-:W-:Y:S01]  /*1040*/  LOP3.LUT R10, R23, 0x1, RZ, 0xc0, !PT ;  /* 0x00000001170a7812 */ /* 0x000fe200078ec0ff */
[----:B------:R-:W-:Y:S01]  /*1050*/  IMAD R11, R0, 0x13, -R11 ;  /* 0x00000013000b7824 */ /* 0x000fe200078e0a0b */
[----:B------:R-:W-:Y:S01]  /*1060*/  LEA R7, R7, UR4, 0x2 ;  /* 0x0000000407077c11 */ /* 0x000fe2000f8e10ff */
[--C-:B------:R-:W-:Y:S01]  /*1070*/  IMAD.IADD R61, R61, 0x1, R5.reuse ;  /* 0x000000013d3d7824 */ /* 0x100fe200078e0205 */
[----:B------:R-:W-:Y:S01]  /*1080*/  SEL R9, R62, R9, !P5 ;  /* 0x000000093e097207 */ /* 0x000fe20006800000 */
[----:B------:R-:W-:Y:S01]  /*1090*/  IMAD.IADD R59, R59, 0x1, R62 ;  /* 0x000000013b3b7824 */ /* 0x000fe200078e023e */
[----:B------:R-:W-:Y:S01]  /*10a0*/  ISETP.NE.AND P5, PT, R10, RZ, PT ;  /* 0x000000ff0a00720c */ /* 0x000fe20003fa5270 */
[----:B------:R-:W-:Y:S01]  /*10b0*/  VIADD R10, R11, 0x5 ;  /* 0x000000050b0a7836 */ /* 0x000fe20000000000 */
[----:B------:R-:W-:Y:S01]  /*10c0*/  LOP3.LUT R11, R22, 0x1, RZ, 0xc0, !PT ;  /* 0x00000001160b7812 */ /* 0x000fe200078ec0ff */
[----:B------:R-:W-:Y:S01]  /*10d0*/  IMAD.IADD R13, R60, 0x1, R5 ;  /* 0x000000013c0d7824 */ /* 0x000fe200078e0205 */
[----:B------:R-:W-:Y:S01]  /*10e0*/  LEA R8, R8, UR4, 0x2 ;  /* 0x0000000408087c11 */ /* 0x000fe2000f8e10ff */
[C---:B------:R-:W-:Y:S01]  /*10f0*/  IMAD R61, R0.reuse, 0x13, -R61 ;  /* 0x00000013003d7824 */ /* 0x040fe200078e0a3d */
[----:B------:R-:W-:Y:S01]  /*1100*/  SEL R10, R59, R10, !P6 ;  /* 0x0000000a3b0a7207 */ /* 0x000fe20007000000 */
[----:B------:R-:W-:Y:S01]  /*1110*/  IMAD.IADD R57, R57, 0x1, R59 ;  /* 0x0000000139397824 */ /* 0x000fe200078e023b */
[----:B------:R-:W-:Y:S01]  /*1120*/  ISETP.NE.AND P6, PT, R11, RZ, PT ;  /* 0x000000ff0b00720c */ /* 0x000fe20003fc5270 */
[----:B------:R-:W-:Y:S01]  /*1130*/  IMAD R13, R0, 0x13, -R13 ;  /* 0x00000013000d7824 */ /* 0x000fe200078e0a0d */
[----:B------:R-:W-:Y:S01]  /*1140*/  LEA R9, R9, UR4, 0x2 ;  /* 0x0000000409097c11 */ /* 0x000fe2000f8e10ff */
[----:B------:R-:W-:Y:S01]  /*1150*/  VIADD R11, R61, 0x6 ;  /* 0x000000063d0b7836 */ /* 0x000fe20000000000 */
[----:B------:R-:W-:Y:S01]  /*1160*/  LEA R10, R10, UR4, 0x2 ;  /* 0x000000040a0a7c11 */ /* 0x000fe2000f8e10ff */
[----:B------:R-:W-:-:S02]  /*1170*/  IMAD.IADD R54, R54, 0x1, R57 ;  /* 0x0000000136367824 */ /* 0x000fc400078e0239 */
[----:B------:R-:W-:Y:S01]  /*1180*/  VIADD R13, R13, 0x7 ;  /* 0x000000070d0d7836 */ /* 0x000fe20000000000 */
[----:B------:R-:W-:Y:S01]  /*1190*/  SEL R11, R57, R11, !P0 ;  /* 0x0000000b390b7207 */ /* 0x000fe20004000000 */
[--C-:B------:R-:W-:Y:S01]  /*11a0*/  IMAD.IADD R15, R58, 0x1, R5.reuse ;  /* 0x000000013a0f7824 */ /* 0x100fe200078e0205 */
[----:B------:R-:W-:Y:S01]  /*11b0*/  ISETP.NE.AND P0, PT, R12, RZ, PT ;  /* 0x000000ff0c00720c */ /* 0x000fe20003f05270 */
[----:B------:R-:W-:Y:S01]  /*11c0*/  IMAD.IADD R43, R56, 0x1, R5 ;  /* 0x00000001382b7824 */ /* 0x000fe200078e0205 */
[----:B------:R-:W-:Y:S01]  /*11d0*/  SEL R14, R54, R13, !P1 ;  /* 0x0000000d360e7207 */ /* 0x000fe20004800000 */
[----:B------:R-:W-:Y:S01]  /*11e0*/  IMAD R15, R0, 0x13, -R15 ;  /* 0x00000013000f7824 */ /* 0x000fe200078e0a0f */
[----:B------:R-:W-:Y:S01]  /*11f0*/  LOP3.LUT R12, R20, 0x1, RZ, 0xc0, !PT ;  /* 0x00000001140c7812 */ /* 0x000fe200078ec0ff */
[----:B------:R-:W-:Y:S01]  /*1200*/  IMAD.IADD R54, R53, 0x1, R54 ;  /* 0x0000000135367824 */ /* 0x000fe200078e0236 */
[----:B------:R-:W-:Y:S01]  /*1210*/  LEA R11, R11, UR4, 0x2 ;  /* 0x000000040b0b7c11 */ /* 0x000fe2000f8e10ff */
[----:B------:R-:W-:Y:S01]  /*1220*/  IMAD.IADD R55, R55, 0x1, R5 ;  /* 0x0000000137377824 */ /* 0x000fe200078e0205 */
[----:B------:R-:W-:Y:S01]  /*1230*/  ISETP.NE.AND P1, PT, R12, RZ, PT ;  /* 0x000000ff0c00720c */ /* 0x000fe20003f25270 */
[----:B------:R-:W-:Y:S01]  /*1240*/  VIADD R15, R15, 0x8 ;  /* 0x000000080f0f7836 */ /* 0x000fe20000000000 */
[----:B------:R-:W-:Y:S01]  /*1250*/  LOP3.LUT R12, R18, 0x1, RZ, 0xc0, !PT ;  /* 0x00000001120c7812 */ /* 0x000fe200078ec0ff */
[----:B------:R-:W-:Y:S01]  /*1260*/  IMAD R43, R0, 0x13, -R43 ;  /* 0x00000013002b7824 */ /* 0x000fe200078e0a2b */
[----:B------:R-:W-:Y:S01]  /*1270*/  LEA R14, R14, UR4, 0x2 ;  /* 0x000000040e0e7c11 */ /* 0x000fe2000f8e10ff */
[----:B------:R-:W-:Y:S01]  /*1280*/  IMAD.IADD R51, R51, 0x1, R54 ;  /* 0x0000000133337824 */ /* 0x000fe200078e0236 */
[----:B------:R-:W-:Y:S01]  /*1290*/  SEL R15, R54, R15, !P2 ;  /* 0x0000000f360f7207 */ /* 0x000fe20005000000 */
[----:B------:R-:W-:Y:S01]  /*12a0*/  IMAD R55, R0, 0x13, -R55 ;  /* 0x0000001300377824 */ /* 0x000fe200078e0a37 */
[----:B------:R-:W-:Y:S01]  /*12b0*/  ISETP.NE.AND P2, PT, R12, RZ, PT ;  /* 0x000000ff0c00720c */ /* 0x000fe20003f45270 */
[----:B------:R-:W-:Y:S01]  /*12c0*/  VIADD R42, R43, 0x9 ;  /* 0x000000092b2a7836 */ /* 0x000fe20000000000 */
[----:B------:R-:W-:Y:S01]  /*12d0*/  LOP3.LUT R12, R17, 0x1, RZ, 0xc0, !PT ;  /* 0x00000001110c7812 */ /* 0x000fe200078ec0ff */
[----:B------:R-:W-:Y:S01]  /*12e0*/  IMAD.IADD R13, R52, 0x1, R5 ;  /* 0x00000001340d7824 */ /* 0x000fe200078e0205 */
[----:B------:R-:W-:Y:S01]  /*12f0*/  LEA R15, R15, UR4, 0x2 ;  /* 0x000000040f0f7c11 */ /* 0x000fe2000f8e10ff */
[----:B------:R-:W-:Y:S01]  /*1300*/  IMAD.IADD R49, R49, 0x1, R51 ;  /* 0x0000000131317824 */ /* 0x000fe200078e0233 */
[----:B------:R-:W-:Y:S01]  /*1310*/  SEL R42, R51, R42, !P3 ;  /* 0x0000002a332a7207 */ /* 0x000fe20005800000 */
[----:B------:R-:W-:Y:S01]  /*1320*/  VIADD R43, R55, 0xa ;  /* 0x0000000a372b7836 */ /* 0x000fe20000000000 */
[----:B------:R-:W-:Y:S01]  /*1330*/  ISETP.NE.AND P3, PT, R12, RZ, PT ;  /* 0x000000ff0c00720c */ /* 0x000fe20003f65270 */
[----:B------:R-:W-:Y:S01]  /*1340*/  IMAD R13, R0, 0x13, -R13 ;  /* 0x00000013000d7824 */ /* 0x000fe200078e0a0d */
[----:B------:R-:W-:Y:S01]  /*1350*/  LEA R42, R42, UR4, 0x2 ;  /* 0x000000042a2a7c11 */ /* 0x000fe2000f8e10ff */
[----:B------:R-:W-:Y:S01]  /*1360*/  IMAD.IADD R51, R50, 0x1, R5 ;  /* 0x0000000132337824 */ /* 0x000fe200078e0205 */
[----:B------:R-:W-:Y:S01]  /*1370*/  SEL R43, R49, R43, !P4 ;  /* 0x0000002b312b7207 */ /* 0x000fe20006000000 */
[----:B------:R-:W-:Y:S01]  /*1380*/  IMAD.IADD R12, R48, 0x1, R49 ;  /* 0x00000001300c7824 */ /* 0x000fe200078e0231 */
[C---:B------:R-:W-:Y:S01]  /*1390*/  ISETP.NE.AND P4, PT, R0.reuse, RZ, PT ;  /* 0x000000ff0000720c */ /* 0x040fe20003f85270 */
        /* <DEDUP_REMOVED lines=12> */
[----:B------:R-:W-:Y:S01]  /*1460*/  IMAD.IADD R45, R45, 0x1, R12 ;  /* 0x000000012d2d7824 */ /* 0x000fe200078e020c */
[----:B------:R-:W-:Y:S01]  /*1470*/  SEL R51, R12, R51, !P6 ;  /* 0x000000330c337207 */ /* 0x000fe20007000000 */
[----:B------:R-:W-:Y:S01]  /*1480*/  IMAD R44, R0, 0x13, -R13 ;  /* 0x00000013002c7824 */ /* 0x000fe200078e0a0d */
[----:B------:R-:W-:Y:S01]  /*1490*/  ISETP.NE.AND P6, PT, R49, RZ, PT ;  /* 0x000000ff3100720c */ /* 0x000fe20003fc5270 */
[----:B------:R-:W0:Y:S01]  /*14a0*/  @!P4 LDC.64 R12, c[0x0][0x3a0] ;  /* 0x0000e800ff0ccb82 */ /* 0x000e220000000a00 */
[--C-:B------:R-:W-:Y:S01]  /*14b0*/  IMAD.IADD R47, R46, 0x1, R5.reuse ;  /* 0x000000012e2f7824 */ /* 0x100fe200078e0205 */
[----:B------:R-:W-:Y:S01]  /*14c0*/  LEA R51, R51, UR4, 0x2 ;  /* 0x0000000433337c11 */ /* 0x000fe2000f8e10ff */
[----:B------:R-:W-:-:S02]  /*14d0*/  IMAD.IADD R49, R36, 0x1, R5 ;  /* 0x0000000124317824 */ /* 0x000fc400078e0205 */
[----:B------:R-:W-:Y:S02]  /*14e0*/  IMAD R47, R0, 0x13, -R47 ;  /* 0x00000013002f7824 */ /* 0x000fe400078e0a2f */
[----:B------:R-:W-:Y:S02]  /*14f0*/  IMAD.IADD R36, R37, 0x1, R45 ;  /* 0x0000000125247824 */ /* 0x000fe400078e022d */
[----:B------:R-:W-:Y:S02]  /*1500*/  VIADD R47, R47, 0xe ;  /* 0x0000000e2f2f7836 */ /* 0x000fe40000000000 */
[----:B------:R-:W-:Y:S02]  /*1510*/  IMAD.IADD R38, R41, 0x1, R36 ;  /* 0x0000000129267824 */ /* 0x000fe400078e0224 */
[----:B------:R-:W-:Y:S01]  /*1520*/  IMAD.U32 R37, RZ, RZ, UR5 ;  /* 0x00000005ff257e24 */ /* 0x000fe2000f8e00ff */
[----:B------:R-:W-:Y:S01]  /*1530*/  SEL R47, R36, R47, !P1 ;  /* 0x0000002f242f7207 */ /* 0x000fe20004800000 */
[----:B------:R-:W-:-:S02]  /*1540*/  @!P4 IMAD.MOV.U32 R36, RZ, RZ, 0x65 ;  /* 0x00000065ff24c424 */ /* 0x000fc400078e00ff */
[--C-:B------:R-:W-:Y:S01]  /*1550*/  IMAD.IADD R39, R39, 0x1, R5.reuse ;  /* 0x0000000127277824 */ /* 0x100fe200078e0205 */
[----:B------:R-:W-:Y:S01]  /*1560*/  LEA R47, R47, UR4, 0x2 ;  /* 0x000000042f2f7c11 */ /* 0x000fe2000f8e10ff */
[----:B------:R-:W-:Y:S02]  /*1570*/  IMAD.IADD R5, R40, 0x1, R5 ;  /* 0x0000000128057824 */ /* 0x000fe400078e0205 */
[C---:B------:R-:W-:Y:S02]  /*1580*/  IMAD R49, R0.reuse, 0x13, -R49 ;  /* 0x0000001300317824 */ /* 0x040fe400078e0a31 */
[C---:B------:R-:W-:Y:S01]  /*1590*/  IMAD R5, R0.reuse, 0x13, -R5 ;  /* 0x0000001300057824 */ /* 0x040fe200078e0a05 */
[----:B0-----:R-:W-:Y:S01]  /*15a0*/  @!P4 ST.E.64.STRONG.GPU desc[UR8][R12.64+0x100], R36 ;  /* 0x000100240c00c985 */ /* 0x001fe2000c10fb08 */
[----:B------:R-:W-:Y:S02]  /*15b0*/  IMAD R39, R0, 0x13, -R39 ;  /* 0x0000001300277824 */ /* 0x000fe400078e0a27 */
[----:B------:R-:W-:Y:S01]  /*15c0*/  VIADD R40, R5, 0x12 ;  /* 0x0000001205287836 */ /* 0x000fe20000000000 */
[----:B------:R-:W-:Y:S01]  /*15d0*/  LEA R5, R4, UR4, 0x2 ;  /* 0x0000000404057c11 */ /* 0x000fe2000f8e10ff */
[----:B------:R-:W-:Y:S01]  /*15e0*/  BAR.SYNC.DEFER_BLOCKING 0x0 ;  /* 0x0000000000007b1d */ /* 0x000fe20000010000 */
[----:B------:R-:W-:-:S02]  /*15f0*/  VIADD R44, R44, 0xd ;  /* 0x0000000d2c2c7836 */ /* 0x000fc40000000000 */
[C---:B------:R-:W-:Y:S02]  /*1600*/  IMAD R53, R0.reuse, 0x13, -R53 ;  /* 0x0000001300357824 */ /* 0x040fe400078e0a35 */
[----:B------:R-:W-:Y:S01]  /*1610*/  IMAD.IADD R35, R35, 0x1, R38 ;  /* 0x0000000123237824 */ /* 0x000fe200078e0226 */
[----:B------:R-:W-:Y:S01]  /*1620*/  SEL R44, R45, R44, !P0 ;  /* 0x0000002c2d2c7207 */ /* 0x000fe20004000000 */
[----:B------:R-:W-:Y:S01]  /*1630*/  VIADD R49, R49, 0xf ;  /* 0x0000000f31317836 */ /* 0x000fe20000000000 */
[----:B------:R-:W-:Y:S01]  /*1640*/  ISETP.GE.AND P0, PT, R0, UR6, PT ;  /* 0x0000000600007c0c */ /* 0x000fe2000bf06270 */
[----:B------:R-:W-:Y:S01]  /*1650*/  VIADD R39, R39, 0x10 ;  /* 0x0000001027277836 */ /* 0x000fe20000000000 */
[----:B------:R-:W-:Y:S01]  /*1660*/  LEA R44, R44, UR4, 0x2 ;  /* 0x000000042c2c7c11 */ /* 0x000fe2000f8e10ff */
[----:B------:R-:W-:Y:S01]  /*1670*/  IMAD.IADD R16, R16, 0x1, R35 ;  /* 0x0000000110107824 */ /* 0x000fe200078e0223 */
[----:B------:R-:W-:Y:S01]  /*1680*/  SEL R49, R38, R49, !P2 ;  /* 0x0000003126317207 */ /* 0x000fe20005000000 */
[----:B------:R-:W-:Y:S01]  /*1690*/  VIADD R53, R53, 0x11 ;  /* 0x0000001135357836 */ /* 0x000fe20000000000 */
[----:B------:R-:W-:Y:S01]  /*16a0*/  SEL R39, R35, R39, !P3 ;  /* 0x0000002723277207 */ /* 0x000fe20005800000 */
[----:B------:R-:W-:Y:S01]  /*16b0*/  @!P6 IMAD.IADD R40, R19, 0x1, R16 ;  /* 0x000000011328e824 */ /* 0x000fe200078e0210 */
[----:B------:R-:W-:-:S02]  /*16c0*/  LEA R49, R49, UR4, 0x2 ;  /* 0x0000000431317c11 */ /* 0x000fc4000f8e10ff */
[----:B------:R-:W-:Y:S02]  /*16d0*/  SEL R53, R16, R53, !P5 ;  /* 0x0000003510357207 */ /* 0x000fe40006800000 */
[----:B------:R-:W-:Y:S01]  /*16e0*/  LEA R4, R39, UR4, 0x2 ;  /* 0x0000000427047c11 */ /* 0x000fe2000f8e10ff */
[----:B------:R0:W-:Y:S04]  /*16f0*/  STS [R5], R34 ;  /* 0x0000002205007388 */ /* 0x0001e80000000800 */
[----:B------:R1:W-:Y:S04]  /*1700*/  STS [R6], R33 ;  /* 0x0000002106007388 */ /* 0x0003e80000000800 */
[----:B------:R2:W-:Y:S01]  /*1710*/  STS [R7], R32 ;  /* 0x0000002007007388 */ /* 0x0005e20000000800 */
[----:B0-----:R-:W-:-:S03]  /*1720*/  LEA R5, R40, UR4, 0x2 ;  /* 0x0000000428057c11 */ /* 0x001fc6000f8e10ff */
[----:B------:R2:W-:Y:S01]  /*1730*/  STS [R8], R31 ;  /* 0x0000001f08007388 */ /* 0x0005e20000000800 */
[----:B-1----:R-:W-:-:S03]  /*1740*/  LEA R6, R53, UR4, 0x2 ;  /* 0x0000000435067c11 */ /* 0x002fc6000f8e10ff */
[----:B------:R2:W-:Y:S04]  /*1750*/  STS [R9], R30 ;  /* 0x0000001e09007388 */ /* 0x0005e80000000800 */
        /* <DEDUP_REMOVED lines=13> */
[----:B------:R2:W-:Y:S01]  /*1830*/  STS [R5], R2 ;  /* 0x0000000205007388 */ /* 0x0005e20000000800 */
[----:B------:R-:W-:Y:S06]  /*1840*/  BAR.SYNC.DEFER_BLOCKING 0x0 ;  /* 0x0000000000007b1d */ /* 0x000fec0000010000 */
[----:B------:R-:W-:Y:S05]  /*1850*/  @P0 BRA `(.L_x_578) ;  /* 0x0000000000400947 */ /* 0x000fea0003800000 */
[----:B------:R-:W-:Y:S01]  /*1860*/  UISETP.NE.AND UP0, UPT, UR7, URZ, UPT ;  /* 0x000000ff0700728c */ /* 0x000fe2000bf05270 */
[----:B--2---:R-:W-:Y:S01]  /*1870*/  CS2R R4, SRZ ;  /* 0x0000000000047805 */ /* 0x004fe2000001ff00 */
[----:B------:R-:W0:Y:S04]  /*1880*/  LDCU.64 UR12, c[0x0][0x3c0] ;  /* 0x00007800ff0c77ac */ /* 0x000e280008000a00 */
[----:B------:R-:W-:-:S13]  /*1890*/  PLOP3.LUT P0, PT, PT, PT, UP0, 0x80, 0x8 ;  /* 0x000000000008781c */ /* 0x000fda0003f0f008 */
[----:B------:R-:W-:Y:S05]  /*18a0*/  @P0 BRA `(.L_x_579) ;  /* 0x0000000000100947 */ /* 0x000fea0003800000 */
[----:B------:R-:W1:Y:S02]  /*18b0*/  LDC.64 R2, c[0x0][0x3d0] ;  /* 0x0000f400ff027b82 */ /* 0x000e640000000a00 */
[----:B-1----:R-:W2:Y:S02]  /*18c0*/  LDG.E.64 R2, desc[UR8][R2.64] ;  /* 0x0000000802027981 */ /* 0x002ea4000c1e1b00 */
[----:B--2---:R-:W-:-:S04]  /*18d0*/  IADD3 R5, P1, PT, -R2, UR10, RZ ;  /* 0x0000000a02057c10 */ /* 0x004fc8000ff3e1ff */
[----:B------:R-:W-:-:S09]  /*18e0*/  IADD3.X R4, PT, PT, ~R3, UR11, RZ, P1, !PT ;  /* 0x0000000b03047c10 */ /* 0x000fd20008ffe5ff */
.L_x_579:
[----:B------:R-:W-:-:S04]  /*18f0*/  IADD3 R6, P1, PT, R0, R5, RZ ;  /* 0x0000000500067210 */ /* 0x000fc80007f3e0ff */
[----:B------:R-:W-:Y:S01]  /*1900*/  LOP3.LUT R6, RZ, R6, RZ, 0x33, !PT ;  /* 0x00000006ff067212 */ /* 0x000fe200078e33ff */
[----:B------:R-:W-:-:S03]  /*1910*/  IMAD.X R5, RZ, RZ, R4, P1 ;  /* 0x000000ffff057224 */ /* 0x000fc600008e0604 */
[----:B0-----:R-:W-:Y:S02]  /*1920*/  IADD3 R6, P1, PT, R6, UR12, RZ ;  /* 0x0000000c06067c10 */ /* 0x001fe4000ff3e0ff */
[----:B------:R-:W-:-:S04]  /*1930*/  LOP3.LUT R5, RZ, R5, RZ, 0x33, !PT ;  /* 0x00000005ff057212 */ /* 0x000fc800078e33ff */
[----:B------:R-:W-:Y:S01]  /*1940*/  IADD3.X R5, PT, PT, R5, UR13, RZ, P1, !PT ;  /* 0x0000000d05057c10 */ /* 0x000fe20008ffe4ff */
[----:B------:R-:W-:Y:S06]  /*1950*/  BRA `(.L_x_580) ;  /* 0x0000000000247947 */ /* 0x000fec0003800000 */
.L_x_578:
[----:B------:R-:W-:Y:S01]  /*1960*/  UISETP.NE.AND UP0, UPT, UR7, URZ, UPT ;  /* 0x000000ff0700728c */ /* 0x000fe2000bf05270 */
[----:B--2---:R-:W-:Y:S01]  /*1970*/  VIADD R5, R0, -UR6 ;  /* 0x8000000600057c36 */ /* 0x004fe20008000000 */
[----:B------:R-:W-:-:S04]  /*1980*/  CS2R R2, SRZ ;  /* 0x0000000000027805 */ /* 0x000fc8000001ff00 */
[----:B------:R-:W-:-:S13]  /*1990*/  PLOP3.LUT P0, PT, PT, PT, UP0, 0x80, 0x8 ;  /* 0x000000000008781c */ /* 0x000fda0003f0f008 */
[----:B------:R-:W-:Y:S05]  /*19a0*/  @P0 BRA `(.L_x_581) ;  /* 0x0000000000080947 */ /* 0x000fea0003800000 */
[----:B------:R-:W0:Y:S02]  /*19b0*/  LDC.64 R2, c[0x0][0x3d0] ;  /* 0x0000f400ff027b82 */ /* 0x000e240000000a00 */
[----:B0-----:R-:W5:Y:S02]  /*19c0*/  LDG.E.64 R2, desc[UR8][R2.64] ;  /* 0x0000000802027981 */ /* 0x001f64000c1e1b00 */
.L_x_581:
[----:B-----5:R-:W-:-:S04]  /*19d0*/  IADD3 R6, P1, PT, R5, R2, RZ ;  /* 0x0000000205067210 */ /* 0x020fc80007f3e0ff */
[----:B------:R-:W-:-:S09]  /*19e0*/  LEA.HI.X.SX32 R5, R5, R3, 0x1, P1 ;  /* 0x0000000305057211 */ /* 0x000fd200008f0eff */
.L_x_580:
[----:B------:R-:W-:Y:S05]  /*19f0*/  BSYNC.RECONVERGENT B0 ;  /* 0x0000000000007941 */ /* 0x000fea0003800200 */
.L_x_577:
[----:B------:R-:W-:Y:S01]  /*1a00*/  LEA R2, R0, UR4, 0x2 ;  /* 0x0000000400027c11 */ /* 0x000fe2000f8e10ff */
[----:B------:R-:W0:Y:S01]  /*1a10*/  LDCU.64 UR4, c[0x0][0x390] ;  /* 0x00007200ff0477ac */ /* 0x000e220008000a00 */
[----:B------:R-:W-:Y:S03]  /*1a20*/  BSSY.RECONVERGENT B0, `(.L_x_582) ;  /* 0x0000022000007945 */ /* 0x000fe60003800200 */
[----:B------:R-:W1:Y:S01]  /*1a30*/  LDS R3, [R2] ;  /* 0x0000000002037984 */ /* 0x000e620000000800 */
[----:B0-----:R-:W-:-:S04]  /*1a40*/  LEA R4, P1, R6, UR4, 0x2 ;  /* 0x0000000406047c11 */ /* 0x001fc8000f8210ff */
[----:B------:R-:W-:Y:S01]  /*1a50*/  LEA.HI.X R5, R6, UR5, R5, 0x2, P1 ;  /* 0x0000000506057c11 */ /* 0x000fe200088f1405 */
[----:B------:R-:W-:-:S05]  /*1a60*/  VIADD R6, R0, 0x260 ;  /* 0x0000026000067836 */ /* 0x000fca0000000000 */
[----:B------:R-:W-:Y:S01]  /*1a70*/  ISETP.GE.AND P1, PT, R6, UR6, PT ;  /* 0x0000000606007c0c */ /* 0x000fe2000bf26270 */
[----:B-1----:R0:W-:-:S12]  /*1a80*/  STG.E desc[UR8][R4.64], R3 ;  /* 0x0000000304007986 */ /* 0x0021d8000c101908 */
[----:B------:R-:W-:Y:S05]  /*1a90*/  @!P1 BRA `(.L_x_583) ;  /* 0x0000000000289947 */ /* 0x000fea0003800000 */
[----:B------:R-:W-:Y:S01]  /*1aa0*/  BSSY.RECONVERGENT B1, `(.L_x_584) ;  /* 0x0000006000017945 */ /* 0x000fe20003800200 */
[----:B0-----:R-:W-:Y:S01]  /*1ab0*/  VIADD R3, R6, -UR6 ;  /* 0x8000000606037c36 */ /* 0x001fe20008000000 */
[----:B------:R-:W-:Y:S02]  /*1ac0*/  CS2R R4, SRZ ;  /* 0x0000000000047805 */ /* 0x000fe4000001ff00 */
[----:B------:R-:W-:Y:S05]  /*1ad0*/  @P0 BRA `(.L_x_585) ;  /* 0x0000000000080947 */ /* 0x000fea0003800000 */
[----:B------:R-:W0:Y:S02]  /*1ae0*/  LDC.64 R4, c[0x0][0x3d0] ;  /* 0x0000f400ff047b82 */ /* 0x000e240000000a00 */
[----:B0-----:R-:W5:Y:S02]  /*1af0*/  LDG.E.64 R4, desc[UR8][R4.64] ;  /* 0x0000000804047981 */ /* 0x001f64000c1e1b00 */
.L_x_585:
[----:B------:R-:W-:Y:S05]  /*1b00*/  BSYNC.RECONVERGENT B1 ;  /* 0x0000000000017941 */ /* 0x000fea0003800200 */
.L_x_584:
[----:B-----5:R-:W-:-:S04]  /*1b10*/  IADD3 R6, P1, PT, R3, R4, RZ ;  /* 0x0000000403067210 */ /* 0x020fc80007f3e0ff */
[----:B------:R-:W-:Y:S01]  /*1b20*/  LEA.HI.X.SX32 R5, R3, R5, 0x1, P1 ;  /* 0x0000000503057211 */ /* 0x000fe200008f0eff */
[----:B------:R-:W-:Y:S08]  /*1b30*/  BRA `(.L_x_586) ;  /* 0x0000000000407947 */ /* 0x000ff00003800000 */
.L_x_583:
[----:B------:R-:W-:Y:S01]  /*1b40*/  BSSY.RECONVERGENT B1, `(.L_x_587) ;  /* 0x0000008000017945 */ /* 0x000fe20003800200 */
[----:B0-----:R-:W-:Y:S02]  /*1b50*/  IMAD.MOV.U32 R3, RZ, RZ, RZ ;  /* 0x000000ffff037224 */ /* 0x001fe400078e00ff */
[----:B------:R-:W-:Y:S01]  /*1b60*/  IMAD.MOV.U32 R7, RZ, RZ, RZ ;  /* 0x000000ffff077224 */ /* 0x000fe200078e00ff */
[----:B------:R-:W-:Y:S06]  /*1b70*/  @P0 BRA `(.L_x_588) ;  /* 0x0000000000100947 */ /* 0x000fec0003800000 */
[----:B------:R-:W0:Y:S02]  /*1b80*/  LDC.64 R4, c[0x0][0x3d0] ;  /* 0x0000f400ff047b82 */ /* 0x000e240000000a00 */
[----:B0-----:R-:W2:Y:S02]  /*1b90*/  LDG.E.64 R4, desc[UR8][R4.64] ;  /* 0x0000000804047981 */ /* 0x001ea4000c1e1b00 */
[----:B--2---:R-:W-:-:S04]  /*1ba0*/  IADD3 R3, P1, PT, -R4, UR10, RZ ;  /* 0x0000000a04037c10 */ /* 0x004fc8000ff3e1ff */
[----:B------:R-:W-:-:S09]  /*1bb0*/  IADD3.X R7, PT, PT, ~R5, UR11, RZ, P1, !PT ;  /* 0x0000000b05077c10 */ /* 0x000fd20008ffe5ff */
.L_x_588:
[----:B------:R-:W-:Y:S05]  /*1bc0*/  BSYNC.RECONVERGENT B1 ;  /* 0x0000000000017941 */ /* 0x000fea0003800200 */
.L_x_587:
[----:B------:R-:W0:Y:S01]  /*1bd0*/  LDCU.64 UR12, c[0x0][0x3c0] ;  /* 0x00007800ff0c77ac */ /* 0x000e220008000a00 */
[----:B------:R-:W-:-:S04]  /*1be0*/  IADD3 R3, P1, PT, R6, R3, RZ ;  /* 0x0000000306037210 */ /* 0x000fc80007f3e0ff */
[----:B------:R-:W-:Y:S01]  /*1bf0*/  LOP3.LUT R3, RZ, R3, RZ, 0x33, !PT ;  /* 0x00000003ff037212 */ /* 0x000fe200078e33ff */
[----:B------:R-:W-:-:S03]  /*1c00*/  IMAD.X R4, RZ, RZ, R7, P1 ;  /* 0x000000ffff047224 */ /* 0x000fc600008e0607 */
[----:B0-----:R-:W-:Y:S02]  /*1c10*/  IADD3 R6, P1, PT, R3, UR12, RZ ;  /* 0x0000000c03067c10 */ /* 0x001fe4000ff3e0ff */
[----:B------:R-:W-:-:S04]  /*1c20*/  LOP3.LUT R3, RZ, R4, RZ, 0x33, !PT ;  /* 0x00000004ff037212 */ /* 0x000fc800078e33ff */
[----:B------:R-:W-:-:S07]  /*1c30*/  IADD3.X R5, PT, PT, R3, UR13, RZ, P1, !PT ;  /* 0x0000000d03057c10 */ /* 0x000fce0008ffe4ff */
.L_x_586:
[----:B------:R-:W-:Y:S05]  /*1c40*/  BSYNC.RECONVERGENT B0 ;  /* 0x0000000000007941 */ /* 0x000fea0003800200 */
.L_x_582:
[----:B------:R-:W0:Y:S01]  /*1c50*/  LDS R3, [R2+0x980] ;  /* 0x0009800002037984 */ /* 0x000e220000000800 */
[C---:B------:R-:W-:Y:S01]  /*1c60*/  LEA R4, P1, R6.reuse, UR4, 0x2 ;  /* 0x0000000406047c11 */ /* 0x040fe2000f8210ff */
[----:B------:R-:W-:Y:S03]  /*1c70*/  BSSY.RECONVERGENT B0, `(.L_x_589) ;  /* 0x0000020000007945 */ /* 0x000fe60003800200 */
[----:B------:R-:W-:Y:S01]  /*1c80*/  LEA.HI.X R5, R6, UR5, R5, 0x2, P1 ;  /* 0x0000000506057c11 */ /* 0x000fe200088f1405 */
[----:B------:R-:W-:-:S05]  /*1c90*/  VIADD R6, R0, 0x4c0 ;  /* 0x000004c000067836 */ /* 0x000fca0000000000 */
[----:B------:R-:W-:Y:S01]  /*1ca0*/  ISETP.GE.AND P1, PT, R6, UR6, PT ;  /* 0x0000000606007c0c */ /* 0x000fe2000bf26270 */
[----:B0-----:R0:W-:-:S12]  /*1cb0*/  STG.E desc[UR8][R4.64], R3 ;  /* 0x0000000304007986 */ /* 0x0011d8000c101908 */
[----:B------:R-:W-:Y:S05]  /*1cc0*/  @!P1 BRA `(.L_x_590) ;  /* 0x0000000000289947 */ /* 0x000fea0003800000 */
[----:B------:R-:W-:Y:S01]  /*1cd0*/  BSSY.RECONVERGENT B1, `(.L_x_591) ;  /* 0x0000006000017945 */ /* 0x000fe20003800200 */
[----:B0-----:R-:W-:Y:S01]  /*1ce0*/  VIADD R3, R6, -UR6 ;  /* 0x8000000606037c36 */ /* 0x001fe20008000000 */
[----:B------:R-:W-:Y:S02]  /*1cf0*/  CS2R R4, SRZ ;  /* 0x0000000000047805 */ /* 0x000fe4000001ff00 */
[----:B------:R-:W-:Y:S05]  /*1d00*/  @P0 BRA `(.L_x_592) ;  /* 0x0000000000080947 */ /* 0x000fea0003800000 */
[----:B------:R-:W0:Y:S02]  /*1d10*/  LDC.64 R4, c[0x0][0x3d0] ;  /* 0x0000f400ff047b82 */ /* 0x000e240000000a00 */
[----:B0-----:R-:W5:Y:S02]  /*1d20*/  LDG.E.64 R4, desc[UR8][R4.64] ;  /* 0x0000000804047981 */ /* 0x001f64000c1e1b00 */
.L_x_592:
[----:B------:R-:W-:Y:S05]  /*1d30*/  BSYNC.RECONVERGENT B1 ;  /* 0x0000000000017941 */ /* 0x000fea0003800200 */
.L_x_591:
[----:B-----5:R-:W-:-:S04]  /*1d40*/  IADD3 R6, P1, PT, R3, R4, RZ ;  /* 0x0000000403067210 */ /* 0x020fc80007f3e0ff */
[----:B------:R-:W-:Y:S01]  /*1d50*/  LEA.HI.X.SX32 R5, R3, R5, 0x1, P1 ;  /* 0x0000000503057211 */ /* 0x000fe200008f0eff */
[----:B------:R-:W-:Y:S08]  /*1d60*/  BRA `(.L_x_593) ;  /* 0x0000000000407947 */ /* 0x000ff00003800000 */
.L_x_590:
        /* <DEDUP_REMOVED lines=8> */
.L_x_595:
[----:B------:R-:W-:Y:S05]  /*1df0*/  BSYNC.RECONVERGENT B1 ;  /* 0x0000000000017941 */ /* 0x000fea0003800200 */
.L_x_594:
[----:B------:R-:W0:Y:S01]  /*1e00*/  LDCU.64 UR12, c[0x0][0x3c0] ;  /* 0x00007800ff0c77ac */ /* 0x000e220008000a00 */
[----:B------:R-:W-:-:S04]  /*1e10*/  IADD3 R3, P1, PT, R6, R3, RZ ;  /* 0x0000000306037210 */ /* 0x000fc80007f3e0ff */
[----:B------:R-:W-:Y:S01]  /*1e20*/  LOP3.LUT R3, RZ, R3, RZ, 0x33, !PT ;  /* 0x00000003ff037212 */ /* 0x000fe200078e33ff */
[----:B------:R-:W-:-:S03]  /*1e30*/  IMAD.X R4, RZ, RZ, R7, P1 ;  /* 0x000000ffff047224 */ /* 0x000fc600008e0607 */
[----:B0-----:R-:W-:Y:S02]  /*1e40*/  IADD3 R6, P1, PT, R3, UR12, RZ ;  /* 0x0000000c03067c10 */ /* 0x001fe4000ff3e0ff */
[----:B------:R-:W-:-:S04]  /*1e50*/  LOP3.LUT R3, RZ, R4, RZ, 0x33, !PT ;  /* 0x00000004ff037212 */ /* 0x000fc800078e33ff */
[----:B------:R-:W-:-:S07]  /*1e60*/  IADD3.X R5, PT, PT, R3, UR13, RZ, P1, !PT ;  /* 0x0000000d03057c10 */ /* 0x000fce0008ffe4ff */
.L_x_593:
[----:B------:R-:W-:Y:S05]  /*1e70*/  BSYNC.RECONVERGENT B0 ;  /* 0x0000000000007941 */ /* 0x000fea0003800200 */
.L_x_589:
        /* <DEDUP_REMOVED lines=14> */
.L_x_599:
[----:B------:R-:W-:Y:S05]  /*1f60*/  BSYNC.RECONVERGENT B1 ;  /* 0x0000000000017941 */ /* 0x000fea0003800200 */
.L_x_598:
[----:B-----5:R-:W-:-:S04]  /*1f70*/  IADD3 R6, P1, PT, R3, R4, RZ ;  /* 0x0000000403067210 */ /* 0x020fc80007f3e0ff */
[----:B------:R-:W-:Y:S01]  /*1f80*/  LEA.HI.X.SX32 R5, R3, R5, 0x1, P1 ;  /* 0x0000000503057211 */ /* 0x000fe200008f0eff */
[----:B------:R-:W-:Y:S08]  /*1f90*/  BRA `(.L_x_600) ;  /* 0x0000000000407947 */ /* 0x000ff00003800000 */
.L_x_597:
        /* <DEDUP_REMOVED lines=8> */
.L_x_602:
[----:B------:R-:W-:Y:S05]  /*2020*/  BSYNC.RECONVERGENT B1 ;  /* 0x0000000000017941 */ /* 0x000fea0003800200 */
.L_x_601:
[----:B------:R-:W0:Y:S01]  /*2030*/  LDCU.64 UR12, c[0x0][0x3c0] ;  /* 0x00007800ff0c77ac */ /* 0x000e220008000a00 */
[----:B------:R-:W-:-:S04]  /*2040*/  IADD3 R3, P1, PT, R6, R3, RZ ;  /* 0x0000000306037210 */ /* 0x000fc80007f3e0ff */
[----:B------:R-:W-:Y:S01]  /*2050*/  LOP3.LUT R3, RZ, R3, RZ, 0x33, !PT ;  /* 0x00000003ff037212 */ /* 0x000fe200078e33ff */
[----:B------:R-:W-:-:S03]  /*2060*/  IMAD.X R4, RZ, RZ, R7, P1 ;  /* 0x000000ffff047224 */ /* 0x000fc600008e0607 */
[----:B0-----:R-:W-:Y:S02]  /*2070*/  IADD3 R6, P1, PT, R3, UR12, RZ ;  /* 0x0000000c03067c10 */ /* 0x001fe4000ff3e0ff */
[----:B------:R-:W-:-:S04]  /*2080*/  LOP3.LUT R3, RZ, R4, RZ, 0x33, !PT ;  /* 0x00000004ff037212 */ /* 0x000fc800078e33ff */
[----:B------:R-:W-:-:S07]  /*2090*/  IADD3.X R5, PT, PT, R3, UR13, RZ, P1, !PT ;  /* 0x0000000d03057c10 */ /* 0x000fce0008ffe4ff */
.L_x_600:
[----:B------:R-:W-:Y:S05]  /*20a0*/  BSYNC.RECONVERGENT B0 ;  /* 0x0000000000007941 */ /* 0x000fea0003800200 */
.L_x_596:
        /* <DEDUP_REMOVED lines=14> */
.L_x_606:
[----:B------:R-:W-:Y:S05]  /*2190*/  BSYNC.RECONVERGENT B1 ;  /* 0x0000000000017941 */ /* 0x000fea0003800200 */
.L_x_605:
[----:B-----5:R-:W-:-:S04]  /*21a0*/  IADD3 R6, P1, PT, R3, R4, RZ ;  /* 0x0000000403067210 */ /* 0x020fc80007f3e0ff */
[----:B------:R-:W-:Y:S01]  /*21b0*/  LEA.HI.X.SX32 R5, R3, R5, 0x1, P1 ;  /* 0x0000000503057211 */ /* 0x000fe200008f0eff */
[----:B------:R-:W-:Y:S08]  /*21c0*/  BRA `(.L_x_607) ;  /* 0x0000000000407947 */ /* 0x000ff00003800000 */
.L_x_604:
        /* <DEDUP_REMOVED lines=8> */
.L_x_609:
[----:B------:R-:W-:Y:S05]  /*2250*/  BSYNC.RECONVERGENT B1 ;  /* 0x0000000000017941 */ /* 0x000fea0003800200 */
.L_x_608:
[----:B------:R-:W0:Y:S01]  /*2260*/  LDCU.64 UR12, c[0x0][0x3c0] ;  /* 0x00007800ff0c77ac */ /* 0x000e220008000a00 */
[----:B------:R-:W-:-:S04]  /*2270*/  IADD3 R3, P1, PT, R6, R3, RZ ;  /* 0x0000000306037210 */ /* 0x000fc80007f3e0ff */
[----:B------:R-:W-:Y:S01]  /*2280*/  LOP3.LUT R3, RZ, R3, RZ, 0x33, !PT ;  /* 0x00000003ff037212 */ /* 0x000fe200078e33ff */
[----:B------:R-:W-:-:S03]  /*2290*/  IMAD.X R4, RZ, RZ, R7, P1 ;  /* 0x000000ffff047224 */ /* 0x000fc600008e0607 */
[----:B0-----:R-:W-:Y:S02]  /*22a0*/  IADD3 R6, P1, PT, R3, UR12, RZ ;  /* 0x0000000c03067c10 */ /* 0x001fe4000ff3e0ff */
[----:B------:R-:W-:-:S04]  /*22b0*/  LOP3.LUT R3, RZ, R4, RZ, 0x33, !PT ;  /* 0x00000004ff037212 */ /* 0x000fc800078e33ff */
[----:B------:R-:W-:-:S07]  /*22c0*/  IADD3.X R5, PT, PT, R3, UR13, RZ, P1, !PT ;  /* 0x0000000d03057c10 */ /* 0x000fce0008ffe4ff */
.L_x_607:
[----:B------:R-:W-:Y:S05]  /*22d0*/  BSYNC.RECONVERGENT B0 ;  /* 0x0000000000007941 */ /* 0x000fea0003800200 */
.L_x_603:
        /* <DEDUP_REMOVED lines=14> */
.L_x_613:
[----:B------:R-:W-:Y:S05]  /*23c0*/  BSYNC.RECONVERGENT B1 ;  /* 0x0000000000017941 */ /* 0x000fea0003800200 */
.L_x_612:
[----:B-----5:R-:W-:-:S04]  /*23d0*/  IADD3 R6, P1, PT, R3, R4, RZ ;  /* 0x0000000403067210 */ /* 0x020fc80007f3e0ff */
[----:B------:R-:W-:Y:S01]  /*23e0*/  LEA.HI.X.SX32 R5, R3, R5, 0x1, P1 ;  /* 0x0000000503057211 */ /* 0x000fe200008f0eff */
[----:B------:R-:W-:Y:S08]  /*23f0*/  BRA `(.L_x_614) ;  /* 0x0000000000407947 */ /* 0x000ff00003800000 */
.L_x_611:
        /* <DEDUP_REMOVED lines=8> */
.L_x_616:
[----:B------:R-:W-:Y:S05]  /*2480*/  BSYNC.RECONVERGENT B1 ;  /* 0x0000000000017941 */ /* 0x000fea0003800200 */
.L_x_615:
[----:B------:R-:W0:Y:S01]  /*2490*/  LDCU.64 UR12, c[0x0][0x3c0] ;  /* 0x00007800ff0c77ac */ /* 0x000e220008000a00 */
[----:B------:R-:W-:-:S04]  /*24a0*/  IADD3 R3, P1, PT, R6, R3, RZ ;  /* 0x0000000306037210 */ /* 0x000fc80007f3e0ff */
[----:B------:R-:W-:Y:S01]  /*24b0*/  LOP3.LUT R3, RZ, R3, RZ, 0x33, !PT ;  /* 0x00000003ff037212 */ /* 0x000fe200078e33ff */
[----:B------:R-:W-:-:S03]  /*24c0*/  IMAD.X R4, RZ, RZ, R7, P1 ;  /* 0x000000ffff047224 */ /* 0x000fc600008e0607 */
[----:B0-----:R-:W-:Y:S02]  /*24d0*/  IADD3 R6, P1, PT, R3, UR12, RZ ;  /* 0x0000000c03067c10 */ /* 0x001fe4000ff3e0ff */
[----:B------:R-:W-:-:S04]  /*24e0*/  LOP3.LUT R3, RZ, R4, RZ, 0x33, !PT ;  /* 0x00000004ff037212 */ /* 0x000fc800078e33ff */
[----:B------:R-:W-:-:S07]  /*24f0*/  IADD3.X R5, PT, PT, R3, UR13, RZ, P1, !PT ;  /* 0x0000000d03057c10 */ /* 0x000fce0008ffe4ff */
.L_x_614:
[----:B------:R-:W-:Y:S05]  /*2500*/  BSYNC.RECONVERGENT B0 ;  /* 0x0000000000007941 */ /* 0x000fea0003800200 */
.L_x_610:
        /* <DEDUP_REMOVED lines=14> */
.L_x_620:
[----:B------:R-:W-:Y:S05]  /*25f0*/  BSYNC.RECONVERGENT B1 ;  /* 0x0000000000017941 */ /* 0x000fea0003800200 */
.L_x_619:
[----:B-----5:R-:W-:-:S04]  /*2600*/  IADD3 R6, P1, PT, R3, R4, RZ ;  /* 0x0000000403067210 */ /* 0x020fc80007f3e0ff */
[----:B------:R-:W-:Y:S01]  /*2610*/  LEA.HI.X.SX32 R5, R3, R5, 0x1, P1 ;  /* 0x0000000503057211 */ /* 0x000fe200008f0eff */
[----:B------:R-:W-:Y:S08]  /*2620*/  BRA `(.L_x_621) ;  /* 0x0000000000407947 */ /* 0x000ff00003800000 */
.L_x_618:
        /* <DEDUP_REMOVED lines=8> */
.L_x_623:
[----:B------:R-:W-:Y:S05]  /*26b0*/  BSYNC.RECONVERGENT B1 ;  /* 0x0000000000017941 */ /* 0x000fea0003800200 */
.L_x_622:
[----:B------:R-:W0:Y:S01]  /*26c0*/  LDCU.64 UR12, c[0x0][0x3c0] ;  /* 0x00007800ff0c77ac */ /* 0x000e220008000a00 */
[----:B------:R-:W-:-:S04]  /*26d0*/  IADD3 R3, P1, PT, R6, R3, RZ ;  /* 0x0000000306037210 */ /* 0x000fc80007f3e0ff */
[----:B------:R-:W-:Y:S01]  /*26e0*/  LOP3.LUT R3, RZ, R3, RZ, 0x33, !PT ;  /* 0x00000003ff037212 */ /* 0x000fe200078e33ff */
[----:B------:R-:W-:-:S03]  /*26f0*/  IMAD.X R4, RZ, RZ, R7, P1 ;  /* 0x000000ffff047224 */ /* 0x000fc600008e0607 */
[----:B0-----:R-:W-:Y:S02]  /*2700*/  IADD3 R6, P1, PT, R3, UR12, RZ ;  /* 0x0000000c03067c10 */ /* 0x001fe4000ff3e0ff */
[----:B------:R-:W-:-:S04]  /*2710*/  LOP3.LUT R3, RZ, R4, RZ, 0x33, !PT ;  /* 0x00000004ff037212 */ /* 0x000fc800078e33ff */
[----:B------:R-:W-:-:S07]  /*2720*/  IADD3.X R5, PT, PT, R3, UR13, RZ, P1, !PT ;  /* 0x0000000d03057c10 */ /* 0x000fce0008ffe4ff */
.L_x_621:
[----:B------:R-:W-:Y:S05]  /*2730*/  BSYNC.RECONVERGENT B0 ;  /* 0x0000000000007941 */ /* 0x000fea0003800200 */
.L_x_617:
        /* <DEDUP_REMOVED lines=14> */
.L_x_627:
[----:B------:R-:W-:Y:S05]  /*2820*/  BSYNC.RECONVERGENT B1 ;  /* 0x0000000000017941 */ /* 0x000fea0003800200 */
.L_x_626:
[----:B-----5:R-:W-:-:S04]  /*2830*/  IADD3 R6, P1, PT, R3, R4, RZ ;  /* 0x0000000403067210 */ /* 0x020fc80007f3e0ff */
[----:B------:R-:W-:Y:S01]  /*2840*/  LEA.HI.X.SX32 R5, R3, R5, 0x1, P1 ;  /* 0x0000000503057211 */ /* 0x000fe200008f0eff */
[----:B------:R-:W-:Y:S08]  /*2850*/  BRA `(.L_x_628) ;  /* 0x0000000000407947 */ /* 0x000ff00003800000 */
.L_x_625:
        /* <DEDUP_REMOVED lines=8> */
.L_x_630:
[----:B------:R-:W-:Y:S05]  /*28e0*/  BSYNC.RECONVERGENT B1 ;  /* 0x0000000000017941 */ /* 0x000fea0003800200 */
.L_x_629:
[----:B------:R-:W0:Y:S01]  /*28f0*/  LDCU.64 UR12, c[0x0][0x3c0] ;  /* 0x00007800ff0c77ac */ /* 0x000e220008000a00 */
[----:B------:R-:W-:-:S04]  /*2900*/  IADD3 R3, P1, PT, R6, R3, RZ ;  /* 0x0000000306037210 */ /* 0x000fc80007f3e0ff */
[----:B------:R-:W-:Y:S01]  /*2910*/  LOP3.LUT R3, RZ, R3, RZ, 0x33, !PT ;  /* 0x00000003ff037212 */ /* 0x000fe200078e33ff */
[----:B------:R-:W-:-:S03]  /*2920*/  IMAD.X R4, RZ, RZ, R7, P1 ;  /* 0x000000ffff047224 */ /* 0x000fc600008e0607 */
[----:B0-----:R-:W-:Y:S02]  /*2930*/  IADD3 R6, P1, PT, R3, UR12, RZ ;  /* 0x0000000c03067c10 */ /* 0x001fe4000ff3e0ff */
[----:B------:R-:W-:-:S04]  /*2940*/  LOP3.LUT R3, RZ, R4, RZ, 0x33, !PT ;  /* 0x00000004ff037212 */ /* 0x000fc800078e33ff */
[----:B------:R-:W-:-:S07]  /*2950*/  IADD3.X R5, PT, PT, R3, UR13, RZ, P1, !PT ;  /* 0x0000000d03057c10 */ /* 0x000fce0008ffe4ff */
.L_x_628:
[----:B------:R-:W-:Y:S05]  /*2960*/  BSYNC.RECONVERGENT B0 ;  /* 0x0000000000007941 */ /* 0x000fea0003800200 */
.L_x_624:
        /* <DEDUP_REMOVED lines=14> */
.L_x_634:
[----:B------:R-:W-:Y:S05]  /*2a50*/  BSYNC.RECONVERGENT B1 ;  /* 0x0000000000017941 */ /* 0x000fea0003800200 */
.L_x_633:
[----:B-----5:R-:W-:-:S04]  /*2a60*/  IADD3 R6, P1, PT, R3, R4, RZ ;  /* 0x0000000403067210 */ /* 0x020fc80007f3e0ff */
[----:B------:R-:W-:Y:S01]  /*2a70*/  LEA.HI.X.SX32 R5, R3, R5, 0x1, P1 ;  /* 0x0000000503057211 */ /* 0x000fe200008f0eff */
[----:B------:R-:W-:Y:S08]  /*2a80*/  BRA `(.L_x_635) ;  /* 0x0000000000407947 */ /* 0x000ff00003800000 */
.L_x_632:
        /* <DEDUP_REMOVED lines=8> */
.L_x_637:
[----:B------:R-:W-:Y:S05]  /*2b10*/  BSYNC.RECONVERGENT B1 ;  /* 0x0000000000017941 */ /* 0x000fea0003800200 */
.L_x_636:
[----:B------:R-:W0:Y:S01]  /*2b20*/  LDCU.64 UR12, c[0x0][0x3c0] ;  /* 0x00007800ff0c77ac */ /* 0x000e220008000a00 */
[----:B------:R-:W-:-:S04]  /*2b30*/  IADD3 R3, P1, PT, R6, R3, RZ ;  /* 0x0000000306037210 */ /* 0x000fc80007f3e0ff */
[----:B------:R-:W-:Y:S01]  /*2b40*/  LOP3.LUT R3, RZ, R3, RZ, 0x33, !PT ;  /* 0x00000003ff037212 */ /* 0x000fe200078e33ff */
[----:B------:R-:W-:-:S03]  /*2b50*/  IMAD.X R4, RZ, RZ, R7, P1 ;  /* 0x000000ffff047224 */ /* 0x000fc600008e0607 */
[----:B0-----:R-:W-:Y:S02]  /*2b60*/  IADD3 R6, P1, PT, R3, UR12, RZ ;  /* 0x0000000c03067c10 */ /* 0x001fe4000ff3e0ff */
[----:B------:R-:W-:-:S04]  /*2b70*/  LOP3.LUT R3, RZ, R4, RZ, 0x33, !PT ;  /* 0x00000004ff037212 */ /* 0x000fc800078e33ff */
[----:B------:R-:W-:-:S07]  /*2b80*/  IADD3.X R5, PT, PT, R3, UR13, RZ, P1, !PT ;  /* 0x0000000d03057c10 */ /* 0x000fce0008ffe4ff */
.L_x_635:
[----:B------:R-:W-:Y:S05]  /*2b90*/  BSYNC.RECONVERGENT B0 ;  /* 0x0000000000007941 */ /* 0x000fea0003800200 */
.L_x_631:
        /* <DEDUP_REMOVED lines=14> */
.L_x_641:
[----:B------:R-:W-:Y:S05]  /*2c80*/  BSYNC.RECONVERGENT B1 ;  /* 0x0000000000017941 */ /* 0x000fea0003800200 */
.L_x_640:
[----:B-----5:R-:W-:-:S04]  /*2c90*/  IADD3 R6, P1, PT, R3, R4, RZ ;  /* 0x0000000403067210 */ /* 0x020fc80007f3e0ff */
[----:B------:R-:W-:Y:S01]  /*2ca0*/  LEA.HI.X.SX32 R5, R3, R5, 0x1, P1 ;  /* 0x0000000503057211 */ /* 0x000fe200008f0eff */
[----:B------:R-:W-:Y:S08]  /*2cb0*/  BRA `(.L_x_642) ;  /* 0x0000000000407947 */ /* 0x000ff00003800000 */
.L_x_639:
        /* <DEDUP_REMOVED lines=8> */
.L_x_644:
[----:B------:R-:W-:Y:S05]  /*2d40*/  BSYNC.RECONVERGENT B1 ;  /* 0x0000000000017941 */ /* 0x000fea0003800200 */
.L_x_643:
[----:B------:R-:W0:Y:S01]  /*2d50*/  LDCU.64 UR12, c[0x0][0x3c0] ;  /* 0x00007800ff0c77ac */ /* 0x000e220008000a00 */
[----:B------:R-:W-:-:S04]  /*2d60*/  IADD3 R3, P1, PT, R6, R3, RZ ;  /* 0x0000000306037210 */ /* 0x000fc80007f3e0ff */
[----:B------:R-:W-:Y:S01]  /*2d70*/  LOP3.LUT R3, RZ, R3, RZ, 0x33, !PT ;  /* 0x00000003ff037212 */ /* 0x000fe200078e33ff */
[----:B------:R-:W-:-:S03]  /*2d80*/  IMAD.X R4, RZ, RZ, R7, P1 ;  /* 0x000000ffff047224 */ /* 0x000fc600008e0607 */
[----:B0-----:R-:W-:Y:S02]  /*2d90*/  IADD3 R6, P1, PT, R3, UR12, RZ ;  /* 0x0000000c03067c10 */ /* 0x001fe4000ff3e0ff */
[----:B------:R-:W-:-:S04]  /*2da0*/  LOP3.LUT R3, RZ, R4, RZ, 0x33, !PT ;  /* 0x00000004ff037212 */ /* 0x000fc800078e33ff */
[----:B------:R-:W-:-:S07]  /*2db0*/  IADD3.X R5, PT, PT, R3, UR13, RZ, P1, !PT ;  /* 0x0000000d03057c10 */ /* 0x000fce0008ffe4ff */
.L_x_642:
[----:B------:R-:W-:Y:S05]  /*2dc0*/  BSYNC.RECONVERGENT B0 ;  /* 0x0000000000007941 */ /* 0x000fea0003800200 */
.L_x_638:
        /* <DEDUP_REMOVED lines=14> */
.L_x_648:
[----:B------:R-:W-:Y:S05]  /*2eb0*/  BSYNC.RECONVERGENT B1 ;  /* 0x0000000000017941 */ /* 0x000fea0003800200 */
.L_x_647:
[----:B-----5:R-:W-:-:S04]  /*2ec0*/  IADD3 R6, P1, PT, R3, R4, RZ ;  /* 0x0000000403067210 */ /* 0x020fc80007f3e0ff */
[----:B------:R-:W-:Y:S01]  /*2ed0*/  LEA.HI.X.SX32 R5, R3, R5, 0x1, P1 ;  /* 0x0000000503057211 */ /* 0x000fe200008f0eff */
[----:B------:R-:W-:Y:S08]  /*2ee0*/  BRA `(.L_x_649) ;  /* 0x0000000000407947 */ /* 0x000ff00003800000 */
.L_x_646:
        /* <DEDUP_REMOVED lines=8> */
.L_x_651:
[----:B------:R-:W-:Y:S05]  /*2f70*/  BSYNC.RECONVERGENT B1 ;  /* 0x0000000000017941 */ /* 0x000fea0003800200 */
.L_x_650:
[----:B------:R-:W0:Y:S01]  /*2f80*/  LDCU.64 UR12, c[0x0][0x3c0] ;  /* 0x00007800ff0c77ac */ /* 0x000e220008000a00 */
[----:B------:R-:W-:-:S04]  /*2f90*/  IADD3 R3, P1, PT, R6, R3, RZ ;  /* 0x0000000306037210 */ /* 0x000fc80007f3e0ff */
[----:B------:R-:W-:Y:S01]  /*2fa0*/  LOP3.LUT R3, RZ, R3, RZ, 0x33, !PT ;  /* 0x00000003ff037212 */ /* 0x000fe200078e33ff */
[----:B------:R-:W-:-:S03]  /*2fb0*/  IMAD.X R4, RZ, RZ, R7, P1 ;  /* 0x000000ffff047224 */ /* 0x000fc600008e0607 */
[----:B0-----:R-:W-:Y:S02]  /*2fc0*/  IADD3 R6, P1, PT, R3, UR12, RZ ;  /* 0x0000000c03067c10 */ /* 0x001fe4000ff3e0ff */
[----:B------:R-:W-:-:S04]  /*2fd0*/  LOP3.LUT R3, RZ, R4, RZ, 0x33, !PT ;  /* 0x00000004ff037212 */ /* 0x000fc800078e33ff */
[----:B------:R-:W-:-:S07]  /*2fe0*/  IADD3.X R5, PT, PT, R3, UR13, RZ, P1, !PT ;  /* 0x0000000d03057c10 */ /* 0x000fce0008ffe4ff */
.L_x_649:
[----:B------:R-:W-:Y:S05]  /*2ff0*/  BSYNC.RECONVERGENT B0 ;  /* 0x0000000000007941 */ /* 0x000fea0003800200 */
.L_x_645:
        /* <DEDUP_REMOVED lines=14> */
.L_x_655:
[----:B------:R-:W-:Y:S05]  /*30e0*/  BSYNC.RECONVERGENT B1 ;  /* 0x0000000000017941 */ /* 0x000fea0003800200 */
.L_x_654:
[----:B-----5:R-:W-:-:S04]  /*30f0*/  IADD3 R6, P1, PT, R3, R4, RZ ;  /* 0x0000000403067210 */ /* 0x020fc80007f3e0ff */
[----:B------:R-:W-:Y:S01]  /*3100*/  LEA.HI.X.SX32 R5, R3, R5, 0x1, P1 ;  /* 0x0000000503057211 */ /* 0x000fe200008f0eff */
[----:B------:R-:W-:Y:S08]  /*3110*/  BRA `(.L_x_656) ;  /* 0x0000000000407947 */ /* 0x000ff00003800000 */
.L_x_653:
        /* <DEDUP_REMOVED lines=8> */
.L_x_658:
[----:B------:R-:W-:Y:S05]  /*31a0*/  BSYNC.RECONVERGENT B1 ;  /* 0x0000000000017941 */ /* 0x000fea0003800200 */
.L_x_657:
[----:B------:R-:W0:Y:S01]  /*31b0*/  LDCU.64 UR12, c[0x0][0x3c0] ;  /* 0x00007800ff0c77ac */ /* 0x000e220008000a00 */
[----:B------:R-:W-:-:S04]  /*31c0*/  IADD3 R3, P1, PT, R6, R3, RZ ;  /* 0x0000000306037210 */ /* 0x000fc80007f3e0ff */
[----:B------:R-:W-:Y:S01]  /*31d0*/  LOP3.LUT R3, RZ, R3, RZ, 0x33, !PT ;  /* 0x00000003ff037212 */ /* 0x000fe200078e33ff */
[----:B------:R-:W-:-:S03]  /*31e0*/  IMAD.X R4, RZ, RZ, R7, P1 ;  /* 0x000000ffff047224 */ /* 0x000fc600008e0607 */
[----:B0-----:R-:W-:Y:S02]  /*31f0*/  IADD3 R6, P1, PT, R3, UR12, RZ ;  /* 0x0000000c03067c10 */ /* 0x001fe4000ff3e0ff */
[----:B------:R-:W-:-:S04]  /*3200*/  LOP3.LUT R3, RZ, R4, RZ, 0x33, !PT ;  /* 0x00000004ff037212 */ /* 0x000fc800078e33ff */
[----:B------:R-:W-:-:S07]  /*3210*/  IADD3.X R5, PT, PT, R3, UR13, RZ, P1, !PT ;  /* 0x0000000d03057c10 */ /* 0x000fce0008ffe4ff */
.L_x_656:
[----:B------:R-:W-:Y:S05]  /*3220*/  BSYNC.RECONVERGENT B0 ;  /* 0x0000000000007941 */ /* 0x000fea0003800200 */
.L_x_652:
        /* <DEDUP_REMOVED lines=14> */
.L_x_662:
[----:B------:R-:W-:Y:S05]  /*3310*/  BSYNC.RECONVERGENT B1 ;  /* 0x0000000000017941 */ /* 0x000fea0003800200 */
.L_x_661:
[----:B-----5:R-:W-:-:S04]  /*3320*/  IADD3 R6, P1, PT, R3, R4, RZ ;  /* 0x0000000403067210 */ /* 0x020fc80007f3e0ff */
[----:B------:R-:W-:Y:S01]  /*3330*/  LEA.HI.X.SX32 R5, R3, R5, 0x1, P1 ;  /* 0x0000000503057211 */ /* 0x000fe200008f0eff */
[----:B------:R-:W-:Y:S08]  /*3340*/  BRA `(.L_x_663) ;  /* 0x0000000000407947 */ /* 0x000ff00003800000 */
.L_x_660:
        /* <DEDUP_REMOVED lines=8> */
.L_x_665:
[----:B------:R-:W-:Y:S05]  /*33d0*/  BSYNC.RECONVERGENT B1 ;  /* 0x0000000000017941 */ /* 0x000fea0003800200 */
.L_x_664:
[----:B------:R-:W0:Y:S01]  /*33e0*/  LDCU.64 UR12, c[0x0][0x3c0] ;  /* 0x00007800ff0c77ac */ /* 0x000e220008000a00 */
[----:B------:R-:W-:-:S04]  /*33f0*/  IADD3 R3, P1, PT, R6, R3, RZ ;  /* 0x0000000306037210 */ /* 0x000fc80007f3e0ff */
[----:B------:R-:W-:Y:S01]  /*3400*/  LOP3.LUT R3, RZ, R3, RZ, 0x33, !PT ;  /* 0x00000003ff037212 */ /* 0x000fe200078e33ff */
[----:B------:R-:W-:-:S03]  /*3410*/  IMAD.X R4, RZ, RZ, R7, P1 ;  /* 0x000000ffff047224 */ /* 0x000fc600008e0607 */
[----:B0-----:R-:W-:Y:S02]  /*3420*/  IADD3 R6, P1, PT, R3, UR12, RZ ;  /* 0x0000000c03067c10 */ /* 0x001fe4000ff3e0ff */
[----:B------:R-:W-:-:S04]  /*3430*/  LOP3.LUT R3, RZ, R4, RZ, 0x33, !PT ;  /* 0x00000004ff037212 */ /* 0x000fc800078e33ff */
[----:B------:R-:W-:-:S07]  /*3440*/  IADD3.X R5, PT, PT, R3, UR13, RZ, P1, !PT ;  /* 0x0000000d03057c10 */ /* 0x000fce0008ffe4ff */
.L_x_663:
[----:B------:R-:W-:Y:S05]  /*3450*/  BSYNC.RECONVERGENT B0 ;  /* 0x0000000000007941 */ /* 0x000fea0003800200 */
.L_x_659:
        /* <DEDUP_REMOVED lines=14> */
.L_x_669:
[----:B------:R-:W-:Y:S05]  /*3540*/  BSYNC.RECONVERGENT B1 ;  /* 0x0000000000017941 */ /* 0x000fea0003800200 */
.L_x_668:
[----:B-----5:R-:W-:-:S04]  /*3550*/  IADD3 R6, P1, PT, R3, R4, RZ ;  /* 0x0000000403067210 */ /* 0x020fc80007f3e0ff */
[----:B------:R-:W-:Y:S01]  /*3560*/  LEA.HI.X.SX32 R5, R3, R5, 0x1, P1 ;  /* 0x0000000503057211 */ /* 0x000fe200008f0eff */
[----:B------:R-:W-:Y:S08]  /*3570*/  BRA `(.L_x_670) ;  /* 0x0000000000407947 */ /* 0x000ff00003800000 */
.L_x_667:
        /* <DEDUP_REMOVED lines=8> */
.L_x_672:
[----:B------:R-:W-:Y:S05]  /*3600*/  BSYNC.RECONVERGENT B1 ;  /* 0x0000000000017941 */ /* 0x000fea0003800200 */
.L_x_671:
[----:B------:R-:W0:Y:S01]  /*3610*/  LDCU.64 UR12, c[0x0][0x3c0] ;  /* 0x00007800ff0c77ac */ /* 0x000e220008000a00 */
[----:B------:R-:W-:-:S04]  /*3620*/  IADD3 R3, P1, PT, R6, R3, RZ ;  /* 0x0000000306037210 */ /* 0x000fc80007f3e0ff */
[----:B------:R-:W-:Y:S01]  /*3630*/  LOP3.LUT R3, RZ, R3, RZ, 0x33, !PT ;  /* 0x00000003ff037212 */ /* 0x000fe200078e33ff */
[----:B------:R-:W-:-:S03]  /*3640*/  IMAD.X R4, RZ, RZ, R7, P1 ;  /* 0x000000ffff047224 */ /* 0x000fc600008e0607 */
[----:B0-----:R-:W-:Y:S02]  /*3650*/  IADD3 R6, P1, PT, R3, UR12, RZ ;  /* 0x0000000c03067c10 */ /* 0x001fe4000ff3e0ff */
[----:B------:R-:W-:-:S04]  /*3660*/  LOP3.LUT R3, RZ, R4, RZ, 0x33, !PT ;  /* 0x00000004ff037212 */ /* 0x000fc800078e33ff */
[----:B------:R-:W-:-:S07]  /*3670*/  IADD3.X R5, PT, PT, R3, UR13, RZ, P1, !PT ;  /* 0x0000000d03057c10 */ /* 0x000fce0008ffe4ff */
.L_x_670:
[----:B------:R-:W-:Y:S05]  /*3680*/  BSYNC.RECONVERGENT B0 ;  /* 0x0000000000007941 */ /* 0x000fea0003800200 */
.L_x_666:
        /* <DEDUP_REMOVED lines=14> */
.L_x_676:
[----:B------:R-:W-:Y:S05]  /*3770*/  BSYNC.RECONVERGENT B1 ;  /* 0x0000000000017941 */ /* 0x000fea0003800200 */
.L_x_675:
[----:B-----5:R-:W-:-:S04]  /*3780*/  IADD3 R6, P1, PT, R3, R4, RZ ;  /* 0x0000000403067210 */ /* 0x020fc80007f3e0ff */
[----:B------:R-:W-:Y:S01]  /*3790*/  LEA.HI.X.SX32 R5, R3, R5, 0x1, P1 ;  /* 0x0000000503057211 */ /* 0x000fe200008f0eff */
[----:B------:R-:W-:Y:S08]  /*37a0*/  BRA `(.L_x_677) ;  /* 0x0000000000407947 */ /* 0x000ff00003800000 */
.L_x_674:
        /* <DEDUP_REMOVED lines=8> */
.L_x_679:
[----:B------:R-:W-:Y:S05]  /*3830*/  BSYNC.RECONVERGENT B1 ;  /* 0x0000000000017941 */ /* 0x000fea0003800200 */
.L_x_678:
[----:B------:R-:W0:Y:S01]  /*3840*/  LDCU.64 UR12, c[0x0][0x3c0] ;  /* 0x00007800ff0c77ac */ /* 0x000e220008000a00 */
[----:B------:R-:W-:-:S04]  /*3850*/  IADD3 R3, P1, PT, R6, R3, RZ ;  /* 0x0000000306037210 */ /* 0x000fc80007f3e0ff */
[----:B------:R-:W-:Y:S01]  /*3860*/  LOP3.LUT R3, RZ, R3, RZ, 0x33, !PT ;  /* 0x00000003ff037212 */ /* 0x000fe200078e33ff */
[----:B------:R-:W-:-:S03]  /*3870*/  IMAD.X R4, RZ, RZ, R7, P1 ;  /* 0x000000ffff047224 */ /* 0x000fc600008e0607 */
[----:B0-----:R-:W-:Y:S02]  /*3880*/  IADD3 R6, P1, PT, R3, UR12, RZ ;  /* 0x0000000c03067c10 */ /* 0x001fe4000ff3e0ff */
[----:B------:R-:W-:-:S04]  /*3890*/  LOP3.LUT R3, RZ, R4, RZ, 0x33, !PT ;  /* 0x00000004ff037212 */ /* 0x000fc800078e33ff */
[----:B------:R-:W-:-:S07]  /*38a0*/  IADD3.X R5, PT, PT, R3, UR13, RZ, P1, !PT ;  /* 0x0000000d03057c10 */ /* 0x000fce0008ffe4ff */
.L_x_677:
[----:B------:R-:W-:Y:S05]  /*38b0*/  BSYNC.RECONVERGENT B0 ;  /* 0x0000000000007941 */ /* 0x000fea0003800200 */
.L_x_673:
        /* <DEDUP_REMOVED lines=14> */
.L_x_683:
[----:B------:R-:W-:Y:S05]  /*39a0*/  BSYNC.RECONVERGENT B1 ;  /* 0x0000000000017941 */ /* 0x000fea0003800200 */
.L_x_682:
[----:B-----5:R-:W-:-:S04]  /*39b0*/  IADD3 R6, P1, PT, R3, R4, RZ ;  /* 0x0000000403067210 */ /* 0x020fc80007f3e0ff */
[----:B------:R-:W-:Y:S01]  /*39c0*/  LEA.HI.X.SX32 R5, R3, R5, 0x1, P1 ;  /* 0x0000000503057211 */ /* 0x000fe200008f0eff */
[----:B------:R-:W-:Y:S08]  /*39d0*/  BRA `(.L_x_684) ;  /* 0x0000000000407947 */ /* 0x000ff00003800000 */
.L_x_681:
        /* <DEDUP_REMOVED lines=8> */
.L_x_686:
[----:B------:R-:W-:Y:S05]  /*3a60*/  BSYNC.RECONVERGENT B1 ;  /* 0x0000000000017941 */ /* 0x000fea0003800200 */
.L_x_685:
[----:B------:R-:W0:Y:S01]  /*3a70*/  LDCU.64 UR12, c[0x0][0x3c0] ;  /* 0x00007800ff0c77ac */ /* 0x000e220008000a00 */
[----:B------:R-:W-:-:S04]  /*3a80*/  IADD3 R3, P1, PT, R6, R3, RZ ;  /* 0x0000000306037210 */ /* 0x000fc80007f3e0ff */
[----:B------:R-:W-:Y:S01]  /*3a90*/  LOP3.LUT R3, RZ, R3, RZ, 0x33, !PT ;  /* 0x00000003ff037212 */ /* 0x000fe200078e33ff */
[----:B------:R-:W-:-:S03]  /*3aa0*/  IMAD.X R4, RZ, RZ, R7, P1 ;  /* 0x000000ffff047224 */ /* 0x000fc600008e0607 */
[----:B0-----:R-:W-:Y:S02]  /*3ab0*/  IADD3 R6, P1, PT, R3, UR12, RZ ;  /* 0x0000000c03067c10 */ /* 0x001fe4000ff3e0ff */
[----:B------:R-:W-:-:S04]  /*3ac0*/  LOP3.LUT R3, RZ, R4, RZ, 0x33, !PT ;  /* 0x00000004ff037212 */ /* 0x000fc800078e33ff */
[----:B------:R-:W-:-:S07]  /*3ad0*/  IADD3.X R5, PT, PT, R3, UR13, RZ, P1, !PT ;  /* 0x0000000d03057c10 */ /* 0x000fce0008ffe4ff */
.L_x_684:
[----:B------:R-:W-:Y:S05]  /*3ae0*/  BSYNC.RECONVERGENT B0 ;  /* 0x0000000000007941 */ /* 0x000fea0003800200 */
.L_x_680:
        /* <DEDUP_REMOVED lines=14> */
.L_x_690:
[----:B------:R-:W-:Y:S05]  /*3bd0*/  BSYNC.RECONVERGENT B1 ;  /* 0x0000000000017941 */ /* 0x000fea0003800200 */
.L_x_689:
[----:B-----5:R-:W-:-:S04]  /*3be0*/  IADD3 R6, P1, PT, R3, R4, RZ ;  /* 0x0000000403067210 */ /* 0x020fc80007f3e0ff */
[----:B------:R-:W-:Y:S01]  /*3bf0*/  LEA.HI.X.SX32 R5, R3, R5, 0x1, P1 ;  /* 0x0000000503057211 */ /* 0x000fe200008f0eff */
[----:B------:R-:W-:Y:S08]  /*3c00*/  BRA `(.L_x_691) ;  /* 0x0000000000407947 */ /* 0x000ff00003800000 */
.L_x_688:
        /* <DEDUP_REMOVED lines=8> */
.L_x_693:
[----:B------:R-:W-:Y:S05]  /*3c90*/  BSYNC.RECONVERGENT B1 ;  /* 0x0000000000017941 */ /* 0x000fea0003800200 */
.L_x_692:
[----:B------:R-:W0:Y:S01]  /*3ca0*/  LDCU.64 UR12, c[0x0][0x3c0] ;  /* 0x00007800ff0c77ac */ /* 0x000e220008000a00 */
[----:B------:R-:W-:-:S04]  /*3cb0*/  IADD3 R3, P1, PT, R6, R3, RZ ;  /* 0x0000000306037210 */ /* 0x000fc80007f3e0ff */
[----:B------:R-:W-:Y:S01]  /*3cc0*/  LOP3.LUT R3, RZ, R3, RZ, 0x33, !PT ;  /* 0x00000003ff037212 */ /* 0x000fe200078e33ff */
[----:B------:R-:W-:-:S03]  /*3cd0*/  IMAD.X R4, RZ, RZ, R7, P1 ;  /* 0x000000ffff047224 */ /* 0x000fc600008e0607 */
[----:B0-----:R-:W-:Y:S02]  /*3ce0*/  IADD3 R6, P1, PT, R3, UR12, RZ ;  /* 0x0000000c03067c10 */ /* 0x001fe4000ff3e0ff */
[----:B------:R-:W-:-:S04]  /*3cf0*/  LOP3.LUT R3, RZ, R4, RZ, 0x33, !PT ;  /* 0x00000004ff037212 */ /* 0x000fc800078e33ff */
[----:B------:R-:W-:-:S07]  /*3d00*/  IADD3.X R5, PT, PT, R3, UR13, RZ, P1, !PT ;  /* 0x0000000d03057c10 */ /* 0x000fce0008ffe4ff */
.L_x_691:
[----:B------:R-:W-:Y:S05]  /*3d10*/  BSYNC.RECONVERGENT B0 ;  /* 0x0000000000007941 */ /* 0x000fea0003800200 */
.L_x_687:
        /* <DEDUP_REMOVED lines=14> */
.L_x_697:
[----:B------:R-:W-:Y:S05]  /*3e00*/  BSYNC.RECONVERGENT B1 ;  /* 0x0000000000017941 */ /* 0x000fea0003800200 */
.L_x_696:
[----:B-----5:R-:W-:-:S04]  /*3e10*/  IADD3 R6, P1, PT, R3, R4, RZ ;  /* 0x0000000403067210 */ /* 0x020fc80007f3e0ff */
[----:B------:R-:W-:Y:S01]  /*3e20*/  LEA.HI.X.SX32 R5, R3, R5, 0x1, P1 ;  /* 0x0000000503057211 */ /* 0x000fe200008f0eff */
[----:B------:R-:W-:Y:S08]  /*3e30*/  BRA `(.L_x_698) ;  /* 0x0000000000407947 */ /* 0x000ff00003800000 */
.L_x_695:
        /* <DEDUP_REMOVED lines=8> */
.L_x_700:
[----:B------:R-:W-:Y:S05]  /*3ec0*/  BSYNC.RECONVERGENT B1 ;  /* 0x0000000000017941 */ /* 0x000fea0003800200 */
.L_x_699:
[----:B------:R-:W0:Y:S01]  /*3ed0*/  LDCU.64 UR12, c[0x0][0x3c0] ;  /* 0x00007800ff0c77ac */ /* 0x000e220008000a00 */
[----:B------:R-:W-:-:S04]  /*3ee0*/  IADD3 R3, P1, PT, R6, R3, RZ ;  /* 0x0000000306037210 */ /* 0x000fc80007f3e0ff */
[----:B------:R-:W-:Y:S01]  /*3ef0*/  LOP3.LUT R3, RZ, R3, RZ, 0x33, !PT ;  /* 0x00000003ff037212 */ /* 0x000fe200078e33ff */
[----:B------:R-:W-:-:S03]  /*3f00*/  IMAD.X R4, RZ, RZ, R7, P1 ;  /* 0x000000ffff047224 */ /* 0x000fc600008e0607 */
[----:B0-----:R-:W-:Y:S02]  /*3f10*/  IADD3 R6, P1, PT, R3, UR12, RZ ;  /* 0x0000000c03067c10 */ /* 0x001fe4000ff3e0ff */
[----:B------:R-:W-:-:S04]  /*3f20*/  LOP3.LUT R3, RZ, R4, RZ, 0x33, !PT ;  /* 0x00000004ff037212 */ /* 0x000fc800078e33ff */
[----:B------:R-:W-:-:S07]  /*3f30*/  IADD3.X R5, PT, PT, R3, UR13, RZ, P1, !PT ;  /* 0x0000000d03057c10 */ /* 0x000fce0008ffe4ff */
.L_x_698:
[----:B------:R-:W-:Y:S05]  /*3f40*/  BSYNC.RECONVERGENT B0 ;  /* 0x0000000000007941 */ /* 0x000fea0003800200 */
.L_x_694:
[----:B------:R-:W0:Y:S01]  /*3f50*/  LDS R3, [R2+0xa180] ;  /* 0x00a1800002037984 */ /* 0x000e220000000800 */
[----:B------:R-:W-:Y:S01]  /*3f60*/  LEA R4, P1, R6, UR4, 0x2 ;  /* 0x0000000406047c11 */ /* 0x000fe2000f8210ff */
[----:B------:R-:W-:Y:S01]  /*3f70*/  VIADD R0, R0, 0x2ac0 ;  /* 0x00002ac000007836 */ /* 0x000fe20000000000 */
[----:B------:R-:W-:Y:S02]  /*3f80*/  BSSY.RECONVERGENT B0, `(.L_x_701) ;  /* 0x000001f000007945 */ /* 0x000fe40003800200 */
[----:B------:R-:W-:Y:S02]  /*3f90*/  LEA.HI.X R5, R6, UR5, R5, 0x2, P1 ;  /* 0x0000000506057c11 */ /* 0x000fe400088f1405 */
[----:B------:R-:W-:-:S03]  /*3fa0*/  ISETP.GE.AND P1, PT, R0, UR6, PT ;  /* 0x0000000600007c0c */ /* 0x000fc6000bf26270 */
[----:B0-----:R0:W-:Y:S10]  /*3fb0*/  STG.E desc[UR8][R4.64], R3 ;  /* 0x0000000304007986 */ /* 0x0011f4000c101908 */
[----:B------:R-:W-:Y:S05]  /*3fc0*/  @!P1 BRA `(.L_x_702) ;  /* 0x0000000000289947 */ /* 0x000fea0003800000 */
[----:B------:R-:W-:Y:S01]  /*3fd0*/  BSSY.RECONVERGENT B1, `(.L_x_703) ;  /* 0x0000006000017945 */ /* 0x000fe20003800200 */
[----:B0-----:R-:W-:Y:S01]  /*3fe0*/  VIADD R3, R0, -UR6 ;  /* 0x8000000600037c36 */ /* 0x001fe20008000000 */
[----:B------:R-:W-:Y:S02]  /*3ff0*/  CS2R R4, SRZ ;  /* 0x0000000000047805 */ /* 0x000fe4000001ff00 */
[----:B------:R-:W-:Y:S05]  /*4000*/  @P0 BRA `(.L_x_704) ;  /* 0x0000000000080947 */ /* 0x000fea0003800000 */
[----:B------:R-:W0:Y:S02]  /*4010*/  LDC.64 R4, c[0x0][0x3d0] ;  /* 0x0000f400ff047b82 */ /* 0x000e240000000a00 */
[----:B0-----:R-:W5:Y:S02]  /*4020*/  LDG.E.64 R4, desc[UR8][R4.64] ;  /* 0x0000000804047981 */ /* 0x001f64000c1e1b00 */
.L_x_704:
[----:B------:R-:W-:Y:S05]  /*4030*/  BSYNC.RECONVERGENT B1 ;  /* 0x0000000000017941 */ /* 0x000fea0003800200 */
.L_x_703:
[----:B-----5:R-:W-:-:S04]  /*4040*/  IADD3 R6, P0, PT, R3, R4, RZ ;  /* 0x0000000403067210 */ /* 0x020fc80007f1e0ff */
[----:B------:R-:W-:Y:S01]  /*4050*/  LEA.HI.X.SX32 R5, R3, R5, 0x1, P0 ;  /* 0x0000000503057211 */ /* 0x000fe200000f0eff */
[----:B------:R-:W-:Y:S08]  /*4060*/  BRA `(.L_x_705) ;  /* 0x0000000000407947 */ /* 0x000ff00003800000 */
.L_x_702:
        /* <DEDUP_REMOVED lines=8> */
.L_x_707:
[----:B------:R-:W-:Y:S05]  /*40f0*/  BSYNC.RECONVERGENT B1 ;  /* 0x0000000000017941 */ /* 0x000fea0003800200 */
.L_x_706:
[----:B------:R-:W0:Y:S01]  /*4100*/  LDCU.64 UR12, c[0x0][0x3c0] ;  /* 0x00007800ff0c77ac */ /* 0x000e220008000a00 */
[----:B------:R-:W-:-:S04]  /*4110*/  IADD3 R0, P0, PT, R0, R3, RZ ;  /* 0x0000000300007210 */ /* 0x000fc80007f1e0ff */
[----:B------:R-:W-:Y:S01]  /*4120*/  LOP3.LUT R0, RZ, R0, RZ, 0x33, !PT ;  /* 0x00000000ff007212 */ /* 0x000fe200078e33ff */
[----:B------:R-:W-:-:S03]  /*4130*/  IMAD.X R3, RZ, RZ, R6, P0 ;  /* 0x000000ffff037224 */ /* 0x000fc600000e0606 */
[----:B0-----:R-:W-:Y:S02]  /*4140*/  IADD3 R6, P0, PT, R0, UR12, RZ ;  /* 0x0000000c00067c10 */ /* 0x001fe4000ff1e0ff */
[----:B------:R-:W-:-:S04]  /*4150*/  LOP3.LUT R0, RZ, R3, RZ, 0x33, !PT ;  /* 0x00000003ff007212 */ /* 0x000fc800078e33ff */
[----:B------:R-:W-:-:S07]  /*4160*/  IADD3.X R5, PT, PT, R0, UR13, RZ, P0, !PT ;  /* 0x0000000d00057c10 */ /* 0x000fce00087fe4ff */
.L_x_705:
[----:B------:R-:W-:Y:S05]  /*4170*/  BSYNC.RECONVERGENT B0 ;  /* 0x0000000000007941 */ /* 0x000fea0003800200 */
.L_x_701:
[----:B------:R-:W0:Y:S01]  /*4180*/  LDS R3, [R2+0xab00] ;  /* 0x00ab000002037984 */ /* 0x000e220000000800 */
[----:B------:R-:W-:-:S04]  /*4190*/  LEA R4, P0, R6, UR4, 0x2 ;  /* 0x0000000406047c11 */ /* 0x000fc8000f8010ff */
[----:B------:R-:W-:-:S05]  /*41a0*/  LEA.HI.X R5, R6, UR5, R5, 0x2, P0 ;  /* 0x0000000506057c11 */ /* 0x000fca00080f1405 */
[----:B0-----:R-:W-:Y:S01]  /*41b0*/  STG.E desc[UR8][R4.64], R3 ;  /* 0x0000000304007986 */ /* 0x001fe2000c101908 */
[----:B------:R-:W-:Y:S05]  /*41c0*/  EXIT ;  /* 0x000000000000794d */ /* 0x000fea0003800000 */
.L_x_576:
[----:B------:R-:W0:Y:S01]  /*41d0*/  S2R R0, SR_TID.X ;  /* 0x0000000000007919 */ /* 0x000e220000002100 */
[----:B------:R-:W1:Y:S01]  /*41e0*/  LDC.64 R2, c[0x0][0x3c8] ;  /* 0x0000f200ff027b82 */ /* 0x000e620000000a00 */
[----:B------:R-:W2:Y:S01]  /*41f0*/  LDCU.U8 UR4, c[0x0][0x3b8] ;  /* 0x00007700ff0477ac */ /* 0x000ea20008000000 */
[----:B------:R-:W3:Y:S01]  /*4200*/  LDCU.64 UR6, c[0x0][0x380] ;  /* 0x00007000ff0677ac */ /* 0x000ee20008000a00 */
[----:B--2---:R-:W-:Y:S01]  /*4210*/  ISETP.NE.AND P0, PT, RZ, UR4, PT ;  /* 0x00000004ff007c0c */ /* 0x004fe2000bf05270 */
[----:B------:R-:W-:-:S03]  /*4220*/  USHF.R.S32.HI UR4, URZ, 0x1f, UR5 ;  /* 0x0000001fff047899 */ /* 0x000fc60008011405 */
[----:B-1----:R-:W-:Y:S02]  /*4230*/  SEL R2, R2, RZ, !P0 ;  /* 0x000000ff02027207 */ /* 0x002fe40004000000 */
[----:B------:R-:W-:Y:S02]  /*4240*/  SEL R3, R3, RZ, !P0 ;  /* 0x000000ff03037207 */ /* 0x000fe40004000000 */
[C---:B0-----:R-:W-:Y:S02]  /*4250*/  LOP3.LUT R4, R0.reuse, 0x1f, RZ, 0xc0, !PT ;  /* 0x0000001f00047812 */ /* 0x041fe400078ec0ff */
[----:B------:R-:W-:-:S05]  /*4260*/  LOP3.LUT R5, R0, 0x3e0, RZ, 0xc0, !PT ;  /* 0x000003e000057812 */ /* 0x000fca00078ec0ff */
[----:B------:R-:W-:-:S05]  /*4270*/  IMAD R5, R5, 0x13, R4 ;  /* 0x0000001305057824 */ /* 0x000fca00078e0204 */
[----:B------:R-:W-:-:S04]  /*4280*/  IADD3 R4, P1, P2, R5, UR5, R2 ;  /* 0x0000000505047c10 */ /* 0x000fc8000fa3e002 */
[----:B------:R-:W-:Y:S02]  /*4290*/  IADD3.X R3, PT, PT, RZ, UR4, R3, P1, P2 ;  /* 0x00000004ff037c10 */ /* 0x000fe40008fe4403 */
        /* <DEDUP_REMOVED lines=25> */
[----:B0-----:R-:W-:-:S02]  /*4430*/  ULEA UR4, UR6, UR4, 0x18 ;  /* 0x0000000406047291 */ /* 0x001fc4000f8ec0ff */
[----:B-1----:R-:W-:Y:S01]  /*4440*/  IMAD R23, R68, 0x260, R67 ;  /* 0x0000026044177824 */ /* 0x002fe200078e0243 */
[C---:B------:R-:W-:Y:S02]  /*4450*/  ISETP.NE.AND P1, PT, R67.reuse, 0x1f, PT ;  /* 0x0000001f4300780c */ /* 0x040fe40003f25270 */
[----:B------:R-:W-:Y:S02]  /*4460*/  ISETP.NE.AND P2, PT, R67, RZ, PT ;  /* 0x000000ff4300720c */ /* 0x000fe40003f45270 */
[----:B------:R-:W-:-:S05]  /*4470*/  LEA R23, R23, UR4, 0x2 ;  /* 0x0000000417177c11 */ /* 0x000fca000f8e10ff */
[----:B------:R-:W-:-:S04]  /*4480*/  IMAD R24, R67, 0x48, R23 ;  /* 0x0000004843187824 */ /* 0x000fc800078e0217 */
[----:B------:R-:W-:Y:S01]  /*4490*/  @!P1 LEA R71, R68, UR4, 0x2 ;  /* 0x0000000444479c11 */ /* 0x000fe2000f8e10ff */
[----:B--2---:R-:W-:Y:S04]  /*44a0*/  STS [R23], R4 ;  /* 0x0000000417007388 */ /* 0x004fe80000000800 */
[----:B---3--:R-:W-:Y:S04]  /*44b0*/  STS [R23+0x80], R5 ;  /* 0x0000800517007388 */ /* 0x008fe80000000800 */
[----:B----4-:R-:W-:Y:S04]  /*44c0*/  STS [R23+0x100], R6 ;  /* 0x0001000617007388 */ /* 0x010fe80000000800 */
        /* <DEDUP_REMOVED lines=35> */
[C---:B---3--:R-:W-:Y:S01]  /*4700*/  LOP3.LUT R15, R63.reuse, 0x1, RZ, 0xc, !PT ;  /* 0x000000013f0f7812 */ /* 0x048fe200078e0cff */
[----:B------:R-:W-:Y:S01]  /*4710*/  IMAD.IADD R16, R12, 0x1, R13 ;  /* 0x000000010c107824 */ /* 0x000fe200078e020d */
[----:B------:R-:W-:Y:S01]  /*4720*/  LOP3.LUT R80, R63, 0x1, RZ, 0xc0, !PT ;  /* 0x000000013f507812 */ /* 0x000fe200078ec0ff */
[----:B------:R-:W3:Y:S01]  /*4730*/  LDS R17, [R24+0x38] ;  /* 0x0000380018117984 */ /* 0x000ee20000000800 */
[C---:B----4-:R-:W-:Y:S01]  /*4740*/  LOP3.LUT R18, R2.reuse, 0x1, RZ, 0xc, !PT ;  /* 0x0000000102127812 */ /* 0x050fe200078e0cff */
[----:B------:R-:W-:Y:S01]  /*4750*/  IMAD.IADD R19, R15, 0x1, R16 ;  /* 0x000000010f137824 */ /* 0x000fe200078e0210 */
[----:B------:R-:W-:Y:S01]  /*4760*/  LOP3.LUT R79, R2, 0x1, RZ, 0xc0, !PT ;  /* 0x00000001024f7812 */ /* 0x000fe200078ec0ff */
[----:B------:R-:W4:Y:S01]  /*4770*/  LDS R32, [R24+0x3c] ;  /* 0x00003c0018207984 */ /* 0x000f220000000800 */
[----:B-----5:R-:W-:Y:S01]  /*4780*/  LOP3.LUT R33, R3, 0x1, RZ, 0xc, !PT ;  /* 0x0000000103217812 */ /* 0x020fe200078e0cff */
[----:B------:R-:W-:-:S02]  /*4790*/  IMAD.IADD R34, R18, 0x1, R19 ;  /* 0x0000000112227824 */ /* 0x000fc400078e0213 */
[----:B------:R-:W5:Y:S01]  /*47a0*/  LDS R35, [R24+0x40] ;  /* 0x0000400018237984 */ /* 0x000f620000000800 */
[----:B------:R-:W-:Y:S01]  /*47b0*/  LOP3.LUT R36, R4, 0x1, RZ, 0xc, !PT ;  /* 0x0000000104247812 */ /* 0x000fe200078e0cff */
[----:B------:R-:W-:Y:S02]  /*47c0*/  IMAD.IADD R37, R33, 0x1, R34 ;  /* 0x0000000121257824 */ /* 0x000fe400078e0222 */
[----:B------:R-:W5:Y:S01]  /*47d0*/  LDS R38, [R24+0x44] ;  /* 0x0000440018267984 */ /* 0x000f620000000800 */
[----:B------:R-:W-:Y:S01]  /*47e0*/  LOP3.LUT R39, R5, 0x1, RZ, 0xc, !PT ;  /* 0x0000000105277812 */ /* 0x000fe200078e0cff */
[----:B------:R-:W-:Y:S02]  /*47f0*/  IMAD.IADD R40, R36, 0x1, R37 ;  /* 0x0000000124287824 */ /* 0x000fe400078e0225 */
        /* <DEDUP_REMOVED lines=13> */
[----:B------:R-:W-:Y:S02]  /*48d0*/  LOP3.LUT R72, R14, 0x1, RZ, 0xc0, !PT ;  /* 0x000000010e487812 */ /* 0x000fe400078ec0ff */
[C---:B---3--:R-:W-:Y:S01]  /*48e0*/  LOP3.LUT R54, R17.reuse, 0x1, RZ, 0xc, !PT ;  /* 0x0000000111367812 */ /* 0x048fe200078e0cff */
[----:B------:R-:W-:Y:S01]  /*48f0*/  IMAD.IADD R55, R52, 0x1, R53 ;  /* 0x0000000134377824 */ /* 0x000fe200078e0235 */
[----:B------:R-:W-:Y:S02]  /*4900*/  LOP3.LUT R73, R17, 0x1, RZ, 0xc0, !PT ;  /* 0x0000000111497812 */ /* 0x000fe400078ec0ff */
[----:B----4-:R-:W-:Y:S01]  /*4910*/  LOP3.LUT R56, R32, 0x1, RZ, 0xc, !PT ;  /* 0x0000000120387812 */ /* 0x010fe200078e0cff */
[----:B------:R-:W-:Y:S01]  /*4920*/  IMAD.IADD R57, R54, 0x1, R55 ;  /* 0x0000000136397824 */ /* 0x000fe200078e0237 */
[----:B------:R-:W-:Y:S02]  /*4930*/  LOP3.LUT R74, R32, 0x1, RZ, 0xc0, !PT ;  /* 0x00000001204a7812 */ /* 0x000fe400078ec0ff */
[C---:B-----5:R-:W-:Y:S01]  /*4940*/  LOP3.LUT R58, R35.reuse, 0x1, RZ, 0xc, !PT ;  /* 0x00000001233a7812 */ /* 0x060fe200078e0cff */
[----:B------:R-:W-:Y:S01]  /*4950*/  IMAD.IADD R59, R56, 0x1, R57 ;  /* 0x00000001383b7824 */ /* 0x000fe200078e0239 */
[----:B------:R-:W-:-:S02]  /*4960*/  LOP3.LUT R75, R35, 0x1, RZ, 0xc0, !PT ;  /* 0x00000001234b7812 */ /* 0x000fc400078ec0ff */
[----:B------:R-:W-:Y:S01]  /*4970*/  LOP3.LUT R60, R38, 0x1, RZ, 0xc, !PT ;  /* 0x00000001263c7812 */ /* 0x000fe200078e0cff */
[----:B------:R-:W-:Y:S01]  /*4980*/  IMAD.IADD R61, R58, 0x1, R59 ;  /* 0x000000013a3d7824 */ /* 0x000fe200078e023b */
[----:B------:R-:W-:Y:S02]  /*4990*/  LOP3.LUT R76, R38, 0x1, RZ, 0xc0, !PT ;  /* 0x00000001264c7812 */ /* 0x000fe400078ec0ff */
[C---:B------:R-:W-:Y:S01]  /*49a0*/  LOP3.LUT R69, R41.reuse, 0x1, RZ, 0xc, !PT ;  /* 0x0000000129457812 */ /* 0x040fe200078e0cff */
[----:B------:R-:W-:Y:S01]  /*49b0*/  IMAD.IADD R62, R60, 0x1, R61 ;  /* 0x000000013c3e7824 */ /* 0x000fe200078e023d */
[----:B------:R-:W-:-:S03]  /*49c0*/  LOP3.LUT R77, R41, 0x1, RZ, 0xc0, !PT ;  /* 0x00000001294d7812 */ /* 0x000fc600078ec0ff */
        /* <DEDUP_REMOVED lines=12> */
[----:B------:R-:W-:-:S04]  /*4a90*/  ISETP.NE.AND P0, PT, R68, 0x2, PT ;  /* 0x000000024400780c */ /* 0x000fc80003f05270 */
[----:B------:R-:W-:Y:S01]  /*4aa0*/  @!P1 STS [R71], R70 ;  /* 0x0000004647009388 */ /* 0x000fe20000000800 */
        /* <DEDUP_REMOVED lines=33> */
[----:B------:R-:W-:-:S04]  /*4cc0*/  ISETP.NE.AND P0, PT, R68, 0xa, PT ;  /* 0x0000000a4400780c */ /* 0x000fc80003f05270 */
[----:B------:R-:W-:Y:S01]  /*4cd0*/  SEL R71, R25, R71, !P0 ;  /* 0x0000004719477207 */ /* 0x000fe20004000000 */
[----:B------:R-:W-:Y:S01]  /*4ce0*/  IMAD.IADD R25, R70, 0x1, -R69 ;  /* 0x0000000146197824 */ /* 0x000fe200078e0a45 */
[----:B------:R-:W-:Y:S02]  /*4cf0*/  ISETP.NE.AND P0, PT, R68, 0xb, PT ;  /* 0x0000000b4400780c */ /* 0x000fe40003f05270 */
[----:B------:R-:W-:Y:S02]  /*4d00*/  LOP3.LUT R69, R8, 0x1, RZ, 0xc0, !PT ;  /* 0x0000000108457812 */ /* 0x000fe400078ec0ff */
[----:B------:R-:W-:Y:S02]  /*4d10*/  SEL R71, R26, R71, !P0 ;  /* 0x000000471a477207 */ /* 0x000fe40004000000 */
[----:B------:R-:W-:Y:S01]  /*4d20*/  ISETP.NE.AND P0, PT, R68, 0xc, PT ;  /* 0x0000000c4400780c */ /* 0x000fe20003f05270 */
[----:B0-----:R-:W-:Y:S01]  /*4d30*/  IMAD.IADD R28, R27, 0x1, R28 ;  /* 0x000000011b1c7824 */ /* 0x001fe200078e021c */
[----:B------:R-:W-:-:S02]  /*4d40*/  LOP3.LUT R70, R9, 0x1, RZ, 0xc0, !PT ;  /* 0x0000000109467812 */ /* 0x000fc400078ec0ff */
[----:B------:R-:W-:Y:S01]  /*4d50*/  SEL R71, R27, R71, !P0 ;  /* 0x000000471b477207 */ /* 0x000fe20004000000 */
[----:B------:R-:W-:Y:S01]  /*4d60*/  IMAD.IADD R29, R29, 0x1, R28 ;  /* 0x000000011d1d7824 */ /* 0x000fe200078e021c */
[----:B------:R-:W-:-:S03]  /*4d70*/  ISETP.NE.AND P0, PT, R68, 0xd, PT ;  /* 0x0000000d4400780c */ /* 0x000fc60003f05270 */
[----:B------:R-:W-:Y:S01]  /*4d80*/  IMAD.IADD R30, R30, 0x1, R29 ;  /* 0x000000011e1e7824 */ /* 0x000fe200078e021d */
[----:B------:R-:W-:Y:S02]  /*4d90*/  SEL R71, R28, R71, !P0 ;  /* 0x000000471c477207 */ /* 0x000fe40004000000 */
[C---:B------:R-:W-:Y:S01]  /*4da0*/  ISETP.NE.AND P0, PT, R68.reuse, 0xe, PT ;  /* 0x0000000e4400780c */ /* 0x040fe20003f05270 */
[----:B------:R-:W-:Y:S01]  /*4db0*/  IMAD.IADD R31, R31, 0x1, R30 ;  /* 0x000000011f1f7824 */ /* 0x000fe200078e021e */
[----:B------:R-:W-:Y:S02]  /*4dc0*/  LOP3.LUT R28, R3, 0x1, RZ, 0xc0, !PT ;  /* 0x00000001031c7812 */ /* 0x000fe400078ec0ff */
[----:B------:R-:W-:Y:S02]  /*4dd0*/  SEL R71, R29, R71, !P0 ;  /* 0x000000471d477207 */ /* 0x000fe40004000000 */
[----:B------:R-:W-:Y:S01]  /*4de0*/  ISETP.NE.AND P0, PT, R68, 0xf, PT ;  /* 0x0000000f4400780c */ /* 0x000fe20003f05270 */
[----:B-1----:R-:W-:Y:S01]  /*4df0*/  IMAD.IADD R20, R31, 0x1, R20 ;  /* 0x000000011f147824 */ /* 0x002fe200078e0214 */
[----:B------:R-:W-:-:S02]  /*4e00*/  LOP3.LUT R29, R4, 0x1, RZ, 0xc0, !PT ;  /* 0x00000001041d7812 */ /* 0x000fc400078ec0ff */
[----:B------:R-:W-:Y:S01]  /*4e10*/  SEL R71, R30, R71, !P0 ;  /* 0x000000471e477207 */ /* 0x000fe20004000000 */
[----:B------:R-:W-:Y:S01]  /*4e20*/  IMAD.IADD R21, R21, 0x1, R20 ;  /* 0x0000000115157824 */ /* 0x000fe200078e0214 */
[----:B------:R-:W-:Y:S02]  /*4e30*/  ISETP.NE.AND P0, PT, R68, 0x10, PT ;  /* 0x000000104400780c */ /* 0x000fe40003f05270 */
[----:B------:R-:W-:Y:S01]  /*4e40*/  LOP3.LUT R30, R5, 0x1, RZ, 0xc0, !PT ;  /* 0x00000001051e7812 */ /* 0x000fe200078ec0ff */
[----:B------:R-:W-:Y:S01]  /*4e50*/  IMAD.IADD R23, R22, 0x1, R21 ;  /* 0x0000000116177824 */ /* 0x000fe200078e0215 */
[----:B------:R-:W-:Y:S02]  /*4e60*/  SEL R71, R31, R71, !P0 ;  /* 0x000000471f477207 */ /* 0x000fe40004000000 */
[----:B------:R-:W-:Y:S02]  /*4e70*/  ISETP.NE.AND P0, PT, R68, 0x12, PT ;  /* 0x000000124400780c */ /* 0x000fe40003f05270 */
[----:B------:R-:W-:-:S02]  /*4e80*/  SEL R71, R20, R71, !P1 ;  /* 0x0000004714477207 */ /* 0x000fc40004800000 */
[----:B------:R-:W-:Y:S02]  /*4e90*/  SEL R20, R25, RZ, P2 ;  /* 0x000000ff19147207 */ /* 0x000fe40001000000 */
[----:B------:R-:W-:Y:S02]  /*4ea0*/  SEL R71, R21, R71, !P0 ;  /* 0x0000004715477207 */ /* 0x000fe40004000000 */
[C---:B------:R-:W-:Y:S02]  /*4eb0*/  ISETP.GT.U32.AND P0, PT, R0.reuse, 0x1f, PT ;  /* 0x0000001f0000780c */ /* 0x040fe40003f04070 */
[----:B------:R-:W-:Y:S01]  /*4ec0*/  ISETP.GE.U32.AND P1, PT, R0, 0x20, PT ;  /* 0x000000200000780c */ /* 0x000fe20003f26070 */
[----:B------:R-:W-:Y:S01]  /*4ed0*/  IMAD.IADD R20, R71, 0x1, R20 ;  /* 0x0000000147147824 */ /* 0x000fe200078e0214 */
[----:B------:R-:W-:Y:S02]  /*4ee0*/  LOP3.LUT R31, R6, 0x1, RZ, 0xc0, !PT ;  /* 0x00000001061f7812 */ /* 0x000fe400078ec0ff */
[----:B------:R-:W-:-:S02]  /*4ef0*/  LOP3.LUT R68, R7, 0x1, RZ, 0xc0, !PT ;  /* 0x0000000107447812 */ /* 0x000fc400078ec0ff */
[----:B------:R-:W-:Y:S02]  /*4f00*/  LOP3.LUT R71, R11, 0x1, RZ, 0xc0, !PT ;  /* 0x000000010b477812 */ /* 0x000fe400078ec0ff */
[----:B------:R-:W-:-:S03]  /*4f10*/  SEL R78, R25, R20, !P1 ;  /* 0x00000014194e7207 */ /* 0x000fc60004800000 */
[----:B------:R-:W-:Y:S05]  /*4f20*/  @P0 BRA `(.L_x_708) ;  /* 0x0000000800a80947 */ /* 0x000fea0003800000 */
        /* <DEDUP_REMOVED lines=15> */
.L_x_1137:
[----:B------:R-:W-:Y:S05]  /*5020*/  @!P0 BRA `(.L_x_710) ;  /* 0x0000000000748947 */ /* 0x000fea0003800000 */
[----:B------:R-:W-:-:S07]  /*5030*/  IMAD.MOV.U32 R26, RZ, RZ, 0x3ae ;  /* 0x000003aeff1a7424 */ /* 0x000fce00078e00ff */
.L_x_712:
[----:B------:R-:W-:Y:S02]  /*5040*/  VIADD R27, R26, 0x1 ;  /* 0x000000011a1b7836 */ /* 0x000fe40000000000 */
[----:B------:R-:W-:Y:S02]  /*5050*/  IMAD R84, R84, 0x41a7, RZ ;  /* 0x000041a754547824 */ /* 0x000fe400078e02ff */
[----:B------:R-:W0:Y:S01]  /*5060*/  I2F.U32.RP R22, R27 ;  /* 0x0000001b00167306 */ /* 0x000e220000209000 */
[----:B------:R-:W-:Y:S01]  /*5070*/  IMAD.MOV R83, RZ, RZ, -R27 ;  /* 0x000000ffff537224 */ /* 0x000fe200078e0a1b */
[----:B------:R-:W-:Y:S02]  /*5080*/  ISETP.NE.U32.AND P2, PT, R27, RZ, PT ;  /* 0x000000ff1b00720c */ /* 0x000fe40003f45070 */
[----:B------:R-:W-:-:S04]  /*5090*/  LOP3.LUT R84, R84, 0x7fffffff, RZ, 0xc0, !PT ;  /* 0x7fffffff54547812 */ /* 0x000fc800078ec0ff */
        /* <DEDUP_REMOVED lines=13> */
[----:B------:R-:W-:-:S04]  /*5170*/  @!P2 LOP3.LUT R22, RZ, R27, RZ, 0x33, !PT ;  /* 0x0000001bff16a212 */ /* 0x000fc800078e33ff */
[----:B------:R-:W-:Y:S05]  /*5180*/  NANOSLEEP R22 ;  /* 0x000000160000735d */ /* 0x000fea0003800000 */
[----:B------:R-:W2:Y:S01]  /*5190*/  LD.E.64.STRONG.GPU R20, desc[UR8][R24.64+0x100] ;  /* 0x0001000818147980 */ /* 0x000ea2000c10fb00 */
[----:B------:R-:W-:Y:S01]  /*51a0*/  UMOV UR6, 0xffffffff ;  /* 0xffffffff00067882 */ /* 0x000fe20000000000 */
[----:B------:R-:W-:Y:S02]  /*51b0*/  SHF.R.U32.HI R26, RZ, 0x1, R26 ;  /* 0x00000001ff1a7819 */ /* 0x000fe4000001161a */
[----:B--2---:R-:W-:Y:S01]  /*51c0*/  ISETP.NE.AND P0, PT, R20, 0x63, PT ;  /* 0x000000631400780c */ /* 0x004fe20003f05270 */
[----:B------:R-:W-:-:S12]  /*51d0*/  BRA.DIV UR6, `(.L_x_711) ;  /* 0x000000da06ac7947 */ /* 0x000fd8000b800000 */
[----:B------:R-:W-:-:S13]  /*51e0*/  VOTE.ANY P0, !P0 ;  /* 0x0000000000ff7806 */ /* 0x000fda0004000100 */
.L_x_1140:
[----:B------:R-:W-:Y:S05]  /*51f0*/  @P0 BRA `(.L_x_712) ;  /* 0xfffffffc00900947 */ /* 0x000fea000383ffff */
.L_x_710:
[----:B------:R-:W-:Y:S01]  /*5200*/  UMOV UR6, 0xffffffff ;  /* 0xffffffff00067882 */ /* 0x000fe20000000000 */
[----:B------:R-:W-:Y:S02]  /*5210*/  ISETP.NE.AND P2, PT, R20, 0x65, PT ;  /* 0x000000651400780c */ /* 0x000fe40003f45270 */
[----:B------:R-:W-:Y:S11]  /*5220*/  BRA.DIV UR6, `(.L_x_713) ;  /* 0x000000da06b87947 */ /* 0x000ff6000b800000 */
[----:B------:R-:W0:Y:S01]  /*5230*/  S2R R82, SR_GEMASK ;  /* 0x0000000000527919 */ /* 0x000e220000003c00 */
[----:B------:R-:W-:Y:S01]  /*5240*/  VOTE.ANY R22, PT, !P2 ;  /* 0x0000000000167806 */ /* 0x000fe200050e0100 */
[C---:B------:R-:W-:Y:S02]  /*5250*/  VIADD R87, R67.reuse, 0x2 ;  /* 0x0000000243577836 */ /* 0x040fe40000000000 */
        /* <DEDUP_REMOVED lines=10> */
[----:B------:R-:W-:Y:S02]  /*5300*/  ISETP.GT.AND P2, PT, R88, R86, PT ;  /* 0x000000565800720c */ /* 0x000fe40003f44270 */
[----:B0-----:R-:W-:Y:S02]  /*5310*/  IADD3 R92, P3, PT, R24, 0x100, RZ ;  /* 0x00000100185c7810 */ /* 0x001fe40007f7e0ff */
[----:B-1----:R-:W-:-:S02]  /*5320*/  SEL R26, R26, RZ, !P0 ;  /* 0x000000ff1a1a7207 */ /* 0x002fc40004000000 */
        /* <DEDUP_REMOVED lines=19> */
.L_x_1149:
[----:B------:R-:W-:Y:S05]  /*5460*/  @!P0 BRA `(.L_x_714) ;  /* 0x00000004001c8947 */ /* 0x000fea0003800000 */
[----:B------:R-:W-:-:S07]  /*5470*/  IMAD.MOV.U32 R27, RZ, RZ, 0x3ae ;  /* 0x000003aeff1b7424 */ /* 0x000fce00078e00ff */
.L_x_720:
        /* <DEDUP_REMOVED lines=8> */
.L_x_1152:
[----:B------:R-:W-:Y:S05]  /*5500*/  @!P0 BRA `(.L_x_716) ;  /* 0x0000000000748947 */ /* 0x000fea0003800000 */
[----:B------:R-:W-:-:S07]  /*5510*/  IMAD.MOV.U32 R26, RZ, RZ, R27 ;  /* 0x000000ffff1a7224 */ /* 0x000fce00078e001b */
.L_x_718:
[----:B------:R-:W-:Y:S02]  /*5520*/  VIADD R89, R26, 0x1 ;  /* 0x000000011a597836 */ /* 0x000fe40000000000 */
[----:B------:R-:W-:Y:S02]  /*5530*/  IMAD R84, R84, 0x41a7, RZ ;  /* 0x000041a754547824 */ /* 0x000fe400078e02ff */
[----:B------:R-:W0:Y:S01]  /*5540*/  I2F.U32.RP R22, R89 ;  /* 0x0000005900167306 */ /* 0x000e220000209000 */
[----:B------:R-:W-:Y:S02]  /*5550*/  ISETP.NE.U32.AND P2, PT, R89, RZ, PT ;  /* 0x000000ff5900720c */ /* 0x000fe40003f45070 */
[----:B------:R-:W-:-:S05]  /*5560*/  LOP3.LUT R84, R84, 0x7fffffff, RZ, 0xc0, !PT ;  /* 0x7fffffff54547812 */ /* 0x000fca00078ec0ff */
[----:B0-----:R-:W0:Y:S02]  /*5570*/  MUFU.RCP R22, R22 ;  /* 0x0000001600167308 */ /* 0x001e240000001000 */
[----:B0-----:R-:W-:-:S06]  /*5580*/  VIADD R20, R22, 0xffffffe ;  /* 0x0ffffffe16147836 */ /* 0x001fcc0000000000 */
[----:B------:R0:W1:Y:S02]  /*5590*/  F2I.FTZ.U32.TRUNC.NTZ R21, R20 ;  /* 0x0000001400157305 */ /* 0x000064000021f000 */
[----:B0-----:R-:W-:-:S04]  /*55a0*/  IMAD.MOV R20, RZ, RZ, -R89 ;  /* 0x000000ffff147224 */ /* 0x001fc800078e0a59 */
[----:B-1----:R-:W-:Y:S02]  /*55b0*/  IMAD R22, R20, R21, RZ ;  /* 0x0000001514167224 */ /* 0x002fe400078e02ff */
[----:B------:R-:W-:-:S04]  /*55c0*/  IMAD.MOV.U32 R20, RZ, RZ, RZ ;  /* 0x000000ffff147224 */ /* 0x000fc800078e00ff */
        /* <DEDUP_REMOVED lines=16> */
.L_x_1155:
[----:B------:R-:W-:Y:S05]  /*56d0*/  @P0 BRA `(.L_x_718) ;  /* 0xfffffffc00900947 */ /* 0x000fea000383ffff */
.L_x_716:
        /* <DEDUP_REMOVED lines=31> */
.L_x_1164:
[----:B------:R-:W-:Y:S05]  /*58d0*/  @P0 BRA `(.L_x_720) ;  /* 0xfffffff800e80947 */ /* 0x000fea000383ffff */
.L_x_714:
[----:B------:R-:W-:Y:S01]  /*58e0*/  ISETP.NE.AND P0, PT, R67, RZ, PT ;  /* 0x000000ff4300720c */ /* 0x000fe20003f05270 */
[----:B------:R-:W0:Y:S01]  /*58f0*/  @!P1 S2R R21, SR_CgaCtaId ;  /* 0x0000000000159919 */ /* 0x000e220000008800 */
[----:B------:R-:W-:Y:S01]  /*5900*/  @!P1 MOV R20, 0x400 ;  /* 0x0000040000149802 */ /* 0x000fe20000000f00 */
[----:B------:R-:W-:Y:S02]  /*5910*/  @!P1 IMAD.IADD R23, R23, 0x1, R86 ;  /* 0x0000000117179824 */ /* 0x000fe400078e0256 */
[----:B------:R-:W-:-:S05]  /*5920*/  @!P1 IMAD.MOV.U32 R22, RZ, RZ, 0x65 ;  /* 0x00000065ff169424 */ /* 0x000fca00078e00ff */
[----:B------:R1:W-:Y:S03]  /*5930*/  @!P1 ST.E.64.STRONG.GPU desc[UR8][R90.64+0x100], R22 ;  /* 0x000100165a009985 */ /* 0x0003e6000c10fb08 */
[----:B------:R-:W-:Y:S01]  /*5940*/  @!P0 MOV R24, 0x400 ;  /* 0x0000040000188802 */ /* 0x000fe20000000f00 */
[----:B------:R-:W2:Y:S01]  /*5950*/  @!P0 S2R R25, SR_CgaCtaId ;  /* 0x0000000000198919 */ /* 0x000ea20000008800 */
[----:B0-----:R-:W-:Y:S01]  /*5960*/  @!P1 LEA R21, R21, R20, 0x18 ;  /* 0x0000001415159211 */ /* 0x001fe200078ec0ff */
[----:B------:R-:W-:Y:S02]  /*5970*/  IMAD.MOV.U32 R20, RZ, RZ, R78 ;  /* 0x000000ffff147224 */ /* 0x000fe400078e004e */
[----:B------:R-:W-:Y:S02]  /*5980*/  @!P0 IMAD.MOV.U32 R20, RZ, RZ, R86 ;  /* 0x000000ffff148224 */ /* 0x000fe400078e0056 */
[----:B------:R1:W-:Y:S04]  /*5990*/  @!P1 STS [R21+0x88], R23 ;  /* 0x0000881715009388 */ /* 0x0003e80000000800 */
[----:B------:R1:W-:Y:S01]  /*59a0*/  @!P1 STS [R21+0x84], R86 ;  /* 0x0000845615009388 */ /* 0x0003e20000000800 */
[----:B--2---:R-:W-:-:S05]  /*59b0*/  @!P0 LEA R25, R25, R24, 0x18 ;  /* 0x0000001819198211 */ /* 0x004fca00078ec0ff */
[----:B------:R1:W-:Y:S02]  /*59c0*/  @!P0 STS [R25+0x60], R86 ;  /* 0x0000605619008388 */ /* 0x0003e40000000800 */
.L_x_708:
[----:B------:R-:W-:Y:S05]  /*59d0*/  WARPSYNC.ALL ;  /* 0x0000000000007948 */ /* 0x000fea0003800000 */
[C---:B-1----:R-:W-:Y:S02]  /*59e0*/  LOP3.LUT R22, R66.reuse, 0x1, RZ, 0xc0, !PT ;  /* 0x0000000142167812 */ /* 0x042fe400078ec0ff */
[----:B------:R-:W-:Y:S02]  /*59f0*/  LOP3.LUT R24, R66, 0x1, RZ, 0xc, !PT ;  /* 0x0000000142187812 */ /* 0x000fe400078e0cff */
[----:B------:R-:W-:Y:S02]  /*5a00*/  LOP3.LUT R23, R65, 0x1, RZ, 0xc0, !PT ;  /* 0x0000000141177812 */ /* 0x000fe400078ec0ff */
[----:B------:R-:W-:Y:S01]  /*5a10*/  LOP3.LUT R25, R64, 0x1, RZ, 0xc0, !PT ;  /* 0x0000000140197812 */ /* 0x000fe200078ec0ff */
[----:B------:R-:W0:Y:S08]  /*5a20*/  S2UR UR6, SR_CgaCtaId ;  /* 0x00000000000679c3 */ /* 0x000e300000008800 */
[----:B------:R-:W-:Y:S01]  /*5a30*/  BAR.SYNC.DEFER_BLOCKING 0x0 ;  /* 0x0000000000007b1d */ /* 0x000fe20000010000 */
[----:B------:R-:W-:-:S02]  /*5a40*/  ISETP.NE.AND P0, PT, R0, RZ, PT ;  /* 0x000000ff0000720c */ /* 0x000fc40003f05270 */
[----:B------:R-:W-:Y:S02]  /*5a50*/  ISETP.NE.AND P2, PT, R23, RZ, PT ;  /* 0x000000ff1700720c */ /* 0x000fe40003f45270 */
[----:B------:R-:W-:Y:S01]  /*5a60*/  ISETP.NE.AND P1, PT, R22, RZ, PT ;  /* 0x000000ff1600720c */ /* 0x000fe20003f25270 */
[----:B------:R-:W-:Y:S01]  /*5a70*/  UMOV UR4, 0x400 ;  /* 0x0000040000047882 */ /* 0x000fe20000000000 */
[----:B------:R-:W-:Y:S01]  /*5a80*/  ISETP.NE.AND P3, PT, R25, RZ, PT ;  /* 0x000000ff1900720c */ /* 0x000fe20003f65270 */
[----:B------:R-:W1:Y:S01]  /*5a90*/  LDCU.U8 UR12, c[0x0][0x3b8] ;  /* 0x00007700ff0c77ac */ /* 0x000e620008000000 */
[----:B------:R-:W-:Y:S01]  /*5aa0*/  ISETP.NE.AND P4, PT, R80, RZ, PT ;  /* 0x000000ff5000720c */ /* 0x000fe20003f85270 */
[----:B------:R-:W-:Y:S01]  /*5ab0*/  BSSY.RECONVERGENT B0, `(.L_x_721) ;  /* 0x00000bd000007945 */ /* 0x000fe20003800200 */
[----:B------:R-:W-:Y:S02]  /*5ac0*/  ISETP.NE.AND P5, PT, R79, RZ, PT ;  /* 0x000000ff4f00720c */ /* 0x000fe40003fa5270 */
[----:B------:R-:W-:Y:S01]  /*5ad0*/  ISETP.NE.AND P6, PT, R28, RZ, PT ;  /* 0x000000ff1c00720c */ /* 0x000fe20003fc5270 */
[----:B0-----:R-:W-:-:S09]  /*5ae0*/  ULEA UR6, UR6, UR4, 0x18 ;  /* 0x0000000406067291 */ /* 0x001fd2000f8ec0ff */
[----:B------:R-:W0:Y:S04]  /*5af0*/  LDS R27, [UR6+0x8c] ;  /* 0x00008c06ff1b7984 */ /* 0x000e280008000800 */
[----:B------:R-:W2:Y:S04]  /*5b00*/  LDS R26, [UR6+0x84] ;  /* 0x00008406ff1a7984 */ /* 0x000ea80008000800 */
[----:B------:R-:W3:Y:S01]  /*5b10*/  @P0 LDS R21, [UR6+0x60] ;  /* 0x00006006ff150984 */ /* 0x000ee20008000800 */
[----:B0-----:R-:W-:Y:S02]  /*5b20*/  R2UR UR4, R27 ;  /* 0x000000001b0472ca */ /* 0x001fe400000e0000 */
[----:B--2---:R-:W-:Y:S01]  /*5b30*/  R2UR UR7, R26 ;  /* 0x000000001a0772ca */ /* 0x004fe200000e0000 */
[----:B---3--:R-:W-:Y:S01]  /*5b40*/  @P0 IMAD.IADD R20, R20, 0x1, R21 ;  /* 0x0000000114140824 */ /* 0x008fe200078e0215 */
[----:B------:R-:W-:-:S09]  /*5b50*/  ISETP.NE.AND P0, PT, R29, RZ, PT ;  /* 0x000000ff1d00720c */ /* 0x000fd20003f05270 */
[----:B------:R-:W-:Y:S02]  /*5b60*/  UIADD3 UR4, UPT, UPT, -UR4, 0x2d20, URZ ;  /* 0x00002d2004047890 */ /* 0x000fe4000fffe1ff */
[----:B------:R-:W-:Y:S01]  /*5b70*/  VIADD R21, R20, -UR7 ;  /* 0x8000000714157c36 */ /* 0x000fe20008000000 */
[--C-:B------:R-:W-:Y:S01]  /*5b80*/  IADD3 R23, PT, PT, -R24, UR7, -R20.reuse ;  /* 0x0000000718177c10 */ /* 0x100fe2000fffe914 */
[----:B------:R-:W-:Y:S02]  /*5b90*/  UIADD3 UR5, UPT, UPT, UR5, -UR7, URZ ;  /* 0x8000000705057290 */ /* 0x000fe4000fffe0ff */
[--C-:B------:R-:W-:Y:S01]  /*5ba0*/  IADD3 R25, PT, PT, -R13, UR7, -R20.reuse ;  /* 0x000000070d197c10 */ /* 0x100fe2000fffe914 */
[----:B------:R-:W-:Y:S01]  /*5bb0*/  IMAD R22, R0, 0x13, -R21 ;  /* 0x0000001300167824 */ /* 0x000fe200078e0a15 */
[--C-:B------:R-:W-:Y:S01]  /*5bc0*/  IADD3 R27, PT, PT, -R16, UR7, -R20.reuse ;  /* 0x00000007101b7c10 */ /* 0x100fe2000fffe914 */
[----:B------:R-:W-:Y:S01]  /*5bd0*/  VIADD R21, R21, UR4 ;  /* 0x0000000415157c36 */ /* 0x000fe20008000000 */
[--C-:B------:R-:W-:Y:S01]  /*5be0*/  IADD3 R19, PT, PT, -R19, UR7, -R20.reuse ;  /* 0x0000000713137c10 */ /* 0x100fe2000fffe914 */
[C---:B------:R-:W-:Y:S01]  /*5bf0*/  IMAD R23, R0.reuse, 0x13, R23 ;  /* 0x0000001300177824 */ /* 0x040fe200078e0217 */
[--C-:B------:R-:W-:Y:S01]  /*5c00*/  IADD3 R43, PT, PT, -R43, UR7, -R20.reuse ;  /* 0x000000072b2b7c10 */ /* 0x100fe2000fffe914 */
[----:B------:R-:W-:Y:S01]  /*5c10*/  IMAD R25, R0, 0x13, R25 ;  /* 0x0000001300197824 */ /* 0x000fe200078e0219 */
[----:B------:R-:W-:Y:S01]  /*5c20*/  SEL R13, R21, R22, !P1 ;  /* 0x00000016150d7207 */ /* 0x000fe20004800000 */
[----:B------:R-:W-:Y:S01]  /*5c30*/  IMAD.IADD R21, R24, 0x1, R21 ;  /* 0x0000000118157824 */ /* 0x000fe200078e0215 */
[----:B------:R-:W-:Y:S01]  /*5c40*/  ISETP.NE.AND P1, PT, R30, RZ, PT ;  /* 0x000000ff1e00720c */ /* 0x000fe20003f25270 */
[----:B------:R-:W-:Y:S01]  /*5c50*/  VIADD R23, R23, 0x1 ;  /* 0x0000000117177836 */ /* 0x000fe20000000000 */
[--C-:B------:R-:W-:Y:S01]  /*5c60*/  IADD3 R49, PT, PT, -R49, UR7, -R20.reuse ;  /* 0x0000000731317c10 */ /* 0x100fe2000fffe914 */
[C---:B------:R-:W-:Y:S01]  /*5c70*/  IMAD R27, R0.reuse, 0x13, R27 ;  /* 0x00000013001b7824 */ /* 0x040fe200078e021b */
[--C-:B------:R-:W-:Y:S01]  /*5c80*/  IADD3 R37, PT, PT, -R37, UR7, -R20.reuse ;  /* 0x0000000725257c10 */ /* 0x100fe2000fffe914 */
[----:B------:R-:W-:Y:S01]  /*5c90*/  IMAD R19, R0, 0x13, R19 ;  /* 0x0000001300137824 */ /* 0x000fe200078e0213 */
[----:B------:R-:W-:Y:S01]  /*5ca0*/  SEL R16, R21, R23, !P2 ;  /* 0x0000001715107207 */ /* 0x000fe20005000000 */
[----:B------:R-:W-:Y:S01]  /*5cb0*/  IMAD.IADD R21, R10, 0x1, R21 ;  /* 0x000000010a157824 */ /* 0x000fe200078e0215 */
[--C-:B------:R-:W-:Y:S01]  /*5cc0*/  IADD3 R23, PT, PT, -R34, UR7, -R20.reuse ;  /* 0x0000000722177c10 */ /* 0x100fe2000fffe914 */
[----:B------:R-:W-:Y:S01]  /*5cd0*/  VIADD R10, R25, 0x2 ;  /* 0x00000002190a7836 */ /* 0x000fe20000000000 */
[----:B------:R-:W-:Y:S01]  /*5ce0*/  ISETP.NE.AND P2, PT, R31, RZ, PT ;  /* 0x000000ff1f00720c */ /* 0x000fe20003f45270 */
[C---:B------:R-:W-:Y:S01]  /*5cf0*/  IMAD R43, R0.reuse, 0x13, R43 ;  /* 0x00000013002b7824 */ /* 0x040fe200078e022b */
[--C-:B------:R-:W-:Y:S01]  /*5d00*/  IADD3 R53, PT, PT, -R53, UR7, -R20.reuse ;  /* 0x0000000735357c10 */ /* 0x100fe2000fffe914 */
[----:B------:R-:W-:Y:S01]  /*5d10*/  IMAD R23, R0, 0x13, R23 ;  /* 0x0000001300177824 */ /* 0x000fe200078e0217 */
[----:B------:R-:W-:Y:S01]  /*5d20*/  SEL R10, R21, R10, !P3 ;  /* 0x0000000a150a7207 */ /* 0x000fe20005800000 */
[----:B------:R-:W-:Y:S01]  /*5d30*/  IMAD.IADD R21, R12, 0x1, R21 ;  /* 0x000000010c157824 */ /* 0x000fe200078e0215 */
[--C-:B------:R-:W-:Y:S01]  /*5d40*/  IADD3 R55, PT, PT, -R55, UR7, -R20.reuse ;  /* 0x0000000737377c10 */ /* 0x100fe2000fffe914 */
[----:B------:R-:W-:Y:S01]  /*5d50*/  VIADD R12, R27, 0x3 ;  /* 0x000000031b0c7836 */ /* 0x000fe20000000000 */
[--C-:B------:R-:W-:Y:S01]  /*5d60*/  IADD3 R45, PT, PT, -R45, UR7, -R20.reuse ;  /* 0x000000072d2d7c10 */ /* 0x100fe2000fffe914 */
[----:B------:R-:W-:Y:S01]  /*5d70*/  VIADD R43, R43, 0x8 ;  /* 0x000000082b2b7836 */ /* 0x000fe20000000000 */
        /* <DEDUP_REMOVED lines=8> */
[----:B------:R-:W-:Y:S01]  /*5e00*/  LEA R13, R13, UR6, 0x2 ;  /* 0x000000060d0d7c11 */ /* 0x000fe2000f8e10ff */
[----:B------:R-:W-:Y:S01]  /*5e10*/  BAR.SYNC.DEFER_BLOCKING 0x0 ;  /* 0x0000000000007b1d */ /* 0x000fe20000010000 */
[----:B------:R-:W-:Y:S01]  /*5e20*/  SEL R15, R21, R15, !P5 ;  /* 0x0000000f150f7207 */ /* 0x000fe20006800000 */
[----:B------:R-:W-:Y:S01]  /*5e30*/  IMAD.IADD R21, R18, 0x1, R21 ;  /* 0x0000000112157824 */ /* 0x000fe200078e0215 */
[----:B------:R-:W-:Y:S01]  /*5e40*/  ISETP.NE.AND P5, PT, R70, RZ, PT ;  /* 0x000000ff4600720c */ /* 0x000fe20003fa5270 */
[----:B------:R-:W-:Y:S01]  /*5e50*/  VIADD R18, R23, 0x5 ;  /* 0x0000000517127836 */ /* 0x000fe20000000000 */
[--C-:B------:R-:W-:Y:S01]  /*5e60*/  IADD3 R23, PT, PT, -R40, UR7, -R20.reuse ;  /* 0x0000000728177c10 */ /* 0x100fe2000fffe914 */
[----:B------:R-:W-:Y:S01]  /*5e70*/  IMAD R37, R0, 0x13, R37 ;  /* 0x0000001300257824 */ /* 0x000fe200078e0225 */
[----:B------:R-:W-:Y:S01]  /*5e80*/  ISETP.NE.AND P3, PT, R68, RZ, PT ;  /* 0x000000ff4400720c */ /* 0x000fe20003f65270 */
[C---:B------:R-:W-:Y:S01]  /*5e90*/  IMAD R53, R0.reuse, 0x13, R53 ;  /* 0x0000001300357824 */ /* 0x040fe200078e0235 */
[----:B------:R-:W-:Y:S01]  /*5ea0*/  SEL R18, R21, R18, !P6 ;  /* 0x0000001215127207 */ /* 0x000fe20007000000 */
[----:B------:R-:W-:Y:S01]  /*5eb0*/  IMAD.IADD R21, R33, 0x1, R21 ;  /* 0x0000000121157824 */ /* 0x000fe200078e0215 */
[--C-:B------:R-:W-:Y:S01]  /*5ec0*/  IADD3 R59, PT, PT, -R59, UR7, -R20.reuse ;  /* 0x000000073b3b7c10 */ /* 0x100fe2000fffe914 */
[----:B------:R-:W-:Y:S01]  /*5ed0*/  IMAD R23, R0, 0x13, R23 ;  /* 0x0000001300177824 */ /* 0x000fe200078e0217 */
[----:B------:R-:W-:Y:S01]  /*5ee0*/  LEA R16, R16, UR6, 0x2 ;  /* 0x0000000610107c11 */ /* 0x000fe2000f8e10ff */
[----:B------:R-:W-:Y:S01]  /*5ef0*/  IMAD.IADD R36, R36, 0x1, R21 ;  /* 0x0000000124247824 */ /* 0x000fe200078e0215 */
[----:B------:R-:W-:Y:S01]  /*5f00*/  ISETP.NE.AND P4, PT, R69, RZ, PT ;  /* 0x000000ff4500720c */ /* 0x000fe20003f85270 */
[----:B------:R-:W-:Y:S01]  /*5f10*/  VIADD R23, R23, 0x7 ;  /* 0x0000000717177836 */ /* 0x000fe20000000000 */
[----:B------:R-:W-:Y:S01]  /*5f20*/  IADD3 R61, PT, PT, -R61, UR7, -R20 ;  /* 0x000000073d3d7c10 */ /* 0x000fe2000fffe914 */
[----:B------:R-:W-:Y:S01]  /*5f30*/  VIADD R19, R37, 0x6 ;  /* 0x0000000625137836 */ /* 0x000fe20000000000 */
[----:B------:R-:W-:Y:S01]  /*5f40*/  LEA R12, R12, UR6, 0x2 ;  /* 0x000000060c0c7c11 */ /* 0x000fe2000f8e10ff */
[----:B------:R-:W-:Y:S01]  /*5f50*/  VIADD R53, R53, 0xd ;  /* 0x0000000d35357836 */ /* 0x000fe20000000000 */
[----:B------:R-:W-:Y:S01]  /*5f60*/  SEL R23, R36, R23, !P1 ;  /* 0x0000001724177207 */ /* 0x000fe20004800000 */
[----:B------:R-:W-:Y:S01]  /*5f70*/  IMAD.IADD R36, R39, 0x1, R36 ;  /* 0x0000000127247824 */ /* 0x000fe200078e0224 */
[----:B------:R-:W-:Y:S01]  /*5f80*/  SEL R19, R21, R19, !P0 ;  /* 0x0000001315137207 */ /* 0x000fe20004000000 */
[----:B------:R-:W-:Y:S01]  /*5f90*/  IMAD R55, R0, 0x13, R55 ;  /* 0x0000001300377824 */ /* 0x000fe200078e0237 */
[----:B------:R-:W-:Y:S01]  /*5fa0*/  ISETP.NE.AND P0, PT, R72, RZ, PT ;  /* 0x000000ff4800720c */ /* 0x000fe20003f05270 */
[----:B------:R-:W-:Y:S01]  /*5fb0*/  IMAD R45, R0, 0x13, R45 ;  /* 0x00000013002d7824 */ /* 0x000fe200078e022d */
[----:B------:R-:W-:Y:S01]  /*5fc0*/  SEL R43, R36, R43, !P2 ;  /* 0x0000002b242b7207 */ /* 0x000fe20005000000 */
[----:B------:R-:W-:Y:S01]  /*5fd0*/  IMAD.IADD R36, R42, 0x1, R36 ;  /* 0x000000012a247824 */ /* 0x000fe200078e0224 */
[----:B------:R-:W-:Y:S01]  /*5fe0*/  ISETP.NE.AND P1, PT, R73, RZ, PT ;  /* 0x000000ff4900720c */ /* 0x000fe20003f25270 */
[----:B------:R-:W-:Y:S01]  /*5ff0*/  IMAD R47, R0, 0x13, R47 ;  /* 0x00000013002f7824 */ /* 0x000fe200078e022f */
[----:B------:R-:W-:Y:S01]  /*6000*/  LEA R21, R10, UR6, 0x2 ;  /* 0x000000060a157c11 */ /* 0x000fe2000f8e10ff */
[----:B------:R-:W-:Y:S01]  /*6010*/  IMAD.IADD R44, R44, 0x1, R36 ;  /* 0x000000012c2c7824 */ /* 0x000fe200078e0224 */
[----:B------:R-:W-:Y:S01]  /*6020*/  LEA R15, R15, UR6, 0x2 ;  /* 0x000000060f0f7c11 */ /* 0x000fe2000f8e10ff */
[----:B------:R-:W-:Y:S01]  /*6030*/  VIADD R55, R55, 0xe ;  /* 0x0000000e37377836 */ /* 0x000fe20000000000 */
[----:B------:R-:W-:Y:S01]  /*6040*/  ISETP.NE.AND P6, PT, R71, RZ, PT ;  /* 0x000000ff4700720c */ /* 0x000fe20003fc5270 */
[----:B------:R-:W-:Y:S01]  /*6050*/  IMAD.IADD R46, R46, 0x1, R44 ;  /* 0x000000012e2e7824 */ /* 0x000fe200078e022c */
[----:B------:R-:W-:Y:S01]  /*6060*/  STS [R13], R66 ;  /* 0x000000420d007388 */ /* 0x000fe20000000800 */
[----:B------:R-:W-:Y:S01]  /*6070*/  VIADD R45, R45, 0x9 ;  /* 0x000000092d2d7836 */ /* 0x000fe20000000000 */
[----:B------:R-:W-:Y:S01]  /*6080*/  LEA R18, R18, UR6, 0x2 ;  /* 0x0000000612127c11 */ /* 0x000fe2000f8e10ff */
[----:B------:R-:W-:Y:S01]  /*6090*/  IMAD R51, R0, 0x13, R51 ;  /* 0x0000001300337824 */ /* 0x000fe200078e0233 */
[----:B------:R-:W-:Y:S01]  /*60a0*/  SEL R49, R46, R49, !P5 ;  /* 0x000000312e317207 */ /* 0x000fe20006800000 */
[----:B------:R-:W-:Y:S01]  /*60b0*/  IMAD.IADD R46, R48, 0x1, R46 ;  /* 0x00000001302e7824 */ /* 0x000fe200078e022e */
[----:B------:R-:W-:Y:S01]  /*60c0*/  ISETP.NE.AND P5, PT, R77, RZ, PT ;  /* 0x000000ff4d00720c */ /* 0x000fe20003fa5270 */
[----:B------:R-:W-:Y:S01]  /*60d0*/  VIADD R47, R47, 0xa ;  /* 0x0000000a2f2f7836 */ /* 0x000fe20000000000 */
[----:B------:R-:W-:Y:S01]  /*60e0*/  SEL R45, R36, R45, !P3 ;  /* 0x0000002d242d7207 */ /* 0x000fe20005800000 */
[----:B------:R-:W-:Y:S01]  /*60f0*/  IMAD.IADD R50, R50, 0x1, R46 ;  /* 0x0000000132327824 */ /* 0x000fe200078e022e */
[----:B------:R-:W-:Y:S01]  /*6100*/  IADD3 R25, PT, PT, -R62, UR7, -R20 ;  /* 0x000000073e197c10 */ /* 0x000fe2000fffe914 */
[----:B------:R-:W-:Y:S01]  /*6110*/  VIADD R51, R51, 0xc ;  /* 0x0000000c33337836 */ /* 0x000fe20000000000 */
[----:B------:R-:W-:Y:S01]  /*6120*/  SEL R47, R44, R47, !P4 ;  /* 0x0000002f2c2f7207 */ /* 0x000fe20006000000 */
[----:B------:R-:W-:Y:S01]  /*6130*/  IMAD R57, R0, 0x13, R57 ;  /* 0x0000001300397824 */ /* 0x000fe200078e0239 */
[----:B------:R-:W-:Y:S01]  /*6140*/  SEL R53, R50, R53, !P0 ;  /* 0x0000003532357207 */ /* 0x000fe20004000000 */
[----:B------:R-:W-:Y:S01]  /*6150*/  IMAD.IADD R50, R52, 0x1, R50 ;  /* 0x0000000134327824 */ /* 0x000fe200078e0232 */
[----:B------:R0:W-:Y:S01]  /*6160*/  STS [R16], R65 ;  /* 0x0000004110007388 */ /* 0x0001e20000000800 */
[----:B------:R-:W-:Y:S01]  /*6170*/  LEA R19, R19, UR6, 0x2 ;  /* 0x0000000613137c11 */ /* 0x000fe2000f8e10ff */
[----:B------:R-:W-:Y:S01]  /*6180*/  IMAD R59, R0, 0x13, R59 ;  /* 0x00000013003b7824 */ /* 0x000fe200078e023b */
[----:B------:R-:W-:Y:S01]  /*6190*/  LEA R10, R23, UR6, 0x2 ;  /* 0x00000006170a7c11 */ /* 0x000fe2000f8e10ff */
[----:B------:R-:W-:Y:S01]  /*61a0*/  STS [R21], R64 ;  /* 0x0000004015007388 */ /* 0x000fe20000000800 */
[----:B------:R-:W-:Y:S01]  /*61b0*/  SEL R55, R50, R55, !P1 ;  /* 0x0000003732377207 */ /* 0x000fe20004800000 */
[----:B------:R-:W-:Y:S01]  /*61c0*/  IMAD.IADD R50, R54, 0x1, R50 ;  /* 0x0000000136327824 */ /* 0x000fe200078e0232 */
[----:B------:R-:W-:Y:S01]  /*61d0*/  LEA R43, R43, UR6, 0x2 ;  /* 0x000000062b2b7c11 */ /* 0x000fe2000f8e10ff */
[----:B------:R-:W-:Y:S01]  /*61e0*/  IMAD R61, R0, 0x13, R61 ;  /* 0x00000013003d7824 */ /* 0x000fe200078e023d */
[----:B------:R-:W-:Y:S01]  /*61f0*/  STS [R12], R63 ;  /* 0x0000003f0c007388 */ /* 0x000fe20000000800 */
[----:B------:R-:W-:Y:S01]  /*6200*/  IMAD.IADD R56, R56, 0x1, R50 ;  /* 0x0000000138387824 */ /* 0x000fe200078e0232 */
[----:B0-----:R-:W-:Y:S01]  /*6210*/  LEA R16, R45, UR6, 0x2 ;  /* 0x000000062d107c11 */ /* 0x001fe2000f8e10ff */
[----:B------:R-:W-:Y:S01]  /*6220*/  VIADD R57, R57, 0xf ;  /* 0x0000000f39397836 */ /* 0x000fe20000000000 */
[----:B------:R0:W-:Y:S01]  /*6230*/  STS [R15], R2 ;  /* 0x000000020f007388 */ /* 0x0001e20000000800 */
[----:B------:R-:W-:Y:S01]  /*6240*/  SEL R51, R46, R51, !P6 ;  /* 0x000000332e337207 */ /* 0x000fe20007000000 */
[----:B------:R-:W-:Y:S01]  /*6250*/  VIADD R59, R59, 0x10 ;  /* 0x000000103b3b7836 */ /* 0x000fe20000000000 */
[----:B------:R-:W-:Y:S01]  /*6260*/  ISETP.NE.AND P2, PT, R74, RZ, PT ;  /* 0x000000ff4a00720c */ /* 0x000fe20003f45270 */
[----:B------:R-:W-:Y:S01]  /*6270*/  STS [R18], R3 ;  /* 0x0000000312007388 */ /* 0x000fe20000000800 */
[----:B------:R-:W-:Y:S01]  /*6280*/  LEA R47, R47, UR6, 0x2 ;  /* 0x000000062f2f7c11 */ /* 0x000fe2000f8e10ff */
[----:B------:R-:W-:Y:S01]  /*6290*/  IMAD R25, R0, 0x13, R25 ;  /* 0x0000001300197824 */ /* 0x000fe200078e0219 */
[----:B------:R-:W-:Y:S01]  /*62a0*/  ISETP.NE.AND P3, PT, R75, RZ, PT ;  /* 0x000000ff4b00720c */ /* 0x000fe20003f65270 */
[----:B------:R2:W-:Y:S01]  /*62b0*/  STS [R19], R4 ;  /* 0x0000000413007388 */ /* 0x0005e20000000800 */
[----:B------:R-:W-:Y:S01]  /*62c0*/  IMAD.IADD R58, R58, 0x1, R56 ;  /* 0x000000013a3a7824 */ /* 0x000fe200078e0238 */
[----:B0-----:R-:W-:Y:S01]  /*62d0*/  LEA R2, R49, UR6, 0x2 ;  /* 0x0000000631027c11 */ /* 0x001fe2000f8e10ff */
[----:B------:R-:W-:Y:S01]  /*62e0*/  VIADD R61, R61, 0x11 ;  /* 0x000000113d3d7836 */ /* 0x000fe20000000000 */
[----:B------:R-:W-:Y:S01]  /*62f0*/  ISETP.NE.AND P4, PT, R76, RZ, PT ;  /* 0x000000ff4c00720c */ /* 0x000fe20003f85270 */
[----:B------:R-:W-:Y:S01]  /*6300*/  STS [R10], R5 ;  /* 0x000000050a007388 */ /* 0x000fe20000000800 */
[----:B------:R-:W-:Y:S01]  /*6310*/  SEL R57, R50, R57, !P2 ;  /* 0x0000003932397207 */ /* 0x000fe20005000000 */
[----:B------:R-:W-:Y:S01]  /*6320*/  VIADD R25, R25, 0x12 ;  /* 0x0000001219197836 */ /* 0x000fe20000000000 */
[----:B------:R-:W-:Y:S01]  /*6330*/  SEL R59, R56, R59, !P3 ;  /* 0x0000003b383b7207 */ /* 0x000fe20005800000 */
[----:B------:R0:W-:Y:S01]  /*6340*/  STS [R43], R6 ;  /* 0x000000062b007388 */ /* 0x0001e20000000800 */
[----:B--2---:R-:W-:Y:S01]  /*6350*/  LEA R4, R51, UR6, 0x2 ;  /* 0x0000000633047c11 */ /* 0x004fe2000f8e10ff */
[----:B------:R-:W-:Y:S01]  /*6360*/  @!P5 IMAD.IADD R25, R60, 0x1, R58 ;  /* 0x000000013c19d824 */ /* 0x000fe200078e023a */
[----:B------:R-:W-:Y:S01]  /*6370*/  ISETP.GE.AND P0, PT, R0, UR4, PT ;  /* 0x0000000400007c0c */ /* 0x000fe2000bf06270 */
[----:B------:R-:W-:Y:S01]  /*6380*/  STS [R16], R7 ;  /* 0x0000000710007388 */ /* 0x000fe20000000800 */
[----:B------:R-:W-:Y:S01]  /*6390*/  LEA R53, R53, UR6, 0x2 ;  /* 0x0000000635357c11 */ /* 0x000fe2000f8e10ff */
[----:B------:R-:W-:Y:S01]  /*63a0*/  USHF.R.S32.HI UR10, URZ, 0x1f, UR7 ;  /* 0x0000001fff0a7899 */ /* 0x000fe20008011407 */
[----:B------:R-:W-:Y:S01]  /*63b0*/  SEL R61, R58, R61, !P4 ;  /* 0x0000003d3a3d7207 */ /* 0x000fe20006000000 */
[----:B------:R-:W-:Y:S01]  /*63c0*/  STS [R47], R8 ;  /* 0x000000082f007388 */ /* 0x000fe20000000800 */
[----:B------:R-:W-:Y:S01]  /*63d0*/  LEA R57, R57, UR6, 0x2 ;  /* 0x0000000639397c11 */ /* 0x000fe2000f8e10ff */
[----:B------:R-:W-:Y:S01]  /*63e0*/  USHF.R.S32.HI UR11, URZ, 0x1f, UR5 ;  /* 0x0000001fff0b7899 */ /* 0x000fe20008011405 */
[----:B------:R-:W-:Y:S01]  /*63f0*/  LEA R61, R61, UR6, 0x2 ;  /* 0x000000063d3d7c11 */ /* 0x000fe2000f8e10ff */
[----:B------:R2:W-:Y:S01]  /*6400*/  STS [R2], R9 ;  /* 0x0000000902007388 */ /* 0x0005e20000000800 */
[----:B0-----:R-:W-:-:S03]  /*6410*/  LEA R6, R25, UR6, 0x2 ;  /* 0x0000000619067c11 */ /* 0x001fc6000f8e10ff */
[----:B------:R0:W-:Y:S04]  /*6420*/  STS [R4], R11 ;  /* 0x0000000b04007388 */ /* 0x0001e80000000800 */
[----:B------:R3:W-:Y:S01]  /*6430*/  STS [R53], R14 ;  /* 0x0000000e35007388 */ /* 0x0007e20000000800 */
[----:B--2---:R-:W-:Y:S02]  /*6440*/  LEA R2, R55, UR6, 0x2 ;  /* 0x0000000637027c11 */ /* 0x004fe4000f8e10ff */
[----:B0-----:R-:W-:-:S03]  /*6450*/  LEA R4, R59, UR6, 0x2 ;  /* 0x000000063b047c11 */ /* 0x001fc6000f8e10ff */
[----:B------:R3:W-:Y:S04]  /*6460*/  STS [R2], R17 ;  /* 0x0000001102007388 */ /* 0x0007e80000000800 */
[----:B------:R3:W-:Y:S04]  /*6470*/  STS [R57], R32 ;  /* 0x0000002039007388 */ /* 0x0007e80000000800 */
[----:B------:R3:W-:Y:S04]  /*6480*/  STS [R4], R35 ;  /* 0x0000002304007388 */ /* 0x0007e80000000800 */
[----:B------:R3:W-:Y:S04]  /*6490*/  STS [R61], R38 ;  /* 0x000000263d007388 */ /* 0x0007e80000000800 */
[----:B------:R3:W-:Y:S01]  /*64a0*/  STS [R6], R41 ;  /* 0x0000002906007388 */ /* 0x0007e20000000800 */
[----:B------:R-:W-:Y:S06]  /*64b0*/  BAR.SYNC.DEFER_BLOCKING 0x0 ;  /* 0x0000000000007b1d */ /* 0x000fec0000010000 */
[----:B-1----:R-:W-:Y:S05]  /*64c0*/  @P0 BRA `(.L_x_722) ;  /* 0x0000000000440947 */ /* 0x002fea0003800000 */
[----:B------:R-:W-:Y:S01]  /*64d0*/  UISETP.NE.AND UP0, UPT, UR12, URZ, UPT ;  /* 0x000000ff0c00728c */ /* 0x000fe2000bf05270 */
[----:B---3--:R-:W-:Y:S01]  /*64e0*/  CS2R R4, SRZ ;  /* 0x0000000000047805 */ /* 0x008fe2000001ff00 */
[----:B------:R-:W0:Y:S04]  /*64f0*/  LDCU.64 UR14, c[0x0][0x3c0] ;  /* 0x00007800ff0e77ac */ /* 0x000e280008000a00 */
[----:B------:R-:W-:-:S13]  /*6500*/  PLOP3.LUT P0, PT, PT, PT, UP0, 0x80, 0x8 ;  /* 0x000000000008781c */ /* 0x000fda0003f0f008 */
[----:B------:R-:W-:Y:S05]  /*6510*/  @P0 BRA `(.L_x_723) ;  /* 0x0000000000140947 */ /* 0x000fea0003800000 */
[----:B------:R-:W1:Y:S08]  /*6520*/  LDC.64 R2, c[0x0][0x3d0] ;  /* 0x0000f400ff027b82 */ /* 0x000e700000000a00 */
[----:B------:R-:W2:Y:S01]  /*6530*/  LDC.64 R6, c[0x0][0x3c8] ;  /* 0x0000f200ff067b82 */ /* 0x000ea20000000a00 */
[----:B-1----:R-:W2:Y:S02]  /*6540*/  LDG.E.64 R2, desc[UR8][R2.64] ;  /* 0x0000000802027981 */ /* 0x002ea4000c1e1b00 */
[----:B--2---:R-:W-:-:S05]  /*6550*/  IADD3 R5, P1, PT, -R2, R6, RZ ;  /* 0x0000000602057210 */ /* 0x004fca0007f3e1ff */
[----:B------:R-:W-:-:S08]  /*6560*/  IMAD.X R4, R7, 0x1, ~R3, P1 ;  /* 0x0000000107047824 */ /* 0x000fd000008e0e03 */
.L_x_723:
[----:B------:R-:W-:-:S04]  /*6570*/  IADD3 R6, P1, P2, R5, UR5, R0 ;  /* 0x0000000505067c10 */ /* 0x000fc8000fa3e000 */
[----:B------:R-:W-:Y:S02]  /*6580*/  LOP3.LUT R6, RZ, R6, RZ, 0x33, !PT ;  /* 0x00000006ff067212 */ /* 0x000fe400078e33ff */
[----:B------:R-:W-:Y:S02]  /*6590*/  IADD3.X R5, PT, PT, R4, UR11, RZ, P1, P2 ;  /* 0x0000000b04057c10 */ /* 0x000fe40008fe44ff */
[----:B0-----:R-:W-:Y:S02]  /*65a0*/  IADD3 R6, P1, PT, R6, UR14, RZ ;  /* 0x0000000e06067c10 */ /* 0x001fe4000ff3e0ff */
[----:B------:R-:W-:-:S04]  /*65b0*/  LOP3.LUT R5, RZ, R5, RZ, 0x33, !PT ;  /* 0x00000005ff057212 */ /* 0x000fc800078e33ff */
[----:B------:R-:W-:Y:S01]  /*65c0*/  IADD3.X R5, PT, PT, R5, UR15, RZ, P1, !PT ;  /* 0x0000000f05057c10 */ /* 0x000fe20008ffe4ff */
[----:B------:R-:W-:Y:S06]  /*65d0*/  BRA `(.L_x_724) ;  /* 0x0000000000287947 */ /* 0x000fec0003800000 */
.L_x_722:
[----:B------:R-:W-:Y:S01]  /*65e0*/  UISETP.NE.AND UP0, UPT, UR12, URZ, UPT ;  /* 0x000000ff0c00728c */ /* 0x000fe2000bf05270 */
[----:B------:R-:W-:Y:S01]  /*65f0*/  VIADD R5, R0, -UR4 ;  /* 0x8000000400057c36 */ /* 0x000fe20008000000 */
[----:B---3--:R-:W-:-:S04]  /*6600*/  CS2R R2, SRZ ;  /* 0x0000000000027805 */ /* 0x008fc8000001ff00 */
[----:B------:R-:W-:-:S13]  /*6610*/  PLOP3.LUT P0, PT, PT, PT, UP0, 0x80, 0x8 ;  /* 0x000000000008781c */ /* 0x000fda0003f0f008 */
[----:B------:R-:W-:Y:S05]  /*6620*/  @P0 BRA `(.L_x_725) ;  /* 0x0000000000080947 */ /* 0x000fea0003800000 */
[----:B------:R-:W0:Y:S02]  /*6630*/  LDC.64 R2, c[0x0][0x3d0] ;  /* 0x0000f400ff027b82 */ /* 0x000e240000000a00 */
[----:B0-----:R-:W5:Y:S02]  /*6640*/  LDG.E.64 R2, desc[UR8][R2.64] ;  /* 0x0000000802027981 */ /* 0x001f64000c1e1b00 */
.L_x_725:
[--C-:B-----5:R-:W-:Y:S02]  /*6650*/  IADD3 R6, P1, P2, R2, UR7, R5.reuse ;  /* 0x0000000702067c10 */ /* 0x120fe4000fa3e005 */
[----:B------:R-:W-:-:S04]  /*6660*/  SHF.R.S32.HI R5, RZ, 0x1f, R5 ;  /* 0x0000001fff057819 */ /* 0x000fc80000011405 */
[----:B------:R-:W-:-:S07]  /*6670*/  IADD3.X R5, PT, PT, R3, UR10, R5, P1, P2 ;  /* 0x0000000a03057c10 */ /* 0x000fce0008fe4405 */
.L_x_724:
[----:B------:R-:W-:Y:S05]  /*6680*/  BSYNC.RECONVERGENT B0 ;  /* 0x0000000000007941 */ /* 0x000fea0003800200 */
.L_x_721:
[C---:B------:R-:W-:Y:S01]  /*6690*/  LEA R2, R0.reuse, UR6, 0x2 ;  /* 0x0000000600027c11 */ /* 0x040fe2000f8e10ff */
[----:B------:R-:W0:Y:S01]  /*66a0*/  LDCU.64 UR12, c[0x0][0x390] ;  /* 0x00007200ff0c77ac */ /* 0x000e220008000a00 */
[----:B------:R-:W-:Y:S01]  /*66b0*/  VIADD R8, R0, 0x260 ;  /* 0x0000026000087836 */ /* 0x000fe20000000000 */
[----:B------:R-:W-:Y:S02]  /*66c0*/  BSSY.RECONVERGENT B0, `(.L_x_726) ;  /* 0x0000023000007945 */ /* 0x000fe40003800200 */
[----:B------:R-:W1:Y:S01]  /*66d0*/  LDS R3, [R2] ;  /* 0x0000000002037984 */ /* 0x000e620000000800 */
[----:B0-----:R-:W-:-:S04]  /*66e0*/  LEA R4, P1, R6, UR12, 0x2 ;  /* 0x0000000c06047c11 */ /* 0x001fc8000f8210ff */
[----:B------:R-:W-:Y:S02]  /*66f0*/  LEA.HI.X R5, R6, UR13, R5, 0x2, P1 ;  /* 0x0000000d06057c11 */ /* 0x000fe400088f1405 */
[----:B------:R-:W-:-:S03]  /*6700*/  ISETP.GE.AND P1, PT, R8, UR4, PT ;  /* 0x0000000408007c0c */ /* 0x000fc6000bf26270 */
[----:B-1----:R0:W-:Y:S10]  /*6710*/  STG.E desc[UR8][R4.64], R3 ;  /* 0x0000000304007986 */ /* 0x0021f4000c101908 */
[----:B------:R-:W-:Y:S05]  /*6720*/  @!P1 BRA `(.L_x_727) ;  /* 0x00000000002c9947 */ /* 0x000fea0003800000 */
[----:B------:R-:W-:Y:S01]  /*6730*/  BSSY.RECONVERGENT B1, `(.L_x_728) ;  /* 0x0000006000017945 */ /* 0x000fe20003800200 */
[----:B0-----:R-:W-:Y:S01]  /*6740*/  VIADD R3, R8, -UR4 ;  /* 0x8000000408037c36 */ /* 0x001fe20008000000 */
[----:B------:R-:W-:Y:S02]  /*6750*/  CS2R R4, SRZ ;  /* 0x0000000000047805 */ /* 0x000fe4000001ff00 */
[----:B------:R-:W-:Y:S05]  /*6760*/  @P0 BRA `(.L_x_729) ;  /* 0x0000000000080947 */ /* 0x000fea0003800000 */
[----:B------:R-:W0:Y:S02]  /*6770*/  LDC.64 R4, c[0x0][0x3d0] ;  /* 0x0000f400ff047b82 */ /* 0x000e240000000a00 */
[----:B0-----:R-:W5:Y:S02]  /*6780*/  LDG.E.64 R4, desc[UR8][R4.64] ;  /* 0x0000000804047981 */ /* 0x001f64000c1e1b00 */
.L_x_729:
[----:B------:R-:W-:Y:S05]  /*6790*/  BSYNC.RECONVERGENT B1 ;  /* 0x0000000000017941 */ /* 0x000fea0003800200 */
.L_x_728:
[--C-:B-----5:R-:W-:Y:S02]  /*67a0*/  IADD3 R6, P1, P2, R4, UR7, R3.reuse ;  /* 0x0000000704067c10 */ /* 0x120fe4000fa3e003 */
[----:B------:R-:W-:-:S04]  /*67b0*/  SHF.R.S32.HI R3, RZ, 0x1f, R3 ;  /* 0x0000001fff037819 */ /* 0x000fc80000011403 */
[----:B------:R-:W-:Y:S01]  /*67c0*/  IADD3.X R5, PT, PT, R5, UR10, R3, P1, P2 ;  /* 0x0000000a05057c10 */ /* 0x000fe20008fe4403 */
[----:B------:R-:W-:Y:S06]  /*67d0*/  BRA `(.L_x_730) ;  /* 0x0000000000447947 */ /* 0x000fec0003800000 */
.L_x_727:
[----:B------:R-:W-:Y:S01]  /*67e0*/  BSSY.RECONVERGENT B1, `(.L_x_731) ;  /* 0x0000009000017945 */ /* 0x000fe20003800200 */
[----:B0-----:R-:W-:Y:S02]  /*67f0*/  IMAD.MOV.U32 R3, RZ, RZ, RZ ;  /* 0x000000ffff037224 */ /* 0x001fe400078e00ff */
[----:B------:R-:W-:Y:S01]  /*6800*/  IMAD.MOV.U32 R6, RZ, RZ, RZ ;  /* 0x000000ffff067224 */ /* 0x000fe200078e00ff */
[----:B------:R-:W-:Y:S06]  /*6810*/  @P0 BRA `(.L_x_732) ;  /* 0x0000000000140947 */ /* 0x000fec0003800000 */
[----:B------:R-:W0:Y:S01]  /*6820*/  LDC.64 R4, c[0x0][0x3d0] ;  /* 0x0000f400ff047b82 */ /* 0x000e220000000a00 */
[----:B------:R-:W1:Y:S01]  /*6830*/  LDCU.64 UR14, c[0x0][0x3c8] ;  /* 0x00007900ff0e77ac */ /* 0x000e620008000a00 */
[----:B0-----:R-:W1:Y:S02]  /*6840*/  LDG.E.64 R4, desc[UR8][R4.64] ;  /* 0x0000000804047981 */ /* 0x001e64000c1e1b00 */
[----:B-1----:R-:W-:-:S04]  /*6850*/  IADD3 R3, P1, PT, -R4, UR14, RZ ;  /* 0x0000000e04037c10 */ /* 0x002fc8000ff3e1ff */
[----:B------:R-:W-:-:S09]  /*6860*/  IADD3.X R6, PT, PT, ~R5, UR15, RZ, P1, !PT ;  /* 0x0000000f05067c10 */ /* 0x000fd20008ffe5ff */
.L_x_732:
[----:B------:R-:W-:Y:S05]  /*6870*/  BSYNC.RECONVERGENT B1 ;  /* 0x0000000000017941 */ /* 0x000fea0003800200 */
.L_x_731:
[----:B------:R-:W0:Y:S01]  /*6880*/  LDCU.64 UR14, c[0x0][0x3c0] ;  /* 0x00007800ff0e77ac */ /* 0x000e220008000a00 */
[----:B------:R-:W-:-:S04]  /*6890*/  IADD3 R3, P1, P2, R3, UR5, R8 ;  /* 0x0000000503037c10 */ /* 0x000fc8000fa3e008 */
[----:B------:R-:W-:Y:S02]  /*68a0*/  LOP3.LUT R3, RZ, R3, RZ, 0x33, !PT ;  /* 0x00000003ff037212 */ /* 0x000fe400078e33ff */
[----:B------:R-:W-:Y:S02]  /*68b0*/  IADD3.X R4, PT, PT, R6, UR11, RZ, P1, P2 ;  /* 0x0000000b06047c10 */ /* 0x000fe40008fe44ff */
[----:B0-----:R-:W-:Y:S02]  /*68c0*/  IADD3 R6, P1, PT, R3, UR14, RZ ;  /* 0x0000000e03067c10 */ /* 0x001fe4000ff3e0ff */
[----:B------:R-:W-:-:S04]  /*68d0*/  LOP3.LUT R3, RZ, R4, RZ, 0x33, !PT ;  /* 0x00000004ff037212 */ /* 0x000fc800078e33ff */
[----:B------:R-:W-:-:S07]  /*68e0*/  IADD3.X R5, PT, PT, R3, UR15, RZ, P1, !PT ;  /* 0x0000000f03057c10 */ /* 0x000fce0008ffe4ff */
.L_x_730:
[----:B------:R-:W-:Y:S05]  /*68f0*/  BSYNC.RECONVERGENT B0 ;  /* 0x0000000000007941 */ /* 0x000fea0003800200 */
.L_x_726:
        /* <DEDUP_REMOVED lines=14> */
.L_x_736:
[----:B------:R-:W-:Y:S05]  /*69e0*/  BSYNC.RECONVERGENT B1 ;  /* 0x0000000000017941 */ /* 0x000fea0003800200 */
.L_x_735:
[--C-:B-----5:R-:W-:Y:S02]  /*69f0*/  IADD3 R6, P1, P2, R4, UR7, R3.reuse ;  /* 0x0000000704067c10 */ /* 0x120fe4000fa3e003 */
[----:B------:R-:W-:-:S04]  /*6a00*/  SHF.R.S32.HI R3, RZ, 0x1f, R3 ;  /* 0x0000001fff037819 */ /* 0x000fc80000011403 */
[----:B------:R-:W-:Y:S01]  /*6a10*/  IADD3.X R5, PT, PT, R5, UR10, R3, P1, P2 ;  /* 0x0000000a05057c10 */ /* 0x000fe20008fe4403 */
[----:B------:R-:W-:Y:S06]  /*6a20*/  BRA `(.L_x_737) ;  /* 0x0000000000447947 */ /* 0x000fec0003800000 */
.L_x_734:
        /* <DEDUP_REMOVED lines=9> */
.L_x_739:
[----:B------:R-:W-:Y:S05]  /*6ac0*/  BSYNC.RECONVERGENT B1 ;  /* 0x0000000000017941 */ /* 0x000fea0003800200 */
.L_x_738:
[----:B------:R-:W0:Y:S01]  /*6ad0*/  LDCU.64 UR14, c[0x0][0x3c0] ;  /* 0x00007800ff0e77ac */ /* 0x000e220008000a00 */
[----:B------:R-:W-:-:S04]  /*6ae0*/  IADD3 R3, P1, P2, R3, UR5, R8 ;  /* 0x0000000503037c10 */ /* 0x000fc8000fa3e008 */
[----:B------:R-:W-:Y:S02]  /*6af0*/  LOP3.LUT R3, RZ, R3, RZ, 0x33, !PT ;  /* 0x00000003ff037212 */ /* 0x000fe400078e33ff */
[----:B------:R-:W-:Y:S02]  /*6b00*/  IADD3.X R4, PT, PT, R6, UR11, RZ, P1, P2 ;  /* 0x0000000b06047c10 */ /* 0x000fe40008fe44ff */
[----:B0-----:R-:W-:Y:S02]  /*6b10*/  IADD3 R6, P1, PT, R3, UR14, RZ ;  /* 0x0000000e03067c10 */ /* 0x001fe4000ff3e0ff */
[----:B------:R-:W-:-:S04]  /*6b20*/  LOP3.LUT R3, RZ, R4, RZ, 0x33, !PT ;  /* 0x00000004ff037212 */ /* 0x000fc800078e33ff */
[----:B------:R-:W-:-:S07]  /*6b30*/  IADD3.X R5, PT, PT, R3, UR15, RZ, P1, !PT ;  /* 0x0000000f03057c10 */ /* 0x000fce0008ffe4ff */
.L_x_737:
[----:B------:R-:W-:Y:S05]  /*6b40*/  BSYNC.RECONVERGENT B0 ;  /* 0x0000000000007941 */ /* 0x000fea0003800200 */
.L_x_733:
        /* <DEDUP_REMOVED lines=14> */
.L_x_743:
[----:B------:R-:W-:Y:S05]  /*6c30*/  BSYNC.RECONVERGENT B1 ;  /* 0x0000000000017941 */ /* 0x000fea0003800200 */
.L_x_742:
[--C-:B-----5:R-:W-:Y:S02]  /*6c40*/  IADD3 R6, P1, P2, R4, UR7, R3.reuse ;  /* 0x0000000704067c10 */ /* 0x120fe4000fa3e003 */
[----:B------:R-:W-:-:S04]  /*6c50*/  SHF.R.S32.HI R3, RZ, 0x1f, R3 ;  /* 0x0000001fff037819 */ /* 0x000fc80000011403 */
[----:B------:R-:W-:Y:S01]  /*6c60*/  IADD3.X R5, PT, PT, R5, UR10, R3, P1, P2 ;  /* 0x0000000a05057c10 */ /* 0x000fe20008fe4403 */
[----:B------:R-:W-:Y:S06]  /*6c70*/  BRA `(.L_x_744) ;  /* 0x0000000000447947 */ /* 0x000fec0003800000 */
.L_x_741:
        /* <DEDUP_REMOVED lines=9> */
.L_x_746:
[----:B------:R-:W-:Y:S05]  /*6d10*/  BSYNC.RECONVERGENT B1 ;  /* 0x0000000000017941 */ /* 0x000fea0003800200 */
.L_x_745:
[----:B------:R-:W0:Y:S01]  /*6d20*/  LDCU.64 UR14, c[0x0][0x3c0] ;  /* 0x00007800ff0e77ac */ /* 0x000e220008000a00 */
[----:B------:R-:W-:-:S04]  /*6d30*/  IADD3 R3, P1, P2, R3, UR5, R8 ;  /* 0x0000000503037c10 */ /* 0x000fc8000fa3e008 */
[----:B------:R-:W-:Y:S02]  /*6d40*/  LOP3.LUT R3, RZ, R3, RZ, 0x33, !PT ;  /* 0x00000003ff037212 */ /* 0x000fe400078e33ff */
[----:B------:R-:W-:Y:S02]  /*6d50*/  IADD3.X R4, PT, PT, R6, UR11, RZ, P1, P2 ;  /* 0x0000000b06047c10 */ /* 0x000fe40008fe44ff */
[----:B0-----:R-:W-:Y:S02]  /*6d60*/  IADD3 R6, P1, PT, R3, UR14, RZ ;  /* 0x0000000e03067c10 */ /* 0x001fe4000ff3e0ff */
[----:B------:R-:W-:-:S04]  /*6d70*/  LOP3.LUT R3, RZ, R4, RZ, 0x33, !PT ;  /* 0x00000004ff037212 */ /* 0x000fc800078e33ff */
[----:B------:R-:W-:-:S07]  /*6d80*/  IADD3.X R5, PT, PT, R3, UR15, RZ, P1, !PT ;  /* 0x0000000f03057c10 */ /* 0x000fce0008ffe4ff */
.L_x_744:
[----:B------:R-:W-:Y:S05]  /*6d90*/  BSYNC.RECONVERGENT B0 ;  /* 0x0000000000007941 */ /* 0x000fea0003800200 */
.L_x_740:
        /* <DEDUP_REMOVED lines=14> */
.L_x_750:
[----:B------:R-:W-:Y:S05]  /*6e80*/  BSYNC.RECONVERGENT B1 ;  /* 0x0000000000017941 */ /* 0x000fea0003800200 */
.L_x_749:
[--C-:B-----5:R-:W-:Y:S02]  /*6e90*/  IADD3 R6, P1, P2, R4, UR7, R3.reuse ;  /* 0x0000000704067c10 */ /* 0x120fe4000fa3e003 */
[----:B------:R-:W-:-:S04]  /*6ea0*/  SHF.R.S32.HI R3, RZ, 0x1f, R3 ;  /* 0x0000001fff037819 */ /* 0x000fc80000011403 */
[----:B------:R-:W-:Y:S01]  /*6eb0*/  IADD3.X R5, PT, PT, R5, UR10, R3, P1, P2 ;  /* 0x0000000a05057c10 */ /* 0x000fe20008fe4403 */
[----:B------:R-:W-:Y:S06]  /*6ec0*/  BRA `(.L_x_751) ;  /* 0x0000000000447947 */ /* 0x000fec0003800000 */
.L_x_748:
        /* <DEDUP_REMOVED lines=9> */
.L_x_753:
[----:B------:R-:W-:Y:S05]  /*6f60*/  BSYNC.RECONVERGENT B1 ;  /* 0x0000000000017941 */ /* 0x000fea0003800200 */
.L_x_752:
[----:B------:R-:W0:Y:S01]  /*6f70*/  LDCU.64 UR14, c[0x0][0x3c0] ;  /* 0x00007800ff0e77ac */ /* 0x000e220008000a00 */
[----:B------:R-:W-:-:S04]  /*6f80*/  IADD3 R3, P1, P2, R3, UR5, R8 ;  /* 0x0000000503037c10 */ /* 0x000fc8000fa3e008 */
[----:B------:R-:W-:Y:S02]  /*6f90*/  LOP3.LUT R3, RZ, R3, RZ, 0x33, !PT ;  /* 0x00000003ff037212 */ /* 0x000fe400078e33ff */
[----:B------:R-:W-:Y:S02]  /*6fa0*/  IADD3.X R4, PT, PT, R6, UR11, RZ, P1, P2 ;  /* 0x0000000b06047c10 */ /* 0x000fe40008fe44ff */
[----:B0-----:R-:W-:Y:S02]  /*6fb0*/  IADD3 R6, P1, PT, R3, UR14, RZ ;  /* 0x0000000e03067c10 */ /* 0x001fe4000ff3e0ff */
[----:B------:R-:W-:-:S04]  /*6fc0*/  LOP3.LUT R3, RZ, R4, RZ, 0x33, !PT ;  /* 0x00000004ff037212 */ /* 0x000fc800078e33ff */
[----:B------:R-:W-:-:S07]  /*6fd0*/  IADD3.X R5, PT, PT, R3, UR15, RZ, P1, !PT ;  /* 0x0000000f03057c10 */ /* 0x000fce0008ffe4ff */
.L_x_751:
[----:B------:R-:W-:Y:S05]  /*6fe0*/  BSYNC.RECONVERGENT B0 ;  /* 0x0000000000007941 */ /* 0x000fea0003800200 */
.L_x_747:
        /* <DEDUP_REMOVED lines=14> */
.L_x_757:
[----:B------:R-:W-:Y:S05]  /*70d0*/  BSYNC.RECONVERGENT B1 ;  /* 0x0000000000017941 */ /* 0x000fea0003800200 */
.L_x_756:
[--C-:B-----5:R-:W-:Y:S02]  /*70e0*/  IADD3 R6, P1, P2, R4, UR7, R3.reuse ;  /* 0x0000000704067c10 */ /* 0x120fe4000fa3e003 */
[----:B------:R-:W-:-:S04]  /*70f0*/  SHF.R.S32.HI R3, RZ, 0x1f, R3 ;  /* 0x0000001fff037819 */ /* 0x000fc80000011403 */
[----:B------:R-:W-:Y:S01]  /*7100*/  IADD3.X R5, PT, PT, R5, UR10, R3, P1, P2 ;  /* 0x0000000a05057c10 */ /* 0x000fe20008fe4403 */
[----:B------:R-:W-:Y:S06]  /*7110*/  BRA `(.L_x_758) ;  /* 0x0000000000447947 */ /* 0x000fec0003800000 */
.L_x_755:
        /* <DEDUP_REMOVED lines=9> */
.L_x_760:
[----:B------:R-:W-:Y:S05]  /*71b0*/  BSYNC.RECONVERGENT B1 ;  /* 0x0000000000017941 */ /* 0x000fea0003800200 */
.L_x_759:
[----:B------:R-:W0:Y:S01]  /*71c0*/  LDCU.64 UR14, c[0x0][0x3c0] ;  /* 0x00007800ff0e77ac */ /* 0x000e220008000a00 */
[----:B------:R-:W-:-:S04]  /*71d0*/  IADD3 R3, P1, P2, R3, UR5, R8 ;  /* 0x0000000503037c10 */ /* 0x000fc8000fa3e008 */
[----:B------:R-:W-:Y:S02]  /*71e0*/  LOP3.LUT R3, RZ, R3, RZ, 0x33, !PT ;  /* 0x00000003ff037212 */ /* 0x000fe400078e33ff */
[----:B------:R-:W-:Y:S02]  /*71f0*/  IADD3.X R4, PT, PT, R6, UR11, RZ, P1, P2 ;  /* 0x0000000b06047c10 */ /* 0x000fe40008fe44ff */
[----:B0-----:R-:W-:Y:S02]  /*7200*/  IADD3 R6, P1, PT, R3, UR14, RZ ;  /* 0x0000000e03067c10 */ /* 0x001fe4000ff3e0ff */
[----:B------:R-:W-:-:S04]  /*7210*/  LOP3.LUT R3, RZ, R4, RZ, 0x33, !PT ;  /* 0x00000004ff037212 */ /* 0x000fc800078e33ff */
[----:B------:R-:W-:-:S07]  /*7220*/  IADD3.X R5, PT, PT, R3, UR15, RZ, P1, !PT ;  /* 0x0000000f03057c10 */ /* 0x000fce0008ffe4ff */
.L_x_758:
[----:B------:R-:W-:Y:S05]  /*7230*/  BSYNC.RECONVERGENT B0 ;  /* 0x0000000000007941 */ /* 0x000fea0003800200 */
.L_x_754:
        /* <DEDUP_REMOVED lines=14> */
.L_x_764:
[----:B------:R-:W-:Y:S05]  /*7320*/  BSYNC.RECONVERGENT B1 ;  /* 0x0000000000017941 */ /* 0x000fea0003800200 */
.L_x_763:
[--C-:B-----5:R-:W-:Y:S02]  /*7330*/  IADD3 R6, P1, P2, R4, UR7, R3.reuse ;  /* 0x0000000704067c10 */ /* 0x120fe4000fa3e003 */
[----:B------:R-:W-:-:S04]  /*7340*/  SHF.R.S32.HI R3, RZ, 0x1f, R3 ;  /* 0x0000001fff037819 */ /* 0x000fc80000011403 */
[----:B------:R-:W-:Y:S01]  /*7350*/  IADD3.X R5, PT, PT, R5, UR10, R3, P1, P2 ;  /* 0x0000000a05057c10 */ /* 0x000fe20008fe4403 */
[----:B------:R-:W-:Y:S06]  /*7360*/  BRA `(.L_x_765) ;  /* 0x0000000000447947 */ /* 0x000fec0003800000 */
.L_x_762:
        /* <DEDUP_REMOVED lines=9> */
.L_x_767:
[----:B------:R-:W-:Y:S05]  /*7400*/  BSYNC.RECONVERGENT B1 ;  /* 0x0000000000017941 */ /* 0x000fea0003800200 */
.L_x_766:
[----:B------:R-:W0:Y:S01]  /*7410*/  LDCU.64 UR14, c[0x0][0x3c0] ;  /* 0x00007800ff0e77ac */ /* 0x000e220008000a00 */
[----:B------:R-:W-:-:S04]  /*7420*/  IADD3 R3, P1, P2, R3, UR5, R8 ;  /* 0x0000000503037c10 */ /* 0x000fc8000fa3e008 */
[----:B------:R-:W-:Y:S02]  /*7430*/  LOP3.LUT R3, RZ, R3, RZ, 0x33, !PT ;  /* 0x00000003ff037212 */ /* 0x000fe400078e33ff */
[----:B------:R-:W-:Y:S02]  /*7440*/  IADD3.X R4, PT, PT, R6, UR11, RZ, P1, P2 ;  /* 0x0000000b06047c10 */ /* 0x000fe40008fe44ff */
[----:B0-----:R-:W-:Y:S02]  /*7450*/  IADD3 R6, P1, PT, R3, UR14, RZ ;  /* 0x0000000e03067c10 */ /* 0x001fe4000ff3e0ff */
[----:B------:R-:W-:-:S04]  /*7460*/  LOP3.LUT R3, RZ, R4, RZ, 0x33, !PT ;  /* 0x00000004ff037212 */ /* 0x000fc800078e33ff */
[----:B------:R-:W-:-:S07]  /*7470*/  IADD3.X R5, PT, PT, R3, UR15, RZ, P1, !PT ;  /* 0x0000000f03057c10 */ /* 0x000fce0008ffe4ff */
.L_x_765:
[----:B------:R-:W-:Y:S05]  /*7480*/  BSYNC.RECONVERGENT B0 ;  /* 0x0000000000007941 */ /* 0x000fea0003800200 */
.L_x_761:
        /* <DEDUP_REMOVED lines=14> */
.L_x_771:
[----:B------:R-:W-:Y:S05]  /*7570*/  BSYNC.RECONVERGENT B1 ;  /* 0x0000000000017941 */ /* 0x000fea0003800200 */
.L_x_770:
[--C-:B-----5:R-:W-:Y:S02]  /*7580*/  IADD3 R6, P1, P2, R4, UR7, R3.reuse ;  /* 0x0000000704067c10 */ /* 0x120fe4000fa3e003 */
[----:B------:R-:W-:-:S04]  /*7590*/  SHF.R.S32.HI R3, RZ, 0x1f, R3 ;  /* 0x0000001fff037819 */ /* 0x000fc80000011403 */
[----:B------:R-:W-:Y:S01]  /*75a0*/  IADD3.X R5, PT, PT, R5, UR10, R3, P1, P2 ;  /* 0x0000000a05057c10 */ /* 0x000fe20008fe4403 */
[----:B------:R-:W-:Y:S06]  /*75b0*/  BRA `(.L_x_772) ;  /* 0x0000000000447947 */ /* 0x000fec0003800000 */
.L_x_769:
        /* <DEDUP_REMOVED lines=9> */
.L_x_774:
[----:B------:R-:W-:Y:S05]  /*7650*/  BSYNC.RECONVERGENT B1 ;  /* 0x0000000000017941 */ /* 0x000fea0003800200 */
.L_x_773:
[----:B------:R-:W0:Y:S01]  /*7660*/  LDCU.64 UR14, c[0x0][0x3c0] ;  /* 0x00007800ff0e77ac */ /* 0x000e220008000a00 */
[----:B------:R-:W-:-:S04]  /*7670*/  IADD3 R3, P1, P2, R3, UR5, R8 ;  /* 0x0000000503037c10 */ /* 0x000fc8000fa3e008 */
[----:B------:R-:W-:Y:S02]  /*7680*/  LOP3.LUT R3, RZ, R3, RZ, 0x33, !PT ;  /* 0x00000003ff037212 */ /* 0x000fe400078e33ff */
[----:B------:R-:W-:Y:S02]  /*7690*/  IADD3.X R4, PT, PT, R6, UR11, RZ, P1, P2 ;  /* 0x0000000b06047c10 */ /* 0x000fe40008fe44ff */
[----:B0-----:R-:W-:Y:S02]  /*76a0*/  IADD3 R6, P1, PT, R3, UR14, RZ ;  /* 0x0000000e03067c10 */ /* 0x001fe4000ff3e0ff */
[----:B------:R-:W-:-:S04]  /*76b0*/  LOP3.LUT R3, RZ, R4, RZ, 0x33, !PT ;  /* 0x00000004ff037212 */ /* 0x000fc800078e33ff */
[----:B------:R-:W-:-:S07]  /*76c0*/  IADD3.X R5, PT, PT, R3, UR15, RZ, P1, !PT ;  /* 0x0000000f03057c10 */ /* 0x000fce0008ffe4ff */
.L_x_772:
[----:B------:R-:W-:Y:S05]  /*76d0*/  BSYNC.RECONVERGENT B0 ;  /* 0x0000000000007941 */ /* 0x000fea0003800200 */
.L_x_768:
        /* <DEDUP_REMOVED lines=14> */
.L_x_778:
[----:B------:R-:W-:Y:S05]  /*77c0*/  BSYNC.RECONVERGENT B1 ;  /* 0x0000000000017941 */ /* 0x000fea0003800200 */
.L_x_777:
[--C-:B-----5:R-:W-:Y:S02]  /*77d0*/  IADD3 R6, P1, P2, R4, UR7, R3.reuse ;  /* 0x0000000704067c10 */ /* 0x120fe4000fa3e003 */
[----:B------:R-:W-:-:S04]  /*77e0*/  SHF.R.S32.HI R3, RZ, 0x1f, R3 ;  /* 0x0000001fff037819 */ /* 0x000fc80000011403 */
[----:B------:R-:W-:Y:S01]  /*77f0*/  IADD3.X R5, PT, PT, R5, UR10, R3, P1, P2 ;  /* 0x0000000a05057c10 */ /* 0x000fe20008fe4403 */
[----:B------:R-:W-:Y:S06]  /*7800*/  BRA `(.L_x_779) ;  /* 0x0000000000447947 */ /* 0x000fec0003800000 */
.L_x_776:
        /* <DEDUP_REMOVED lines=9> */
.L_x_781:
[----:B------:R-:W-:Y:S05]  /*78a0*/  BSYNC.RECONVERGENT B1 ;  /* 0x0000000000017941 */ /* 0x000fea0003800200 */
.L_x_780:
[----:B------:R-:W0:Y:S01]  /*78b0*/  LDCU.64 UR14, c[0x0][0x3c0] ;  /* 0x00007800ff0e77ac */ /* 0x000e220008000a00 */
[----:B------:R-:W-:-:S04]  /*78c0*/  IADD3 R3, P1, P2, R3, UR5, R8 ;  /* 0x0000000503037c10 */ /* 0x000fc8000fa3e008 */
[----:B------:R-:W-:Y:S02]  /*78d0*/  LOP3.LUT R3, RZ, R3, RZ, 0x33, !PT ;  /* 0x00000003ff037212 */ /* 0x000fe400078e33ff */
[----:B------:R-:W-:Y:S02]  /*78e0*/  IADD3.X R4, PT, PT, R6, UR11, RZ, P1, P2 ;  /* 0x0000000b06047c10 */ /* 0x000fe40008fe44ff */
[----:B0-----:R-:W-:Y:S02]  /*78f0*/  IADD3 R6, P1, PT, R3, UR14, RZ ;  /* 0x0000000e03067c10 */ /* 0x001fe4000ff3e0ff */
[----:B------:R-:W-:-:S04]  /*7900*/  LOP3.LUT R3, RZ, R4, RZ, 0x33, !PT ;  /* 0x00000004ff037212 */ /* 0x000fc800078e33ff */
[----:B------:R-:W-:-:S07]  /*7910*/  IADD3.X R5, PT, PT, R3, UR15, RZ, P1, !PT ;  /* 0x0000000f03057c10 */ /* 0x000fce0008ffe4ff */
.L_x_779:
[----:B------:R-:W-:Y:S05]  /*7920*/  BSYNC.RECONVERGENT B0 ;  /* 0x0000000000007941 */ /* 0x000fea0003800200 */
.L_x_775:
        /* <DEDUP_REMOVED lines=14> */
.L_x_785:
[----:B------:R-:W-:Y:S05]  /*7a10*/  BSYNC.RECONVERGENT B1 ;  /* 0x0000000000017941 */ /* 0x000fea0003800200 */
.L_x_784:
[--C-:B-----5:R-:W-:Y:S02]  /*7a20*/  IADD3 R6, P1, P2, R4, UR7, R3.reuse ;  /* 0x0000000704067c10 */ /* 0x120fe4000fa3e003 */
[----:B------:R-:W-:-:S04]  /*7a30*/  SHF.R.S32.HI R3, RZ, 0x1f, R3 ;  /* 0x0000001fff037819 */ /* 0x000fc80000011403 */
[----:B------:R-:W-:Y:S01]  /*7a40*/  IADD3.X R5, PT, PT, R5, UR10, R3, P1, P2 ;  /* 0x0000000a05057c10 */ /* 0x000fe20008fe4403 */
[----:B------:R-:W-:Y:S06]  /*7a50*/  BRA `(.L_x_786) ;  /* 0x0000000000447947 */ /* 0x000fec0003800000 */
.L_x_783:
        /* <DEDUP_REMOVED lines=9> */
.L_x_788:
[----:B------:R-:W-:Y:S05]  /*7af0*/  BSYNC.RECONVERGENT B1 ;  /* 0x0000000000017941 */ /* 0x000fea0003800200 */
.L_x_787:
[----:B------:R-:W0:Y:S01]  /*7b00*/  LDCU.64 UR14, c[0x0][0x3c0] ;  /* 0x00007800ff0e77ac */ /* 0x000e220008000a00 */
[----:B------:R-:W-:-:S04]  /*7b10*/  IADD3 R3, P1, P2, R3, UR5, R8 ;  /* 0x0000000503037c10 */ /* 0x000fc8000fa3e008 */
[----:B------:R-:W-:Y:S02]  /*7b20*/  LOP3.LUT R3, RZ, R3, RZ, 0x33, !PT ;  /* 0x00000003ff037212 */ /* 0x000fe400078e33ff */
[----:B------:R-:W-:Y:S02]  /*7b30*/  IADD3.X R4, PT, PT, R6, UR11, RZ, P1, P2 ;  /* 0x0000000b06047c10 */ /* 0x000fe40008fe44ff */
[----:B0-----:R-:W-:Y:S02]  /*7b40*/  IADD3 R6, P1, PT, R3, UR14, RZ ;  /* 0x0000000e03067c10 */ /* 0x001fe4000ff3e0ff */
[----:B------:R-:W-:-:S04]  /*7b50*/  LOP3.LUT R3, RZ, R4, RZ, 0x33, !PT ;  /* 0x00000004ff037212 */ /* 0x000fc800078e33ff */
[----:B------:R-:W-:-:S07]  /*7b60*/  IADD3.X R5, PT, PT, R3, UR15, RZ, P1, !PT ;  /* 0x0000000f03057c10 */ /* 0x000fce0008ffe4ff */
.L_x_786:
[----:B------:R-:W-:Y:S05]  /*7b70*/  BSYNC.RECONVERGENT B0 ;  /* 0x0000000000007941 */ /* 0x000fea0003800200 */
.L_x_782:
        /* <DEDUP_REMOVED lines=14> */
.L_x_792:
[----:B------:R-:W-:Y:S05]  /*7c60*/  BSYNC.RECONVERGENT B1 ;  /* 0x0000000000017941 */ /* 0x000fea0003800200 */
.L_x_791:
[--C-:B-----5:R-:W-:Y:S02]  /*7c70*/  IADD3 R6, P1, P2, R4, UR7, R3.reuse ;  /* 0x0000000704067c10 */ /* 0x120fe4000fa3e003 */
[----:B------:R-:W-:-:S04]  /*7c80*/  SHF.R.S32.HI R3, RZ, 0x1f, R3 ;  /* 0x0000001fff037819 */ /* 0x000fc80000011403 */
[----:B------:R-:W-:Y:S01]  /*7c90*/  IADD3.X R5, PT, PT, R5, UR10, R3, P1, P2 ;  /* 0x0000000a05057c10 */ /* 0x000fe20008fe4403 */
[----:B------:R-:W-:Y:S06]  /*7ca0*/  BRA `(.L_x_793) ;  /* 0x0000000000447947 */ /* 0x000fec0003800000 */
.L_x_790:
        /* <DEDUP_REMOVED lines=9> */
.L_x_795:
[----:B------:R-:W-:Y:S05]  /*7d40*/  BSYNC.RECONVERGENT B1 ;  /* 0x0000000000017941 */ /* 0x000fea0003800200 */
.L_x_794:
[----:B------:R-:W0:Y:S01]  /*7d50*/  LDCU.64 UR14, c[0x0][0x3c0] ;  /* 0x00007800ff0e77ac */ /* 0x000e220008000a00 */
[----:B------:R-:W-:-:S04]  /*7d60*/  IADD3 R3, P1, P2, R3, UR5, R8 ;  /* 0x0000000503037c10 */ /* 0x000fc8000fa3e008 */
[----:B------:R-:W-:Y:S02]  /*7d70*/  LOP3.LUT R3, RZ, R3, RZ, 0x33, !PT ;  /* 0x00000003ff037212 */ /* 0x000fe400078e33ff */
[----:B------:R-:W-:Y:S02]  /*7d80*/  IADD3.X R4, PT, PT, R6, UR11, RZ, P1, P2 ;  /* 0x0000000b06047c10 */ /* 0x000fe40008fe44ff */
[----:B0-----:R-:W-:Y:S02]  /*7d90*/  IADD3 R6, P1, PT, R3, UR14, RZ ;  /* 0x0000000e03067c10 */ /* 0x001fe4000ff3e0ff */
[----:B------:R-:W-:-:S04]  /*7da0*/  LOP3.LUT R3, RZ, R4, RZ, 0x33, !PT ;  /* 0x00000004ff037212 */ /* 0x000fc800078e33ff */
[----:B------:R-:W-:-:S07]  /*7db0*/  IADD3.X R5, PT, PT, R3, UR15, RZ, P1, !PT ;  /* 0x0000000f03057c10 */ /* 0x000fce0008ffe4ff */
.L_x_793:
[----:B------:R-:W-:Y:S05]  /*7dc0*/  BSYNC.RECONVERGENT B0 ;  /* 0x0000000000007941 */ /* 0x000fea0003800200 */
.L_x_789:
        /* <DEDUP_REMOVED lines=14> */
.L_x_799:
[----:B------:R-:W-:Y:S05]  /*7eb0*/  BSYNC.RECONVERGENT B1 ;  /* 0x0000000000017941 */ /* 0x000fea0003800200 */
.L_x_798:
[--C-:B-----5:R-:W-:Y:S02]  /*7ec0*/  IADD3 R6, P1, P2, R4, UR7, R3.reuse ;  /* 0x0000000704067c10 */ /* 0x120fe4000fa3e003 */
[----:B------:R-:W-:-:S04]  /*7ed0*/  SHF.R.S32.HI R3, RZ, 0x1f, R3 ;  /* 0x0000001fff037819 */ /* 0x000fc80000011403 */
[----:B------:R-:W-:Y:S01]  /*7ee0*/  IADD3.X R5, PT, PT, R5, UR10, R3, P1, P2 ;  /* 0x0000000a05057c10 */ /* 0x000fe20008fe4403 */
[----:B------:R-:W-:Y:S06]  /*7ef0*/  BRA `(.L_x_800) ;  /* 0x0000000000447947 */ /* 0x000fec0003800000 */
.L_x_797:
        /* <DEDUP_REMOVED lines=9> */
.L_x_802:
[----:B------:R-:W-:Y:S05]  /*7f90*/  BSYNC.RECONVERGENT B1 ;  /* 0x0000000000017941 */ /* 0x000fea0003800200 */
.L_x_801:
[----:B------:R-:W0:Y:S01]  /*7fa0*/  LDCU.64 UR14, c[0x0][0x3c0] ;  /* 0x00007800ff0e77ac */ /* 0x000e220008000a00 */
[----:B------:R-:W-:-:S04]  /*7fb0*/  IADD3 R3, P1, P2, R3, UR5, R8 ;  /* 0x0000000503037c10 */ /* 0x000fc8000fa3e008 */
[----:B------:R-:W-:Y:S02]  /*7fc0*/  LOP3.LUT R3, RZ, R3, RZ, 0x33, !PT ;  /* 0x00000003ff037212 */ /* 0x000fe400078e33ff */
[----:B------:R-:W-:Y:S02]  /*7fd0*/  IADD3.X R4, PT, PT, R6, UR11, RZ, P1, P2 ;  /* 0x0000000b06047c10 */ /* 0x000fe40008fe44ff */
[----:B0-----:R-:W-:Y:S02]  /*7fe0*/  IADD3 R6, P1, PT, R3, UR14, RZ ;  /* 0x0000000e03067c10 */ /* 0x001fe4000ff3e0ff */
[----:B------:R-:W-:-:S04]  /*7ff0*/  LOP3.LUT R3, RZ, R4, RZ, 0x33, !PT ;  /* 0x00000004ff037212 */ /* 0x000fc800078e33ff */
[----:B------:R-:W-:-:S07]  /*8000*/  IADD3.X R5, PT, PT, R3, UR15, RZ, P1, !PT ;  /* 0x0000000f03057c10 */ /* 0x000fce0008ffe4ff */
.L_x_800:
[----:B------:R-:W-:Y:S05]  /*8010*/  BSYNC.RECONVERGENT B0 ;  /* 0x0000000000007941 */ /* 0x000fea0003800200 */
.L_x_796:
        /* <DEDUP_REMOVED lines=14> */
.L_x_806:
[----:B------:R-:W-:Y:S05]  /*8100*/  BSYNC.RECONVERGENT B1 ;  /* 0x0000000000017941 */ /* 0x000fea0003800200 */
.L_x_805:
[--C-:B-----5:R-:W-:Y:S02]  /*8110*/  IADD3 R6, P1, P2, R4, UR7, R3.reuse ;  /* 0x0000000704067c10 */ /* 0x120fe4000fa3e003 */
[----:B------:R-:W-:-:S04]  /*8120*/  SHF.R.S32.HI R3, RZ, 0x1f, R3 ;  /* 0x0000001fff037819 */ /* 0x000fc80000011403 */
[----:B------:R-:W-:Y:S01]  /*8130*/  IADD3.X R5, PT, PT, R5, UR10, R3, P1, P2 ;  /* 0x0000000a05057c10 */ /* 0x000fe20008fe4403 */
[----:B------:R-:W-:Y:S06]  /*8140*/  BRA `(.L_x_807) ;  /* 0x0000000000447947 */ /* 0x000fec0003800000 */
.L_x_804:
        /* <DEDUP_REMOVED lines=9> */
.L_x_809:
[----:B------:R-:W-:Y:S05]  /*81e0*/  BSYNC.RECONVERGENT B1 ;  /* 0x0000000000017941 */ /* 0x000fea0003800200 */
.L_x_808:
[----:B------:R-:W0:Y:S01]  /*81f0*/  LDCU.64 UR14, c[0x0][0x3c0] ;  /* 0x00007800ff0e77ac */ /* 0x000e220008000a00 */
[----:B------:R-:W-:-:S04]  /*8200*/  IADD3 R3, P1, P2, R3, UR5, R8 ;  /* 0x0000000503037c10 */ /* 0x000fc8000fa3e008 */
[----:B------:R-:W-:Y:S02]  /*8210*/  LOP3.LUT R3, RZ, R3, RZ, 0x33, !PT ;  /* 0x00000003ff037212 */ /* 0x000fe400078e33ff */
[----:B------:R-:W-:Y:S02]  /*8220*/  IADD3.X R4, PT, PT, R6, UR11, RZ, P1, P2 ;  /* 0x0000000b06047c10 */ /* 0x000fe40008fe44ff */
[----:B0-----:R-:W-:Y:S02]  /*8230*/  IADD3 R6, P1, PT, R3, UR14, RZ ;  /* 0x0000000e03067c10 */ /* 0x001fe4000ff3e0ff */
[----:B------:R-:W-:-:S04]  /*8240*/  LOP3.LUT R3, RZ, R4, RZ, 0x33, !PT ;  /* 0x00000004ff037212 */ /* 0x000fc800078e33ff */
[----:B------:R-:W-:-:S07]  /*8250*/  IADD3.X R5, PT, PT, R3, UR15, RZ, P1, !PT ;  /* 0x0000000f03057c10 */ /* 0x000fce0008ffe4ff */
.L_x_807:
[----:B------:R-:W-:Y:S05]  /*8260*/  BSYNC.RECONVERGENT B0 ;  /* 0x0000000000007941 */ /* 0x000fea0003800200 */
.L_x_803:
        /* <DEDUP_REMOVED lines=14> */
.L_x_813:
[----:B------:R-:W-:Y:S05]  /*8350*/  BSYNC.RECONVERGENT B1 ;  /* 0x0000000000017941 */ /* 0x000fea0003800200 */
.L_x_812:
[--C-:B-----5:R-:W-:Y:S02]  /*8360*/  IADD3 R6, P1, P2, R4, UR7, R3.reuse ;  /* 0x0000000704067c10 */ /* 0x120fe4000fa3e003 */
[----:B------:R-:W-:-:S04]  /*8370*/  SHF.R.S32.HI R3, RZ, 0x1f, R3 ;  /* 0x0000001fff037819 */ /* 0x000fc80000011403 */
[----:B------:R-:W-:Y:S01]  /*8380*/  IADD3.X R5, PT, PT, R5, UR10, R3, P1, P2 ;  /* 0x0000000a05057c10 */ /* 0x000fe20008fe4403 */
[----:B------:R-:W-:Y:S06]  /*8390*/  BRA `(.L_x_814) ;  /* 0x0000000000447947 */ /* 0x000fec0003800000 */
.L_x_811:
        /* <DEDUP_REMOVED lines=9> */
.L_x_816:
[----:B------:R-:W-:Y:S05]  /*8430*/  BSYNC.RECONVERGENT B1 ;  /* 0x0000000000017941 */ /* 0x000fea0003800200 */
.L_x_815:
[----:B------:R-:W0:Y:S01]  /*8440*/  LDCU.64 UR14, c[0x0][0x3c0] ;  /* 0x00007800ff0e77ac */ /* 0x000e220008000a00 */
[----:B------:R-:W-:-:S04]  /*8450*/  IADD3 R3, P1, P2, R3, UR5, R8 ;  /* 0x0000000503037c10 */ /* 0x000fc8000fa3e008 */
[----:B------:R-:W-:Y:S02]  /*8460*/  LOP3.LUT R3, RZ, R3, RZ, 0x33, !PT ;  /* 0x00000003ff037212 */ /* 0x000fe400078e33ff */
[----:B------:R-:W-:Y:S02]  /*8470*/  IADD3.X R4, PT, PT, R6, UR11, RZ, P1, P2 ;  /* 0x0000000b06047c10 */ /* 0x000fe40008fe44ff */
[----:B0-----:R-:W-:Y:S02]  /*8480*/  IADD3 R6, P1, PT, R3, UR14, RZ ;  /* 0x0000000e03067c10 */ /* 0x001fe4000ff3e0ff */
[----:B------:R-:W-:-:S04]  /*8490*/  LOP3.LUT R3, RZ, R4, RZ, 0x33, !PT ;  /* 0x00000004ff037212 */ /* 0x000fc800078e33ff */
[----:B------:R-:W-:-:S07]  /*84a0*/  IADD3.X R5, PT, PT, R3, UR15, RZ, P1, !PT ;  /* 0x0000000f03057c10 */ /* 0x000fce0008ffe4ff */
.L_x_814:
[----:B------:R-:W-:Y:S05]  /*84b0*/  BSYNC.RECONVERGENT B0 ;  /* 0x0000000000007941 */ /* 0x000fea0003800200 */
.L_x_810:
        /* <DEDUP_REMOVED lines=14> */
.L_x_820:
[----:B------:R-:W-:Y:S05]  /*85a0*/  BSYNC.RECONVERGENT B1 ;  /* 0x0000000000017941 */ /* 0x000fea0003800200 */
.L_x_819:
[--C-:B-----5:R-:W-:Y:S02]  /*85b0*/  IADD3 R6, P1, P2, R4, UR7, R3.reuse ;  /* 0x0000000704067c10 */ /* 0x120fe4000fa3e003 */
[----:B------:R-:W-:-:S04]  /*85c0*/  SHF.R.S32.HI R3, RZ, 0x1f, R3 ;  /* 0x0000001fff037819 */ /* 0x000fc80000011403 */
[----:B------:R-:W-:Y:S01]  /*85d0*/  IADD3.X R5, PT, PT, R5, UR10, R3, P1, P2 ;  /* 0x0000000a05057c10 */ /* 0x000fe20008fe4403 */
[----:B------:R-:W-:Y:S06]  /*85e0*/  BRA `(.L_x_821) ;  /* 0x0000000000447947 */ /* 0x000fec0003800000 */
.L_x_818:
        /* <DEDUP_REMOVED lines=9> */
.L_x_823:
[----:B------:R-:W-:Y:S05]  /*8680*/  BSYNC.RECONVERGENT B1 ;  /* 0x0000000000017941 */ /* 0x000fea0003800200 */
.L_x_822:
[----:B------:R-:W0:Y:S01]  /*8690*/  LDCU.64 UR14, c[0x0][0x3c0] ;  /* 0x00007800ff0e77ac */ /* 0x000e220008000a00 */
[----:B------:R-:W-:-:S04]  /*86a0*/  IADD3 R3, P1, P2, R3, UR5, R8 ;  /* 0x0000000503037c10 */ /* 0x000fc8000fa3e008 */
[----:B------:R-:W-:Y:S02]  /*86b0*/  LOP3.LUT R3, RZ, R3, RZ, 0x33, !PT ;  /* 0x00000003ff037212 */ /* 0x000fe400078e33ff */
[----:B------:R-:W-:Y:S02]  /*86c0*/  IADD3.X R4, PT, PT, R6, UR11, RZ, P1, P2 ;  /* 0x0000000b06047c10 */ /* 0x000fe40008fe44ff */
[----:B0-----:R-:W-:Y:S02]  /*86d0*/  IADD3 R6, P1, PT, R3, UR14, RZ ;  /* 0x0000000e03067c10 */ /* 0x001fe4000ff3e0ff */
[----:B------:R-:W-:-:S04]  /*86e0*/  LOP3.LUT R3, RZ, R4, RZ, 0x33, !PT ;  /* 0x00000004ff037212 */ /* 0x000fc800078e33ff */
[----:B------:R-:W-:-:S07]  /*86f0*/  IADD3.X R5, PT, PT, R3, UR15, RZ, P1, !PT ;  /* 0x0000000f03057c10 */ /* 0x000fce0008ffe4ff */
.L_x_821:
[----:B------:R-:W-:Y:S05]  /*8700*/  BSYNC.RECONVERGENT B0 ;  /* 0x0000000000007941 */ /* 0x000fea0003800200 */
.L_x_817:
        /* <DEDUP_REMOVED lines=14> */
.L_x_827:
[----:B------:R-:W-:Y:S05]  /*87f0*/  BSYNC.RECONVERGENT B1 ;  /* 0x0000000000017941 */ /* 0x000fea0003800200 */
.L_x_826:
[--C-:B-----5:R-:W-:Y:S02]  /*8800*/  IADD3 R6, P1, P2, R4, UR7, R3.reuse ;  /* 0x0000000704067c10 */ /* 0x120fe4000fa3e003 */
[----:B------:R-:W-:-:S04]  /*8810*/  SHF.R.S32.HI R3, RZ, 0x1f, R3 ;  /* 0x0000001fff037819 */ /* 0x000fc80000011403 */
[----:B------:R-:W-:Y:S01]  /*8820*/  IADD3.X R5, PT, PT, R5, UR10, R3, P1, P2 ;  /* 0x0000000a05057c10 */ /* 0x000fe20008fe4403 */
[----:B------:R-:W-:Y:S06]  /*8830*/  BRA `(.L_x_828) ;  /* 0x0000000000447947 */ /* 0x000fec0003800000 */
.L_x_825:
        /* <DEDUP_REMOVED lines=9> */
.L_x_830:
[----:B------:R-:W-:Y:S05]  /*88d0*/  BSYNC.RECONVERGENT B1 ;  /* 0x0000000000017941 */ /* 0x000fea0003800200 */
.L_x_829:
[----:B------:R-:W0:Y:S01]  /*88e0*/  LDCU.64 UR14, c[0x0][0x3c0] ;  /* 0x00007800ff0e77ac */ /* 0x000e220008000a00 */
[----:B------:R-:W-:-:S04]  /*88f0*/  IADD3 R3, P1, P2, R3, UR5, R8 ;  /* 0x0000000503037c10 */ /* 0x000fc8000fa3e008 */
[----:B------:R-:W-:Y:S02]  /*8900*/  LOP3.LUT R3, RZ, R3, RZ, 0x33, !PT ;  /* 0x00000003ff037212 */ /* 0x000fe400078e33ff */
[----:B------:R-:W-:Y:S02]  /*8910*/  IADD3.X R4, PT, PT, R6, UR11, RZ, P1, P2 ;  /* 0x0000000b06047c10 */ /* 0x000fe40008fe44ff */
[----:B0-----:R-:W-:Y:S02]  /*8920*/  IADD3 R6, P1, PT, R3, UR14, RZ ;  /* 0x0000000e03067c10 */ /* 0x001fe4000ff3e0ff */
[----:B------:R-:W-:-:S04]  /*8930*/  LOP3.LUT R3, RZ, R4, RZ, 0x33, !PT ;  /* 0x00000004ff037212 */ /* 0x000fc800078e33ff */
[----:B------:R-:W-:-:S07]  /*8940*/  IADD3.X R5, PT, PT, R3, UR15, RZ, P1, !PT ;  /* 0x0000000f03057c10 */ /* 0x000fce0008ffe4ff */
.L_x_828:
[----:B------:R-:W-:Y:S05]  /*8950*/  BSYNC.RECONVERGENT B0 ;  /* 0x0000000000007941 */ /* 0x000fea0003800200 */
.L_x_824:
        /* <DEDUP_REMOVED lines=14> */
.L_x_834:
[----:B------:R-:W-:Y:S05]  /*8a40*/  BSYNC.RECONVERGENT B1 ;  /* 0x0000000000017941 */ /* 0x000fea0003800200 */
.L_x_833:
[--C-:B-----5:R-:W-:Y:S02]  /*8a50*/  IADD3 R6, P1, P2, R4, UR7, R3.reuse ;  /* 0x0000000704067c10 */ /* 0x120fe4000fa3e003 */
[----:B------:R-:W-:-:S04]  /*8a60*/  SHF.R.S32.HI R3, RZ, 0x1f, R3 ;  /* 0x0000001fff037819 */ /* 0x000fc80000011403 */
[----:B------:R-:W-:Y:S01]  /*8a70*/  IADD3.X R5, PT, PT, R5, UR10, R3, P1, P2 ;  /* 0x0000000a05057c10 */ /* 0x000fe20008fe4403 */
[----:B------:R-:W-:Y:S06]  /*8a80*/  BRA `(.L_x_835) ;  /* 0x0000000000447947 */ /* 0x000fec0003800000 */
.L_x_832:
        /* <DEDUP_REMOVED lines=9> */
.L_x_837:
[----:B------:R-:W-:Y:S05]  /*8b20*/  BSYNC.RECONVERGENT B1 ;  /* 0x0000000000017941 */ /* 0x000fea0003800200 */
.L_x_836:
[----:B------:R-:W0:Y:S01]  /*8b30*/  LDCU.64 UR14, c[0x0][0x3c0] ;  /* 0x00007800ff0e77ac */ /* 0x000e220008000a00 */
[----:B------:R-:W-:-:S04]  /*8b40*/  IADD3 R3, P1, P2, R3, UR5, R8 ;  /* 0x0000000503037c10 */ /* 0x000fc8000fa3e008 */
[----:B------:R-:W-:Y:S02]  /*8b50*/  LOP3.LUT R3, RZ, R3, RZ, 0x33, !PT ;  /* 0x00000003ff037212 */ /* 0x000fe400078e33ff */
[----:B------:R-:W-:Y:S02]  /*8b60*/  IADD3.X R4, PT, PT, R6, UR11, RZ, P1, P2 ;  /* 0x0000000b06047c10 */ /* 0x000fe40008fe44ff */
[----:B0-----:R-:W-:Y:S02]  /*8b70*/  IADD3 R6, P1, PT, R3, UR14, RZ ;  /* 0x0000000e03067c10 */ /* 0x001fe4000ff3e0ff */
[----:B------:R-:W-:-:S04]  /*8b80*/  LOP3.LUT R3, RZ, R4, RZ, 0x33, !PT ;  /* 0x00000004ff037212 */ /* 0x000fc800078e33ff */
[----:B------:R-:W-:-:S07]  /*8b90*/  IADD3.X R5, PT, PT, R3, UR15, RZ, P1, !PT ;  /* 0x0000000f03057c10 */ /* 0x000fce0008ffe4ff */
.L_x_835:
[----:B------:R-:W-:Y:S05]  /*8ba0*/  BSYNC.RECONVERGENT B0 ;  /* 0x0000000000007941 */ /* 0x000fea0003800200 */
.L_x_831:
        /* <DEDUP_REMOVED lines=14> */
.L_x_841:
[----:B------:R-:W-:Y:S05]  /*8c90*/  BSYNC.RECONVERGENT B1 ;  /* 0x0000000000017941 */ /* 0x000fea0003800200 */
.L_x_840:
[--C-:B-----5:R-:W-:Y:S02]  /*8ca0*/  IADD3 R6, P1, P2, R4, UR7, R3.reuse ;  /* 0x0000000704067c10 */ /* 0x120fe4000fa3e003 */
[----:B------:R-:W-:-:S04]  /*8cb0*/  SHF.R.S32.HI R3, RZ, 0x1f, R3 ;  /* 0x0000001fff037819 */ /* 0x000fc80000011403 */
[----:B------:R-:W-:Y:S01]  /*8cc0*/  IADD3.X R5, PT, PT, R5, UR10, R3, P1, P2 ;  /* 0x0000000a05057c10 */ /* 0x000fe20008fe4403 */
[----:B------:R-:W-:Y:S06]  /*8cd0*/  BRA `(.L_x_842) ;  /* 0x0000000000447947 */ /* 0x000fec0003800000 */
.L_x_839:
        /* <DEDUP_REMOVED lines=9> */
.L_x_844:
[----:B------:R-:W-:Y:S05]  /*8d70*/  BSYNC.RECONVERGENT B1 ;  /* 0x0000000000017941 */ /* 0x000fea0003800200 */
.L_x_843:
[----:B------:R-:W0:Y:S01]  /*8d80*/  LDCU.64 UR14, c[0x0][0x3c0] ;  /* 0x00007800ff0e77ac */ /* 0x000e220008000a00 */
[----:B------:R-:W-:-:S04]  /*8d90*/  IADD3 R3, P1, P2, R3, UR5, R8 ;  /* 0x0000000503037c10 */ /* 0x000fc8000fa3e008 */
[----:B------:R-:W-:Y:S02]  /*8da0*/  LOP3.LUT R3, RZ, R3, RZ, 0x33, !PT ;  /* 0x00000003ff037212 */ /* 0x000fe400078e33ff */
[----:B------:R-:W-:Y:S02]  /*8db0*/  IADD3.X R4, PT, PT, R6, UR11, RZ, P1, P2 ;  /* 0x0000000b06047c10 */ /* 0x000fe40008fe44ff */
[----:B0-----:R-:W-:Y:S02]  /*8dc0*/  IADD3 R6, P1, PT, R3, UR14, RZ ;  /* 0x0000000e03067c10 */ /* 0x001fe4000ff3e0ff */
[----:B------:R-:W-:-:S04]  /*8dd0*/  LOP3.LUT R3, RZ, R4, RZ, 0x33, !PT ;  /* 0x00000004ff037212 */ /* 0x000fc800078e33ff */
[----:B------:R-:W-:-:S07]  /*8de0*/  IADD3.X R5, PT, PT, R3, UR15, RZ, P1, !PT ;  /* 0x0000000f03057c10 */ /* 0x000fce0008ffe4ff */
.L_x_842:
[----:B------:R-:W-:Y:S05]  /*8df0*/  BSYNC.RECONVERGENT B0 ;  /* 0x0000000000007941 */ /* 0x000fea0003800200 */
.L_x_838:
        /* <DEDUP_REMOVED lines=14> */
.L_x_848:
[----:B------:R-:W-:Y:S05]  /*8ee0*/  BSYNC.RECONVERGENT B1 ;  /* 0x0000000000017941 */ /* 0x000fea0003800200 */
.L_x_847:
[--C-:B-----5:R-:W-:Y:S02]  /*8ef0*/  IADD3 R6, P0, P1, R4, UR7, R3.reuse ;  /* 0x0000000704067c10 */ /* 0x120fe4000f91e003 */
[----:B------:R-:W-:-:S04]  /*8f00*/  SHF.R.S32.HI R3, RZ, 0x1f, R3 ;  /* 0x0000001fff037819 */ /* 0x000fc80000011403 */
[----:B------:R-:W-:Y:S01]  /*8f10*/  IADD3.X R5, PT, PT, R5, UR10, R3, P0, P1 ;  /* 0x0000000a05057c10 */ /* 0x000fe200087e2403 */
[----:B------:R-:W-:Y:S06]  /*8f20*/  BRA `(.L_x_849) ;  /* 0x0000000000447947 */ /* 0x000fec0003800000 */
.L_x_846:
        /* <DEDUP_REMOVED lines=9> */
.L_x_851:
[----:B------:R-:W-:Y:S05]  /*8fc0*/  BSYNC.RECONVERGENT B1 ;  /* 0x0000000000017941 */ /* 0x000fea0003800200 */
.L_x_850:
[----:B------:R-:W0:Y:S01]  /*8fd0*/  LDCU.64 UR14, c[0x0][0x3c0] ;  /* 0x00007800ff0e77ac */ /* 0x000e220008000a00 */
[----:B------:R-:W-:-:S04]  /*8fe0*/  IADD3 R0, P0, P1, R0, UR5, R7 ;  /* 0x0000000500007c10 */ /* 0x000fc8000f91e007 */
[----:B------:R-:W-:Y:S02]  /*8ff0*/  LOP3.LUT R0, RZ, R0, RZ, 0x33, !PT ;  /* 0x00000000ff007212 */ /* 0x000fe400078e33ff */
[----:B------:R-:W-:Y:S02]  /*9000*/  IADD3.X R3, PT, PT, R3, UR11, RZ, P0, P1 ;  /* 0x0000000b03037c10 */ /* 0x000fe400087e24ff */
[----:B0-----:R-:W-:Y:S02]  /*9010*/  IADD3 R6, P0, PT, R0, UR14, RZ ;  /* 0x0000000e00067c10 */ /* 0x001fe4000ff1e0ff */
[----:B------:R-:W-:-:S04]  /*9020*/  LOP3.LUT R0, RZ, R3, RZ, 0x33, !PT ;  /* 0x00000003ff007212 */ /* 0x000fc800078e33ff */
[----:B------:R-:W-:-:S07]  /*9030*/  IADD3.X R5, PT, PT, R0, UR15, RZ, P0, !PT ;  /* 0x0000000f00057c10 */ /* 0x000fce00087fe4ff */
.L_x_849:
[----:B------:R-:W-:Y:S05]  /*9040*/  BSYNC.RECONVERGENT B0 ;  /* 0x0000000000007941 */ /* 0x000fea0003800200 */
.L_x_845:
[----:B------:R-:W0:Y:S01]  /*9050*/  LDS R3, [R2+0xab00] ;  /* 0x00ab000002037984 */ /* 0x000e220000000800 */
[----:B------:R-:W-:-:S04]  /*9060*/  LEA R4, P0, R6, UR12, 0x2 ;  /* 0x0000000c06047c11 */ /* 0x000fc8000f8010ff */
[----:B------:R-:W-:-:S05]  /*9070*/  LEA.HI.X R5, R6, UR13, R5, 0x2, P0 ;  /* 0x0000000d06057c11 */ /* 0x000fca00080f1405 */
[----:B0-----:R-:W-:Y:S01]  /*9080*/  STG.E desc[UR8][R4.64], R3 ;  /* 0x0000000304007986 */ /* 0x001fe2000c101908 */
[----:B------:R-:W-:Y:S05]  /*9090*/  EXIT ;  /* 0x000000000000794d */ /* 0x000fea0003800000 */
.L_x_575:
[----:B------:R-:W0:Y:S01]  /*90a0*/  LDC R83, c[0x0][0x3ac] ;  /* 0x0000eb00ff537b82 */ /* 0x000e220000000800 */
[----:B------:R-:W-:Y:S01]  /*90b0*/  ISETP.NE.AND P0, PT, R84, RZ, PT ;  /* 0x000000ff5400720c */ /* 0x000fe20003f05270 */
[----:B------:R-:W-:Y:S01]  /*90c0*/  BSSY.RECONVERGENT B0, `(.L_x_852) ;  /* 0x0000998000007945 */ /* 0x000fe20003800200 */
[----:B0-----:R-:W-:-:S11]  /*90d0*/  VIADD R83, R83, -UR5 ;  /* 0x8000000553537c36 */ /* 0x001fd60008000000 */
        /* <DEDUP_REMOVED lines=11> */
[----:B------:R-:W-:Y:S01]  /*9190*/  USEL UR5, UR11, URZ, !UP0 ;  /* 0x000000ff0b057287 */ /* 0x000fe2000c000000 */
[C---:B------:R-:W-:Y:S01]  /*91a0*/  VIADD R4, R28.reuse, 0x20 ;  /* 0x000000201c047836 */ /* 0x040fe20000000000 */
[CC--:B------:R-:W-:Y:S01]  /*91b0*/  ISETP.GE.AND P1, PT, R28.reuse, R83.reuse, PT ;  /* 0x000000531c00720c */ /* 0x0c0fe20003f26270 */
[C---:B------:R-:W-:Y:S01]  /*91c0*/  VIADD R8, R28.reuse, 0x60 ;  /* 0x000000601c087836 */ /* 0x040fe20000000000 */
[C---:B------:R-:W-:Y:S01]  /*91d0*/  IADD3 R3, P0, P5, R28.reuse, UR4, R3 ;  /* 0x000000041c037c10 */ /* 0x040fe2000fd1e003 */
[----:B------:R-:W-:Y:S01]  /*91e0*/  VIADD R12, R28, 0xa0 ;  /* 0x000000a01c0c7836 */ /* 0x000fe20000000000 */
[-C--:B------:R-:W-:Y:S01]  /*91f0*/  ISETP.GE.AND P2, PT, R4, R83.reuse, PT ;  /* 0x000000530400720c */ /* 0x080fe20003f46270 */
[----:B------:R-:W-:Y:S01]  /*9200*/  VIADD R4, R28, 0x40 ;  /* 0x000000401c047836 */ /* 0x000fe20000000000 */
[-C--:B------:R-:W-:Y:S01]  /*9210*/  ISETP.GE.AND P4, PT, R8, R83.reuse, PT ;  /* 0x000000530800720c */ /* 0x080fe20003f86270 */
[C---:B------:R-:W-:Y:S01]  /*9220*/  VIADD R8, R28.reuse, 0x80 ;  /* 0x000000801c087836 */ /* 0x040fe20000000000 */
[----:B------:R-:W-:Y:S01]  /*9230*/  IADD3.X R30, PT, PT, RZ, UR5, RZ, P0, P5 ;  /* 0x00000005ff1e7c10 */ /* 0x000fe200087ea4ff */
[----:B------:R-:W-:Y:S01]  /*9240*/  VIADD R14, R28, 0xc0 ;  /* 0x000000c01c0e7836 */ /* 0x000fe20000000000 */
[----:B------:R-:W-:-:S02]  /*9250*/  ISETP.GE.AND P3, PT, R4, R83, PT ;  /* 0x000000530400720c */ /* 0x000fc40003f66270 */
[C---:B---3--:R-:W-:Y:S02]  /*9260*/  LEA R4, P0, R3.reuse, UR12, 0x2 ;  /* 0x0000000c03047c11 */ /* 0x048fe4000f8010ff */
[-C--:B------:R-:W-:Y:S01]  /*9270*/  ISETP.GE.AND P5, PT, R8, R83.reuse, PT ;  /* 0x000000530800720c */ /* 0x080fe20003fa6270 */
[----:B------:R-:W-:Y:S01]  /*9280*/  VIADD R8, R28, 0xe0 ;  /* 0x000000e01c087836 */ /* 0x000fe20000000000 */
[----:B------:R-:W-:Y:S02]  /*9290*/  LEA.HI.X R5, R3, UR13, R30, 0x2, P0 ;  /* 0x0000000d03057c11 */ /* 0x000fe400080f141e */
[-C--:B------:R-:W-:Y:S01]  /*92a0*/  ISETP.GE.AND P6, PT, R12, R83.reuse, PT ;  /* 0x000000530c00720c */ /* 0x080fe20003fc6270 */
[----:B------:R-:W-:Y:S01]  /*92b0*/  VIADD R12, R28, 0x100 ;  /* 0x000001001c0c7836 */ /* 0x000fe20000000000 */
[-C--:B------:R-:W-:Y:S01]  /*92c0*/  ISETP.GE.AND P0, PT, R14, R83.reuse, PT ;  /* 0x000000530e00720c */ /* 0x080fe20003f06270 */
[----:B------:R-:W2:Y:S01]  /*92d0*/  @!P1 LDG.E R2, desc[UR8][R4.64] ;  /* 0x0000000804029981 */ /* 0x000ea2000c1e1900 */
[----:B------:R-:W-:Y:S01]  /*92e0*/  ISETP.GE.AND P1, PT, R8, R83, PT ;  /* 0x000000530800720c */ /* 0x000fe20003f26270 */
[----:B------:R-:W-:-:S02]  /*92f0*/  VIADD R8, R28, 0x120 ;  /* 0x000001201c087836 */ /* 0x000fc40000000000 */
[----:B------:R-:W3:Y:S01]  /*9300*/  @!P2 LDG.E R6, desc[UR8][R4.64+0x80] ;  /* 0x000080080406a981 */ /* 0x000ee2000c1e1900 */
[-C--:B------:R-:W-:Y:S01]  /*9310*/  ISETP.GE.AND P2, PT, R12, R83.reuse, PT ;  /* 0x000000530c00720c */ /* 0x080fe20003f46270 */
[----:B------:R-:W-:Y:S02]  /*9320*/  VIADD R12, R28, 0x140 ;  /* 0x000001401c0c7836 */ /* 0x000fe40000000000 */
[----:B------:R-:W4:Y:S01]  /*9330*/  @!P3 LDG.E R7, desc[UR8][R4.64+0x100] ;  /* 0x000100080407b981 */ /* 0x000f22000c1e1900 */
[-C--:B------:R-:W-:Y:S01]  /*9340*/  ISETP.GE.AND P3, PT, R8, R83.reuse, PT ;  /* 0x000000530800720c */ /* 0x080fe20003f66270 */
[----:B------:R-:W-:Y:S02]  /*9350*/  VIADD R8, R28, 0x160 ;  /* 0x000001601c087836 */ /* 0x000fe40000000000 */
[----:B------:R-:W5:Y:S01]  /*9360*/  @!P4 LDG.E R9, desc[UR8][R4.64+0x180] ;  /* 0x000180080409c981 */ /* 0x000f62000c1e1900 */
[----:B------:R-:W-:Y:S01]  /*9370*/  ISETP.GE.AND P4, PT, R12, R83, PT ;  /* 0x000000530c00720c */ /* 0x000fe20003f86270 */
[----:B------:R-:W-:-:S02]  /*9380*/  VIADD R12, R28, 0x180 ;  /* 0x000001801c0c7836 */ /* 0x000fc40000000000 */
[----:B------:R-:W5:Y:S01]  /*9390*/  @!P5 LDG.E R10, desc[UR8][R4.64+0x200] ;  /* 0x00020008040ad981 */ /* 0x000f62000c1e1900 */
[-C--:B------:R-:W-:Y:S01]  /*93a0*/  ISETP.GE.AND P5, PT, R8, R83.reuse, PT ;  /* 0x000000530800720c */ /* 0x080fe20003fa6270 */
[----:B------:R-:W-:Y:S02]  /*93b0*/  VIADD R8, R28, 0x1a0 ;  /* 0x000001a01c087836 */ /* 0x000fe40000000000 */
[----:B------:R-:W5:Y:S01]  /*93c0*/  @!P6 LDG.E R11, desc[UR8][R4.64+0x280] ;  /* 0x00028008040be981 */ /* 0x000f62000c1e1900 */
        /* <DEDUP_REMOVED lines=25> */
[----:B------:R-:W1:Y:S01]  /*9560*/  S2UR UR5, SR_CgaCtaId ;  /* 0x00000000000579c3 */ /* 0x000e620000008800 */
[----:B------:R-:W-:Y:S01]  /*9570*/  SHF.R.U32.HI R12, RZ, 0x5, R0 ;  /* 0x00000005ff0c7819 */ /* 0x000fe20000011600 */
[----:B------:R-:W-:Y:S01]  /*9580*/  UMOV UR4, 0x400 ;  /* 0x0000040000047882 */ /* 0x000fe20000000000 */
[----:B------:R-:W0:Y:S01]  /*9590*/  S2R R3, SR_LANEID ;  /* 0x0000000000037919 */ /* 0x000e220000000000 */
[----:B------:R-:W-:Y:S01]  /*95a0*/  BSSY.RECONVERGENT B1, `(.L_x_854) ;  /* 0x0000168000017945 */ /* 0x000fe20003800200 */
[----:B-1----:R-:W-:Y:S01]  /*95b0*/  ULEA UR4, UR5, UR4, 0x18 ;  /* 0x0000000405047291 */ /* 0x002fe2000f8ec0ff */
[----:B0-----:R-:W-:-:S05]  /*95c0*/  IMAD R8, R12, 0x260, R3 ;  /* 0x000002600c087824 */ /* 0x001fca00078e0203 */
[----:B------:R-:W-:-:S05]  /*95d0*/  LEA R8, R8, UR4, 0x2 ;  /* 0x0000000408087c11 */ /* 0x000fca000f8e10ff */
[----:B------:R-:W-:Y:S01]  /*95e0*/  IMAD R36, R3, 0x48, R8 ;  /* 0x0000004803247824 */ /* 0x000fe200078e0208 */
[----:B--2---:R-:W-:Y:S04]  /*95f0*/  STS [R8], R2 ;  /* 0x0000000208007388 */ /* 0x004fe80000000800 */
[----:B---3--:R0:W-:Y:S04]  /*9600*/  STS [R8+0x80], R6 ;  /* 0x0000800608007388 */ /* 0x0081e80000000800 */
[----:B----4-:R-:W-:Y:S04]  /*9610*/  STS [R8+0x100], R7 ;  /* 0x0001000708007388 */ /* 0x010fe80000000800 */
[----:B-----5:R-:W-:Y:S01]  /*9620*/  STS [R8+0x180], R9 ;  /* 0x0001800908007388 */ /* 0x020fe20000000800 */
[----:B0-----:R-:W-:-:S03]  /*9630*/  IMAD R6, R0, 0x13, RZ ;  /* 0x0000001300067824 */ /* 0x001fc600078e02ff */
[----:B------:R0:W-:Y:S01]  /*9640*/  STS [R8+0x200], R10 ;  /* 0x0002000a08007388 */ /* 0x0001e20000000800 */
[C---:B------:R-:W-:Y:S01]  /*9650*/  VIADD R4, R6.reuse, 0x5 ;  /* 0x0000000506047836 */ /* 0x040fe20000000000 */
[CC--:B------:R-:W-:Y:S02]  /*9660*/  ISETP.GE.AND P0, PT, R6.reuse, R83.reuse, PT ;  /* 0x000000530600720c */ /* 0x0c0fe40003f06270 */
[----:B------:R-:W-:Y:S01]  /*9670*/  STS [R8+0x280], R11 ;  /* 0x0002800b08007388 */ /* 0x000fe20000000800 */
[----:B------:R-:W-:Y:S01]  /*9680*/  VIADD R14, R6, 0x7 ;  /* 0x00000007060e7836 */ /* 0x000fe20000000000 */
[----:B------:R-:W-:Y:S02]  /*9690*/  ISETP.GE.AND P2, PT, R4, R83, PT ;  /* 0x000000530400720c */ /* 0x000fe40003f46270 */
[----:B------:R-:W-:Y:S01]  /*96a0*/  STS [R8+0x300], R13 ;  /* 0x0003000d08007388 */ /* 0x000fe20000000800 */
[C---:B------:R-:W-:Y:S02]  /*96b0*/  VIADD R2, R6.reuse, 0xb ;  /* 0x0000000b06027836 */ /* 0x040fe40000000000 */
[C---:B0-----:R-:W-:Y:S01]  /*96c0*/  VIADD R10, R6.reuse, 0x2 ;  /* 0x00000002060a7836 */ /* 0x041fe20000000000 */
[----:B------:R-:W-:Y:S01]  /*96d0*/  STS [R8+0x380], R15 ;  /* 0x0003800f08007388 */ /* 0x000fe20000000800 */
[----:B------:R-:W-:-:S02]  /*96e0*/  VIADD R28, R6, 0xc ;  /* 0x0000000c061c7836 */ /* 0x000fc40000000000 */
[----:B------:R-:W-:Y:S01]  /*96f0*/  VIADD R30, R6, 0xd ;  /* 0x0000000d061e7836 */ /* 0x000fe20000000000 */
[----:B------:R0:W-:Y:S01]  /*9700*/  STS [R8+0x400], R16 ;  /* 0x0004001008007388 */ /* 0x0001e20000000800 */
[----:B------:R-:W-:Y:S01]  /*9710*/  ISETP.GE.AND P5, PT, R10, R83, PT ;  /* 0x000000530a00720c */ /* 0x000fe20003fa6270 */
[C---:B------:R-:W-:Y:S02]  /*9720*/  VIADD R32, R6.reuse, 0xe ;  /* 0x0000000e06207836 */ /* 0x040fe40000000000 */
[----:B------:R-:W-:Y:S01]  /*9730*/  STS [R8+0x480], R17 ;  /* 0x0004801108007388 */ /* 0x000fe20000000800 */
[C---:B------:R-:W-:Y:S02]  /*9740*/  VIADD R34, R6.reuse, 0xf ;  /* 0x0000000f06227836 */ /* 0x040fe40000000000 */
[C---:B------:R-:W-:Y:S01]  /*9750*/  VIADD R44, R6.reuse, 0x10 ;  /* 0x00000010062c7836 */ /* 0x040fe20000000000 */
[----:B------:R1:W-:Y:S01]  /*9760*/  STS [R8+0x500], R18 ;  /* 0x0005001208007388 */ /* 0x0003e20000000800 */
[----:B------:R-:W-:-:S02]  /*9770*/  VIADD R46, R6, 0x11 ;  /* 0x00000011062e7836 */ /* 0x000fc40000000000 */
[C---:B0-----:R-:W-:Y:S01]  /*9780*/  VIADD R16, R6.reuse, 0x3 ;  /* 0x0000000306107836 */ /* 0x041fe20000000000 */
[----:B------:R-:W-:Y:S01]  /*9790*/  STS [R8+0x580], R19 ;  /* 0x0005801308007388 */ /* 0x000fe20000000800 */
[----:B------:R-:W-:-:S03]  /*97a0*/  VIADD R48, R6, 0x12 ;  /* 0x0000001206307836 */ /* 0x000fc60000000000 */
[----:B------:R0:W-:Y:S01]  /*97b0*/  STS [R8+0x600], R20 ;  /* 0x0006001408007388 */ /* 0x0001e20000000800 */
[-C--:B------:R-:W-:Y:S01]  /*97c0*/  ISETP.GE.AND P4, PT, R16, R83.reuse, PT ;  /* 0x000000531000720c */ /* 0x080fe20003f86270 */
[----:B-1----:R-:W-:Y:S02]  /*97d0*/  VIADD R18, R6, 0x4 ;  /* 0x0000000406127836 */ /* 0x002fe40000000000 */
[----:B------:R-:W-:Y:S03]  /*97e0*/  STS [R8+0x680], R21 ;  /* 0x0006801508007388 */ /* 0x000fe60000000800 */
[----:B------:R-:W-:Y:S01]  /*97f0*/  ISETP.GE.AND P3, PT, R18, R83, PT ;  /* 0x000000531200720c */ /* 0x000fe20003f66270 */
[----:B------:R1:W-:Y:S01]  /*9800*/  STS [R8+0x700], R22 ;  /* 0x0007001608007388 */ /* 0x0003e20000000800 */
[----:B0-----:R-:W-:-:S03]  /*9810*/  VIADD R20, R6, 0x1 ;  /* 0x0000000106147836 */ /* 0x001fc60000000000 */
[----:B------:R-:W-:Y:S02]  /*9820*/  STS [R8+0x780], R23 ;  /* 0x0007801708007388 */ /* 0x000fe40000000800 */
[----:B------:R-:W-:Y:S02]  /*9830*/  ISETP.GE.AND P6, PT, R20, R83, PT ;  /* 0x000000531400720c */ /* 0x000fe40003fc6270 */
[----:B------:R0:W-:Y:S01]  /*9840*/  STS [R8+0x800], R24 ;  /* 0x0008001808007388 */ /* 0x0001e20000000800 */
[----:B-1----:R-:W-:-:S03]  /*9850*/  VIADD R22, R6, 0x6 ;  /* 0x0000000606167836 */ /* 0x002fc60000000000 */
[----:B------:R-:W-:Y:S02]  /*9860*/  STS [R8+0x880], R25 ;  /* 0x0008801908007388 */ /* 0x000fe40000000800 */
[----:B------:R-:W-:Y:S02]  /*9870*/  ISETP.GE.AND P1, PT, R22, R83, PT ;  /* 0x000000531600720c */ /* 0x000fe40003f26270 */
[----:B------:R1:W-:Y:S01]  /*9880*/  STS [R8+0x900], R26 ;  /* 0x0009001a08007388 */ /* 0x0003e20000000800 */
[----:B------:R-:W-:-:S03]  /*9890*/  NOP ;  /* 0x0000000000007918 */ /* 0x000fc60000000000 */
[----:B------:R-:W2:Y:S01]  /*98a0*/  LDS R88, [R36] ;  /* 0x0000000024587984 */ /* 0x000ea20000000800 */
[C---:B0-----:R-:W-:Y:S02]  /*98b0*/  VIADD R24, R6.reuse, 0x8 ;  /* 0x0000000806187836 */ /* 0x041fe40000000000 */
[C---:B-1----:R-:W-:Y:S01]  /*98c0*/  VIADD R26, R6.reuse, 0x9 ;  /* 0x00000009061a7836 */ /* 0x042fe20000000000 */
[----:B------:R-:W0:Y:S01]  /*98d0*/  LDS R87, [R36+0x4] ;  /* 0x0000040024577984 */ /* 0x000e220000000800 */
[----:B------:R-:W-:-:S03]  /*98e0*/  VIADD R8, R6, 0xa ;  /* 0x0000000a06087836 */ /* 0x000fc60000000000 */
[----:B------:R-:W1:Y:S04]  /*98f0*/  LDS R86, [R36+0x8] ;  /* 0x0000080024567984 */ /* 0x000e680000000800 */
        /* <DEDUP_REMOVED lines=8> */
[----:B--2---:R-:W-:-:S03]  /*9980*/  LOP3.LUT R15, R88, 0x1, RZ, 0xc, !PT ;  /* 0x00000001580f7812 */ /* 0x004fc600078e0cff */
[----:B------:R-:W2:Y:S01]  /*9990*/  LDS R13, [R36+0x2c] ;  /* 0x00002c00240d7984 */ /* 0x000ea20000000800 */
[----:B0-----:R-:W-:Y:S02]  /*99a0*/  LOP3.LUT R50, R87, 0x1, RZ, 0xc, !PT ;  /* 0x0000000157327812 */ /* 0x001fe400078e0cff */
[----:B------:R-:W-:Y:S01]  /*99b0*/  SEL R15, R15, 0x1, !P0 ;  /* 0x000000010f0f7807 */ /* 0x000fe20004000000 */
[----:B------:R-:W0:Y:S01]  /*99c0*/  LDS R17, [R36+0x30] ;  /* 0x0000300024117984 */ /* 0x000e220000000800 */
[----:B-1----:R-:W-:Y:S02]  /*99d0*/  LOP3.LUT R21, R86, 0x1, RZ, 0xc, !PT ;  /* 0x0000000156157812 */ /* 0x002fe400078e0cff */
[----:B------:R-:W-:Y:S01]  /*99e0*/  SEL R50, R50, 0x1, !P6 ;  /* 0x0000000132327807 */ /* 0x000fe20007000000 */
[----:B------:R-:W1:Y:S01]  /*99f0*/  LDS R19, [R36+0x34] ;  /* 0x0000340024137984 */ /* 0x000e620000000800 */
[----:B---3--:R-:W-:Y:S02]  /*9a00*/  LOP3.LUT R27, R85, 0x1, RZ, 0xc, !PT ;  /* 0x00000001551b7812 */ /* 0x008fe400078e0cff */
[----:B------:R-:W-:Y:S01]  /*9a10*/  SEL R21, R21, 0x1, !P5 ;  /* 0x0000000115157807 */ /* 0x000fe20006800000 */
[----:B------:R-:W-:Y:S01]  /*9a20*/  IMAD.IADD R23, R15, 0x1, R50 ;  /* 0x000000010f177824 */ /* 0x000fe200078e0232 */
[----:B------:R-:W3:Y:S01]  /*9a30*/  LDS R25, [R36+0x38] ;  /* 0x0000380024197984 */ /* 0x000ee20000000800 */
[----:B----4-:R-:W-:-:S02]  /*9a40*/  LOP3.LUT R33, R84, 0x1, RZ, 0xc, !PT ;  /* 0x0000000154217812 */ /* 0x010fc400078e0cff */
[----:B------:R-:W-:Y:S01]  /*9a50*/  SEL R27, R27, 0x1, !P4 ;  /* 0x000000011b1b7807 */ /* 0x000fe20006000000 */
[----:B------:R-:W-:Y:S01]  /*9a60*/  IMAD.IADD R29, R21, 0x1, R23 ;  /* 0x00000001151d7824 */ /* 0x000fe200078e0217 */
[----:B------:R-:W4:Y:S01]  /*9a70*/  LDS R31, [R36+0x3c] ;  /* 0x00003c00241f7984 */ /* 0x000f220000000800 */
[----:B-----5:R-:W-:Y:S02]  /*9a80*/  LOP3.LUT R47, R82, 0x1, RZ, 0xc, !PT ;  /* 0x00000001522f7812 */ /* 0x020fe400078e0cff */
[----:B------:R-:W-:Y:S01]  /*9a90*/  SEL R33, R33, 0x1, !P3 ;  /* 0x0000000121217807 */ /* 0x000fe20005800000 */
[----:B------:R-:W-:Y:S01]  /*9aa0*/  IMAD.IADD R35, R27, 0x1, R29 ;  /* 0x000000011b237824 */ /* 0x000fe200078e021d */
[----:B------:R-:W5:Y:S01]  /*9ab0*/  LDS R45, [R36+0x40] ;  /* 0x00004000242d7984 */ /* 0x000f620000000800 */
[----:B------:R-:W-:Y:S02]  /*9ac0*/  LOP3.LUT R52, R81, 0x1, RZ, 0xc, !PT ;  /* 0x0000000151347812 */ /* 0x000fe400078e0cff */
[----:B------:R-:W-:Y:S01]  /*9ad0*/  SEL R47, R47, 0x1, !P2 ;  /* 0x000000012f2f7807 */ /* 0x000fe20005000000 */
[----:B------:R-:W-:Y:S01]  /*9ae0*/  IMAD.IADD R49, R33, 0x1, R35 ;  /* 0x0000000121317824 */ /* 0x000fe200078e0223 */
[-C--:B------:R-:W-:Y:S01]  /*9af0*/  ISETP.GE.AND P0, PT, R14, R83.reuse, PT ;  /* 0x000000530e00720c */ /* 0x080fe20003f06270 */
[----:B------:R-:W5:Y:S01]  /*9b00*/  LDS R51, [R36+0x44] ;  /* 0x0000440024337984 */ /* 0x000f620000000800 */
[----:B------:R-:W-:Y:S01]  /*9b10*/  LOP3.LUT R55, R5, 0x1, RZ, 0xc, !PT ;  /* 0x0000000105377812 */ /* 0x000fe200078e0cff */
[----:B------:R-:W-:Y:S01]  /*9b20*/  IMAD.IADD R53, R47, 0x1, R49 ;  /* 0x000000012f357824 */ /* 0x000fe200078e0231 */
[----:B------:R-:W-:Y:S01]  /*9b30*/  SEL R52, R52, 0x1, !P1 ;  /* 0x0000000134347807 */ /* 0x000fe20004800000 */
[----:B------:R-:W5:Y:S01]  /*9b40*/  LDS R54, [R36+0x48] ;  /* 0x0000480024367984 */ /* 0x000f620000000800 */
[----:B------:R-:W-:-:S02]  /*9b50*/  ISETP.GE.AND P6, PT, R24, R83, PT ;  /* 0x000000531800720c */ /* 0x000fc40003fc6270 */
[----:B------:R-:W-:Y:S01]  /*9b60*/  LOP3.LUT R57, R7, 0x1, RZ, 0xc, !PT ;  /* 0x0000000107397812 */ /* 0x000fe200078e0cff */
[----:B------:R-:W-:Y:S01]  /*9b70*/  IMAD.IADD R56, R52, 0x1, R53 ;  /* 0x0000000134387824 */ /* 0x000fe200078e0235 */
[----:B------:R-:W-:Y:S02]  /*9b80*/  SEL R55, R55, 0x1, !P0 ;  /* 0x0000000137377807 */ /* 0x000fe40004000000 */
[-C--:B------:R-:W-:Y:S02]  /*9b90*/  ISETP.GE.AND P0, PT, R26, R83.reuse, PT ;  /* 0x000000531a00720c */ /* 0x080fe40003f06270 */
[----:B------:R-:W-:Y:S01]  /*9ba0*/  LOP3.LUT R59, R9, 0x1, RZ, 0xc, !PT ;  /* 0x00000001093b7812 */ /* 0x000fe200078e0cff */
[----:B------:R-:W-:Y:S01]  /*9bb0*/  IMAD.IADD R58, R55, 0x1, R56 ;  /* 0x00000001373a7824 */ /* 0x000fe200078e0238 */
[----:B------:R-:W-:Y:S02]  /*9bc0*/  SEL R57, R57, 0x1, !P6 ;  /* 0x0000000139397807 */ /* 0x000fe40007000000 */
[----:B------:R-:W-:-:S02]  /*9bd0*/  ISETP.GE.AND P1, PT, R8, R83, PT ;  /* 0x000000530800720c */ /* 0x000fc40003f26270 */
[----:B------:R-:W-:Y:S01]  /*9be0*/  LOP3.LUT R61, R11, 0x1, RZ, 0xc, !PT ;  /* 0x000000010b3d7812 */ /* 0x000fe200078e0cff */
[----:B------:R-:W-:Y:S01]  /*9bf0*/  IMAD.IADD R60, R57, 0x1, R58 ;  /* 0x00000001393c7824 */ /* 0x000fe200078e023a */
[----:B------:R-:W-:Y:S02]  /*9c00*/  SEL R59, R59, 0x1, !P0 ;  /* 0x000000013b3b7807 */ /* 0x000fe40004000000 */
[-C--:B------:R-:W-:Y:S02]  /*9c10*/  ISETP.GE.AND P0, PT, R2, R83.reuse, PT ;  /* 0x000000530200720c */ /* 0x080fe40003f06270 */
[----:B--2---:R-:W-:Y:S01]  /*9c20*/  LOP3.LUT R63, R13, 0x1, RZ, 0xc, !PT ;  /* 0x000000010d3f7812 */ /* 0x004fe200078e0cff */
[----:B------:R-:W-:Y:S01]  /*9c30*/  IMAD.IADD R62, R59, 0x1, R60 ;  /* 0x000000013b3e7824 */ /* 0x000fe200078e023c */
[----:B------:R-:W-:Y:S02]  /*9c40*/  SEL R61, R61, 0x1, !P1 ;  /* 0x000000013d3d7807 */ /* 0x000fe40004800000 */
[----:B------:R-:W-:-:S02]  /*9c50*/  ISETP.GE.AND P1, PT, R28, R83, PT ;  /* 0x000000531c00720c */ /* 0x000fc40003f26270 */
[----:B0-----:R-:W-:Y:S01]  /*9c60*/  LOP3.LUT R65, R17, 0x1, RZ, 0xc, !PT ;  /* 0x0000000111417812 */ /* 0x001fe200078e0cff */
[----:B------:R-:W-:Y:S01]  /*9c70*/  IMAD.IADD R64, R61, 0x1, R62 ;  /* 0x000000013d407824 */ /* 0x000fe200078e023e */
[----:B------:R-:W-:Y:S02]  /*9c80*/  SEL R63, R63, 0x1, !P0 ;  /* 0x000000013f3f7807 */ /* 0x000fe40004000000 */
[-C--:B------:R-:W-:Y:S02]  /*9c90*/  ISETP.GE.AND P0, PT, R30, R83.reuse, PT ;  /* 0x000000531e00720c */ /* 0x080fe40003f06270 */
[----:B-1----:R-:W-:Y:S01]  /*9ca0*/  LOP3.LUT R67, R19, 0x1, RZ, 0xc, !PT ;  /* 0x0000000113437812 */ /* 0x002fe200078e0cff */
[----:B------:R-:W-:Y:S01]  /*9cb0*/  IMAD.IADD R66, R63, 0x1, R64 ;  /* 0x000000013f427824 */ /* 0x000fe200078e0240 */
[----:B------:R-:W-:Y:S02]  /*9cc0*/  SEL R65, R65, 0x1, !P1 ;  /* 0x0000000141417807 */ /* 0x000fe40004800000 */
[----:B------:R-:W-:-:S02]  /*9cd0*/  ISETP.GE.AND P1, PT, R32, R83, PT ;  /* 0x000000532000720c */ /* 0x000fc40003f26270 */
[----:B---3--:R-:W-:Y:S01]  /*9ce0*/  LOP3.LUT R69, R25, 0x1, RZ, 0xc, !PT ;  /* 0x0000000119457812 */ /* 0x008fe200078e0cff */
[----:B------:R-:W-:Y:S01]  /*9cf0*/  IMAD.IADD R68, R65, 0x1, R66 ;  /* 0x0000000141447824 */ /* 0x000fe200078e0242 */
[----:B------:R-:W-:Y:S02]  /*9d00*/  SEL R67, R67, 0x1, !P0 ;  /* 0x0000000143437807 */ /* 0x000fe40004000000 */
[-C--:B------:R-:W-:Y:S02]  /*9d10*/  ISETP.GE.AND P0, PT, R34, R83.reuse, PT ;  /* 0x000000532200720c */ /* 0x080fe40003f06270 */
[----:B----4-:R-:W-:Y:S01]  /*9d20*/  LOP3.LUT R71, R31, 0x1, RZ, 0xc, !PT ;  /* 0x000000011f477812 */ /* 0x010fe200078e0cff */
[----:B------:R-:W-:Y:S01]  /*9d30*/  IMAD.IADD R70, R67, 0x1, R68 ;  /* 0x0000000143467824 */ /* 0x000fe200078e0244 */
[----:B------:R-:W-:Y:S01]  /*9d40*/  SEL R69, R69, 0x1, !P1 ;  /* 0x0000000145457807 */ /* 0x000fe20004800000 */
[----:B------:R-:W-:Y:S01]  /*9d50*/  BAR.SYNC.DEFER_BLOCKING 0x0 ;  /* 0x0000000000007b1d */ /* 0x000fe20000010000 */
[----:B------:R-:W-:-:S02]  /*9d60*/  ISETP.GE.AND P1, PT, R44, R83, PT ;  /* 0x000000532c00720c */ /* 0x000fc40003f26270 */
[----:B-----5:R-:W-:Y:S01]  /*9d70*/  LOP3.LUT R73, R45, 0x1, RZ, 0xc, !PT ;  /* 0x000000012d497812 */ /* 0x020fe200078e0cff */
        /* <DEDUP_REMOVED lines=10> */
[----:B------:R-:W-:Y:S02]  /*9e20*/  SEL R77, R77, 0x1, !P1 ;  /* 0x000000014d4d7807 */ /* 0x000fe40004800000 */
[----:B------:R-:W-:Y:S01]  /*9e30*/  ISETP.NE.AND P1, PT, R3, 0x1f, PT ;  /* 0x0000001f0300780c */ /* 0x000fe20003f25270 */
[----:B------:R-:W-:Y:S01]  /*9e40*/  IMAD.IADD R78, R75, 0x1, R76 ;  /* 0x000000014b4e7824 */ /* 0x000fe200078e024c */
[----:B------:R-:W-:Y:S02]  /*9e50*/  ISETP.NE.AND P2, PT, R3, RZ, PT ;  /* 0x000000ff0300720c */ /* 0x000fe40003f45270 */
[----:B------:R-:W-:Y:S01]  /*9e60*/  ISETP.NE.AND P3, PT, R75, RZ, PT ;  /* 0x000000ff4b00720c */ /* 0x000fe20003f65270 */
[----:B------:R-:W-:-:S05]  /*9e70*/  IMAD.IADD R79, R77, 0x1, R78 ;  /* 0x000000014d4f7824 */ /* 0x000fca00078e024e */
[----:B------:R-:W0:Y:S03]  /*9e80*/  SHFL.UP P0, R36, R79, 0x1, RZ ;  /* 0x042000004f247989 */ /* 0x000e2600000000ff */
[----:B------:R-:W-:Y:S01]  /*9e90*/  @!P1 LEA R91, R12, UR4, 0x2 ;  /* 0x000000040c5b9c11 */ /* 0x000fe2000f8e10ff */
        /* <DEDUP_REMOVED lines=12> */
[----:B------:R-:W-:Y:S01]  /*9f60*/  BAR.SYNC.DEFER_BLOCKING 0x0 ;  /* 0x0000000000007b1d */ /* 0x000fe20000010000 */
[----:B------:R-:W-:-:S05]  /*9f70*/  ISETP.NE.AND P1, PT, R12, 0x12, PT ;  /* 0x000000120c00780c */ /* 0x000fca0003f25270 */
[----:B------:R-:W0:Y:S04]  /*9f80*/  LDS.128 R36, [UR4] ;  /* 0x00000004ff247984 */ /* 0x000e280008000c00 */
[----:B------:R-:W1:Y:S01]  /*9f90*/  LDS.128 R40, [UR4+0x10] ;  /* 0x00001004ff287984 */ /* 0x000e620008000c00 */
[----:B0-----:R-:W-:-:S04]  /*9fa0*/  IMAD.IADD R37, R36, 0x1, R37 ;  /* 0x0000000124257824 */ /* 0x001fc800078e0225 */
[----:B------:R-:W-:Y:S01]  /*9fb0*/  IMAD.IADD R38, R38, 0x1, R37 ;  /* 0x0000000126267824 */ /* 0x000fe200078e0225 */
[----:B------:R-:W-:Y:S02]  /*9fc0*/  SEL R36, R37, R36, !P0 ;  /* 0x0000002425247207 */ /* 0x000fe40004000000 */
[----:B------:R-:W-:Y:S01]  /*9fd0*/  ISETP.NE.AND P0, PT, R12, 0x3, PT ;  /* 0x000000030c00780c */ /* 0x000fe20003f05270 */
[----:B------:R-:W-:-:S03]  /*9fe0*/  IMAD.IADD R90, R39, 0x1, R38 ;  /* 0x00000001275a7824 */ /* 0x000fc600078e0226 */
[----:B------:R-:W-:Y:S01]  /*9ff0*/  SEL R89, R38, R36, !P0 ;  /* 0x0000002426597207 */ /* 0x000fe20004000000 */
[----:B-1----:R-:W-:Y:S01]  /*a000*/  IMAD.IADD R40, R90, 0x1, R40 ;  /* 0x000000015a287824 */ /* 0x002fe200078e0228 */
[----:B------:R-:W0:Y:S01]  /*a010*/  LDS.128 R36, [UR4+0x20] ;  /* 0x00002004ff247984 */ /* 0x000e220008000c00 */
[----:B------:R-:W-:Y:S02]  /*a020*/  ISETP.NE.AND P0, PT, R12, 0x4, PT ;  /* 0x000000040c00780c */ /* 0x000fe40003f05270 */
[----:B------:R-:W-:Y:S02]  /*a030*/  IMAD.IADD R41, R41, 0x1, R40 ;  /* 0x0000000129297824 */ /* 0x000fe400078e0228 */
        /* <DEDUP_REMOVED lines=10> */
[C---:B------:R-:W-:Y:S02]  /*a0e0*/  SEL R89, R43.reuse, R89, !P0 ;  /* 0x000000592b597207 */ /* 0x040fe40004000000 */
[----:B------:R-:W-:Y:S01]  /*a0f0*/  ISETP.NE.AND P0, PT, R12, 0x9, PT ;  /* 0x000000090c00780c */ /* 0x000fe20003f05270 */
[----:B0-----:R-:W-:Y:S02]  /*a100*/  IMAD.IADD R36, R43, 0x1, R36 ;  /* 0x000000012b247824 */ /* 0x001fe400078e0224 */
[----:B------:R-:W0:Y:S02]  /*a110*/  LDS.128 R40, [UR4+0x30] ;  /* 0x00003004ff287984 */ /* 0x000e240008000c00 */
        /* <DEDUP_REMOVED lines=8> */
[----:B------:R-:W1:Y:S01]  /*a1a0*/  LDS.128 R36, [UR4+0x40] ;  /* 0x00004004ff247984 */ /* 0x000e620008000c00 */
[----:B------:R-:W-:Y:S01]  /*a1b0*/  BAR.SYNC.DEFER_BLOCKING 0x0 ;  /* 0x0000000000007b1d */ /* 0x000fe20000010000 */
        /* <DEDUP_REMOVED lines=11> */
[----:B------:R-:W-:Y:S01]  /*a270*/  SEL R89, R42, R89, !P0 ;  /* 0x000000592a597207 */ /* 0x000fe20004000000 */
[----:B-1----:R-:W-:Y:S01]  /*a280*/  IMAD.IADD R36, R43, 0x1, R36 ;  /* 0x000000012b247824 */ /* 0x002fe200078e0224 */
[----:B------:R-:W-:-:S04]  /*a290*/  ISETP.NE.AND P0, PT, R12, 0x10, PT ;  /* 0x000000100c00780c */ /* 0x000fc80003f05270 */
[----:B------:R-:W-:Y:S02]  /*a2a0*/  SEL R89, R43, R89, !P0 ;  /* 0x000000592b597207 */ /* 0x000fe40004000000 */
[----:B------:R-:W-:Y:S02]  /*a2b0*/  ISETP.NE.AND P0, PT, R12, 0x11, PT ;  /* 0x000000110c00780c */ /* 0x000fe40003f05270 */
[----:B------:R-:W-:Y:S02]  /*a2c0*/  SEL R12, R79, RZ, P2 ;  /* 0x000000ff4f0c7207 */ /* 0x000fe40001000000 */
[----:B------:R-:W-:Y:S01]  /*a2d0*/  SEL R89, R36, R89, !P0 ;  /* 0x0000005924597207 */ /* 0x000fe20004000000 */
[----:B------:R-:W-:Y:S01]  /*a2e0*/  IMAD.IADD R36, R37, 0x1, R36 ;  /* 0x0000000125247824 */ /* 0x000fe200078e0224 */
[----:B------:R-:W-:Y:S02]  /*a2f0*/  ISETP.GE.U32.AND P0, PT, R0, 0x20, PT ;  /* 0x000000200000780c */ /* 0x000fe40003f06070 */
[----:B------:R-:W-:-:S02]  /*a300*/  ISETP.NE.AND P2, PT, R50, RZ, PT ;  /* 0x000000ff3200720c */ /* 0x000fc40003f45270 */
[C---:B------:R-:W-:Y:S02]  /*a310*/  SEL R89, R36.reuse, R89, !P1 ;  /* 0x0000005924597207 */ /* 0x040fe40004800000 */
[----:B------:R-:W-:Y:S02]  /*a320*/  IADD3 R38, PT, PT, R36, R83, R38 ;  /* 0x0000005324267210 */ /* 0x000fe40007ffe026 */
[----:B------:R-:W-:Y:S02]  /*a330*/  SEL R3, R89, RZ, P0 ;  /* 0x000000ff59037207 */ /* 0x000fe40000000000 */
[----:B------:R-:W-:Y:S02]  /*a340*/  ISETP.NE.AND P1, PT, R15, RZ, PT ;  /* 0x000000ff0f00720c */ /* 0x000fe40003f25270 */
[----:B------:R-:W-:Y:S01]  /*a350*/  ISETP.NE.AND P0, PT, R77, RZ, PT ;  /* 0x000000ff4d00720c */ /* 0x000fe20003f05270 */
[----:B------:R-:W-:-:S04]  /*a360*/  IMAD.IADD R3, R3, 0x1, R12 ;  /* 0x0000000103037824 */ /* 0x000fc800078e020c */
[--C-:B------:R-:W-:Y:S01]  /*a370*/  IMAD.IADD R6, R6, 0x1, -R3.reuse ;  /* 0x0000000106067824 */ /* 0x100fe200078e0a03 */
[--C-:B------:R-:W-:Y:S01]  /*a380*/  IADD3 R53, PT, PT, R22, -R53, -R3.reuse ;  /* 0x8000003516357210 */ /* 0x100fe20007ffe803 */
[----:B------:R-:W-:Y:S01]  /*a390*/  VIADD R22, R38, 0xffffd2e0 ;  /* 0xffffd2e026167836 */ /* 0x000fe20000000000 */
[----:B------:R-:W-:Y:S02]  /*a3a0*/  IADD3 R10, PT, PT, R10, -R23, -R3 ;  /* 0x800000170a0a7210 */ /* 0x000fe40007ffe803 */
[----:B------:R-:W-:Y:S01]  /*a3b0*/  IADD3 R20, PT, PT, R20, -R3, -R15 ;  /* 0x8000000314147210 */ /* 0x000fe20007ffe80f */
[----:B------:R-:W-:Y:S01]  /*a3c0*/  IMAD.IADD R23, R83, 0x1, -R22 ;  /* 0x0000000153177824 */ /* 0x000fe200078e0a16 */
[--C-:B------:R-:W-:Y:S02]  /*a3d0*/  IADD3 R16, PT, PT, R16, -R29, -R3.reuse ;  /* 0x8000001d10107210 */ /* 0x100fe40007ffe803 */
[----:B------:R-:W-:Y:S01]  /*a3e0*/  IADD3 R4, PT, PT, R4, -R49, -R3 ;  /* 0x8000003104047210 */ /* 0x000fe20007ffe803 */
[----:B------:R-:W-:Y:S01]  /*a3f0*/  IMAD.IADD R12, R3, 0x1, R23 ;  /* 0x00000001030c7824 */ /* 0x000fe200078e0217 */
[----:B------:R-:W-:-:S02]  /*a400*/  IADD3 R18, PT, PT, R18, -R35, -R3 ;  /* 0x8000002312127210 */ /* 0x000fc40007ffe803 */
[----:B------:R-:W-:Y:S01]  /*a410*/  IADD3 R14, PT, PT, R14, -R56, -R3 ;  /* 0x800000380e0e7210 */ /* 0x000fe20007ffe803 */
[----:B------:R-:W-:Y:S01]  /*a420*/  IMAD.IADD R15, R15, 0x1, R12 ;  /* 0x000000010f0f7824 */ /* 0x000fe200078e020c */
[----:B------:R-:W-:Y:S02]  /*a430*/  SEL R6, R6, R12, !P1 ;  /* 0x0000000c06067207 */ /* 0x000fe40004800000 */
[----:B------:R-:W-:Y:S01]  /*a440*/  ISETP.NE.AND P1, PT, R21, RZ, PT ;  /* 0x000000ff1500720c */ /* 0x000fe20003f25270 */
[----:B------:R-:W-:Y:S01]  /*a450*/  IMAD.IADD R50, R50, 0x1, R15 ;  /* 0x0000000132327824 */ /* 0x000fe200078e020f */
[----:B------:R-:W-:Y:S02]  /*a460*/  SEL R20, R20, R15, !P2 ;  /* 0x0000000f14147207 */ /* 0x000fe40005000000 */
[----:B------:R-:W-:Y:S01]  /*a470*/  ISETP.NE.AND P2, PT, R27, RZ, PT ;  /* 0x000000ff1b00720c */ /* 0x000fe20003f45270 */
[----:B------:R-:W-:Y:S01]  /*a480*/  IMAD.IADD R21, R21, 0x1, R50 ;  /* 0x0000000115157824 */ /* 0x000fe200078e0232 */
[----:B------:R-:W-:-:S02]  /*a490*/  SEL R10, R10, R50, !P1 ;  /* 0x000000320a0a7207 */ /* 0x000fc40004800000 */
[----:B------:R-:W-:Y:S01]  /*a4a0*/  ISETP.NE.AND P1, PT, R33, RZ, PT ;  /* 0x000000ff2100720c */ /* 0x000fe20003f25270 */
[----:B------:R-:W-:Y:S01]  /*a4b0*/  IMAD.IADD R27, R27, 0x1, R21 ;  /* 0x000000011b1b7824 */ /* 0x000fe200078e0215 */
[----:B------:R-:W-:Y:S02]  /*a4c0*/  SEL R16, R16, R21, !P2 ;  /* 0x0000001510107207 */ /* 0x000fe40005000000 */
[----:B------:R-:W-:Y:S01]  /*a4d0*/  ISETP.NE.AND P2, PT, R47, RZ, PT ;  /* 0x000000ff2f00720c */ /* 0x000fe20003f45270 */
[----:B------:R-:W-:Y:S01]  /*a4e0*/  IMAD.IADD R33, R33, 0x1, R27 ;  /* 0x0000000121217824 */ /* 0x000fe200078e021b */
[----:B------:R-:W-:Y:S02]  /*a4f0*/  SEL R18, R18, R27, !P1 ;  /* 0x0000001b12127207 */ /* 0x000fe40004800000 */
[----:B------:R-:W-:Y:S02]  /*a500*/  ISETP.NE.AND P1, PT, R52, RZ, PT ;  /* 0x000000ff3400720c */ /* 0x000fe40003f25270 */
[----:B------:R-:W-:Y:S01]  /*a510*/  SEL R4, R4, R33, !P2 ;  /* 0x0000002104047207 */ /* 0x000fe20005000000 */
[----:B------:R-:W-:Y:S01]  /*a520*/  IMAD.IADD R33, R47, 0x1, R33 ;  /* 0x000000012f217824 */ /* 0x000fe200078e0221 */
[----:B------:R-:W-:-:S02]  /*a530*/  ISETP.NE.AND P2, PT, R55, RZ, PT ;  /* 0x000000ff3700720c */ /* 0x000fc40003f45270 */
[----:B------:R-:W-:Y:S01]  /*a540*/  IADD3 R26, PT, PT, R26, -R60, -R3 ;  /* 0x8000003c1a1a7210 */ /* 0x000fe20007ffe803 */
[----:B------:R-:W-:Y:S01]  /*a550*/  IMAD.IADD R52, R52, 0x1, R33 ;  /* 0x0000000134347824 */ /* 0x000fe200078e0221 */
[----:B------:R-:W-:Y:S02]  /*a560*/  SEL R53, R53, R33, !P1 ;  /* 0x0000002135357207 */ /* 0x000fe40004800000 */
[----:B------:R-:W-:Y:S02]  /*a570*/  ISETP.NE.AND P1, PT, R57, RZ, PT ;  /* 0x000000ff3900720c */ /* 0x000fe40003f25270 */
[----:B------:R-:W-:Y:S01]  /*a580*/  SEL R14, R14, R52, !P2 ;  /* 0x000000340e0e7207 */ /* 0x000fe20005000000 */
[----:B------:R-:W-:Y:S01]  /*a590*/  IMAD.IADD R52, R55, 0x1, R52 ;  /* 0x0000000137347824 */ /* 0x000fe200078e0234 */
[----:B------:R-:W-:Y:S02]  /*a5a0*/  ISETP.NE.AND P2, PT, R59, RZ, PT ;  /* 0x000000ff3b00720c */ /* 0x000fe40003f45270 */
[--C-:B------:R-:W-:Y:S01]  /*a5b0*/  IADD3 R24, PT, PT, R24, -R58, -R3.reuse ;  /* 0x8000003a18187210 */ /* 0x100fe20007ffe803 */
[----:B------:R-:W-:Y:S01]  /*a5c0*/  IMAD.IADD R57, R57, 0x1, R52 ;  /* 0x0000000139397824 */ /* 0x000fe200078e0234 */
[----:B------:R-:W-:-:S02]  /*a5d0*/  IADD3 R2, PT, PT, R2, -R64, -R3 ;  /* 0x8000004002027210 */ /* 0x000fc40007ffe803 */
[----:B------:R-:W-:Y:S02]  /*a5e0*/  SEL R24, R24, R52, !P1 ;  /* 0x0000003418187207 */ /* 0x000fe40004800000 */
[----:B------:R-:W-:Y:S01]  /*a5f0*/  SEL R26, R26, R57, !P2 ;  /* 0x000000391a1a7207 */ /* 0x000fe20005000000 */
[----:B------:R-:W-:Y:S01]  /*a600*/  IMAD.IADD R57, R59, 0x1, R57 ;  /* 0x000000013b397824 */ /* 0x000fe200078e0239 */
[----:B------:R-:W-:Y:S02]  /*a610*/  ISETP.NE.AND P1, PT, R61, RZ, PT ;  /* 0x000000ff3d00720c */ /* 0x000fe40003f25270 */
[----:B------:R-:W-:Y:S01]  /*a620*/  ISETP.NE.AND P2, PT, R63, RZ, PT ;  /* 0x000000ff3f00720c */ /* 0x000fe20003f45270 */
[----:B------:R-:W-:Y:S01]  /*a630*/  IMAD.IADD R61, R61, 0x1, R57 ;  /* 0x000000013d3d7824 */ /* 0x000fe200078e0239 */
[--C-:B------:R-:W-:Y:S02]  /*a640*/  IADD3 R8, PT, PT, R8, -R62, -R3.reuse ;  /* 0x8000003e08087210 */ /* 0x100fe40007ffe803 */
[----:B------:R-:W-:-:S02]  /*a650*/  IADD3 R30, PT, PT, R30, -R68, -R3 ;  /* 0x800000441e1e7210 */ /* 0x000fc40007ffe803 */
[----:B------:R-:W-:Y:S01]  /*a660*/  SEL R2, R2, R61, !P2 ;  /* 0x0000003d02027207 */ /* 0x000fe20005000000 */
[----:B------:R-:W-:Y:S01]  /*a670*/  IMAD.IADD R61, R63, 0x1, R61 ;  /* 0x000000013f3d7824 */ /* 0x000fe200078e023d */
[----:B------:R-:W-:Y:S02]  /*a680*/  SEL R8, R8, R57, !P1 ;  /* 0x0000003908087207 */ /* 0x000fe40004800000 */
[C---:B------:R-:W-:Y:S01]  /*a690*/  ISETP.NE.AND P1, PT, R65.reuse, RZ, PT ;  /* 0x000000ff4100720c */ /* 0x040fe20003f25270 */
[----:B------:R-:W-:Y:S01]  /*a6a0*/  IMAD.IADD R65, R65, 0x1, R61 ;  /* 0x0000000141417824 */ /* 0x000fe200078e023d */
[C---:B------:R-:W-:Y:S02]  /*a6b0*/  ISETP.NE.AND P2, PT, R67.reuse, RZ, PT ;  /* 0x000000ff4300720c */ /* 0x040fe40003f45270 */
[----:B------:R-:W-:Y:S02]  /*a6c0*/  IADD3 R28, PT, PT, R28, -R66, -R3 ;  /* 0x800000421c1c7210 */ /* 0x000fe40007ffe803 */
[----:B------:R-:W-:Y:S01]  /*a6d0*/  SEL R30, R30, R65, !P2 ;  /* 0x000000411e1e7207 */ /* 0x000fe20005000000 */
[----:B------:R-:W-:Y:S01]  /*a6e0*/  IMAD.IADD R65, R67, 0x1, R65 ;  /* 0x0000000143417824 */ /* 0x000fe200078e0241 */
[----:B------:R-:W-:-:S02]  /*a6f0*/  SEL R28, R28, R61, !P1 ;  /* 0x0000003d1c1c7207 */ /* 0x000fc40004800000 */
[----:B------:R-:W-:Y:S02]  /*a700*/  LEA R15, R6, UR4, 0x2 ;  /* 0x00000004060f7c11 */ /* 0x000fe4000f8e10ff */
[C---:B------:R-:W-:Y:S01]  /*a710*/  ISETP.NE.AND P1, PT, R69.reuse, RZ, PT ;  /* 0x000000ff4500720c */ /* 0x040fe20003f25270 */
[----:B------:R-:W-:Y:S01]  /*a720*/  IMAD.IADD R69, R69, 0x1, R65 ;  /* 0x0000000145457824 */ /* 0x000fe200078e0241 */
[----:B------:R-:W-:Y:S01]  /*a730*/  IADD3 R32, PT, PT, R32, -R70, -R3 ;  /* 0x8000004620207210 */ /* 0x000fe20007ffe803 */
[----:B------:R0:W-:Y:S01]  /*a740*/  STS [R15], R88 ;  /* 0x000000580f007388 */ /* 0x0001e20000000800 */
[----:B------:R-:W-:Y:S02]  /*a750*/  LEA R20, R20, UR4, 0x2 ;  /* 0x0000000414147c11 */ /* 0x000fe4000f8e10ff */
[----:B------:R-:W-:Y:S02]  /*a760*/  LEA R21, R10, UR4, 0x2 ;  /* 0x000000040a157c11 */ /* 0x000fe4000f8e10ff */
[C---:B------:R-:W-:Y:S01]  /*a770*/  ISETP.NE.AND P2, PT, R71.reuse, RZ, PT ;  /* 0x000000ff4700720c */ /* 0x040fe20003f45270 */
[----:B------:R-:W-:Y:S01]  /*a780*/  IMAD.IADD R71, R71, 0x1, R69 ;  /* 0x0000000147477824 */ /* 0x000fe200078e0245 */
[----:B------:R-:W-:Y:S01]  /*a790*/  LEA R16, R16, UR4, 0x2 ;  /* 0x0000000410107c11 */ /* 0x000fe2000f8e10ff */
[----:B------:R1:W-:Y:S01]  /*a7a0*/  STS [R20], R87 ;  /* 0x0000005714007388 */ /* 0x0003e20000000800 */
[----:B------:R-:W-:-:S02]  /*a7b0*/  LEA R27, R4, UR4, 0x2 ;  /* 0x00000004041b7c11 */ /* 0x000fc4000f8e10ff */
[----:B0-----:R-:W-:Y:S01]  /*a7c0*/  LEA R15, R18, UR4, 0x2 ;  /* 0x00000004120f7c11 */ /* 0x001fe2000f8e10ff */
[----:B------:R1:W-:Y:S01]  /*a7d0*/  STS [R21], R86 ;  /* 0x0000005615007388 */ /* 0x0003e20000000800 */
[----:B------:R-:W-:Y:S02]  /*a7e0*/  SEL R32, R32, R65, !P1 ;  /* 0x0000004120207207 */ /* 0x000fe40004800000 */
[----:B------:R-:W-:Y:S01]  /*a7f0*/  LEA R4, R53, UR4, 0x2 ;  /* 0x0000000435047c11 */ /* 0x000fe2000f8e10ff */
[----:B------:R1:W-:Y:S01]  /*a800*/  STS [R16], R85 ;  /* 0x0000005510007388 */ /* 0x0003e20000000800 */
[C---:B------:R-:W-:Y:S01]  /*a810*/  ISETP.NE.AND P1, PT, R73.reuse, RZ, PT ;  /* 0x000000ff4900720c */ /* 0x040fe20003f25270 */
[----:B------:R-:W-:Y:S01]  /*a820*/  IMAD.IADD R73, R73, 0x1, R71 ;  /* 0x0000000149497824 */ /* 0x000fe200078e0247 */
[----:B------:R-:W-:Y:S01]  /*a830*/  IADD3 R34, PT, PT, R34, -R72, -R3 ;  /* 0x8000004822227210 */ /* 0x000fe20007ffe803 */
[----:B------:R1:W-:Y:S01]  /*a840*/  STS [R15], R84 ;  /* 0x000000540f007388 */ /* 0x0003e20000000800 */
[----:B------:R-:W-:-:S02]  /*a850*/  LEA R14, R14, UR4, 0x2 ;  /* 0x000000040e0e7c11 */ /* 0x000fc4000f8e10ff */
[--C-:B------:R-:W-:Y:S01]  /*a860*/  IADD3 R44, PT, PT, R44, -R74, -R3.reuse ;  /* 0x8000004a2c2c7210 */ /* 0x100fe20007ffe803 */
[----:B------:R1:W-:Y:S01]  /*a870*/  STS [R27], R82 ;  /* 0x000000521b007388 */ /* 0x0003e20000000800 */
[----:B------:R-:W-:Y:S02]  /*a880*/  LEA R24, R24, UR4, 0x2 ;  /* 0x0000000418187c11 */ /* 0x000fe4000f8e10ff */
[--C-:B------:R-:W-:Y:S01]  /*a890*/  IADD3 R46, PT, PT, R46, -R76, -R3.reuse ;  /* 0x8000004c2e2e7210 */ /* 0x100fe20007ffe803 */
[----:B------:R1:W-:Y:S01]  /*a8a0*/  STS [R4], R81 ;  /* 0x0000005104007388 */ /* 0x0003e20000000800 */
[----:B------:R-:W-:Y:S02]  /*a8b0*/  LEA R26, R26, UR4, 0x2 ;  /* 0x000000041a1a7c11 */ /* 0x000fe4000f8e10ff */
[----:B------:R-:W-:Y:S01]  /*a8c0*/  IADD3 R3, PT, PT, R48, -R78, -R3 ;  /* 0x8000004e30037210 */ /* 0x000fe20007ffe803 */
[----:B------:R-:W-:Y:S01]  /*a8d0*/  @P0 IMAD.IADD R3, R75, 0x1, R73 ;  /* 0x000000014b030824 */ /* 0x000fe200078e0249 */
[----:B------:R-:W-:Y:S01]  /*a8e0*/  LEA R8, R8, UR4, 0x2 ;  /* 0x0000000408087c11 */ /* 0x000fe2000f8e10ff */
[----:B------:R1:W-:Y:S01]  /*a8f0*/  STS [R14], R5 ;  /* 0x000000050e007388 */ /* 0x0003e20000000800 */
[----:B------:R-:W-:-:S02]  /*a900*/  LEA R2, R2, UR4, 0x2 ;  /* 0x0000000402027c11 */ /* 0x000fc4000f8e10ff */
[----:B------:R-:W-:Y:S01]  /*a910*/  SEL R34, R34, R69, !P2 ;  /* 0x0000004522227207 */ /* 0x000fe20005000000 */
[----:B------:R1:W-:Y:S01]  /*a920*/  STS [R24], R7 ;  /* 0x0000000718007388 */ /* 0x0003e20000000800 */
[----:B------:R-:W-:Y:S02]  /*a930*/  LEA R28, R28, UR4, 0x2 ;  /* 0x000000041c1c7c11 */ /* 0x000fe4000f8e10ff */
[----:B------:R-:W-:Y:S01]  /*a940*/  SEL R44, R44, R71, !P1 ;  /* 0x000000472c2c7207 */ /* 0x000fe20004800000 */
[----:B------:R1:W-:Y:S01]  /*a950*/  STS [R26], R9 ;  /* 0x000000091a007388 */ /* 0x0003e20000000800 */
[----:B------:R-:W-:Y:S02]  /*a960*/  ISETP.GE.AND P0, PT, R0, R23, PT ;  /* 0x000000170000720c */ /* 0x000fe40003f06270 */
[----:B------:R-:W-:Y:S01]  /*a970*/  LEA R30, R30, UR4, 0x2 ;  /* 0x000000041e1e7c11 */ /* 0x000fe2000f8e10ff */
[----:B------:R1:W-:Y:S01]  /*a980*/  STS [R8], R11 ;  /* 0x0000000b08007388 */ /* 0x0003e20000000800 */
[----:B------:R-:W-:-:S02]  /*a990*/  SEL R46, R46, R73, !P3 ;  /* 0x000000492e2e7207 */ /* 0x000fc40005800000 */
[----:B------:R-:W-:Y:S01]  /*a9a0*/  LEA R32, R32, UR4, 0x2 ;  /* 0x0000000420207c11 */ /* 0x000fe2000f8e10ff */
[----:B------:R1:W-:Y:S01]  /*a9b0*/  STS [R2], R13 ;  /* 0x0000000d02007388 */ /* 0x0003e20000000800 */
[----:B------:R-:W-:Y:S02]  /*a9c0*/  LEA R34, R34, UR4, 0x2 ;  /* 0x0000000422227c11 */ /* 0x000fe4000f8e10ff */
[----:B------:R-:W-:Y:S01]  /*a9d0*/  LEA R44, R44, UR4, 0x2 ;  /* 0x000000042c2c7c11 */ /* 0x000fe2000f8e10ff */
[----:B------:R1:W-:Y:S01]  /*a9e0*/  STS [R28], R17 ;  /* 0x000000111c007388 */ /* 0x0003e20000000800 */
[----:B------:R-:W-:Y:S02]  /*a9f0*/  LEA R46, R46, UR4, 0x2 ;  /* 0x000000042e2e7c11 */ /* 0x000fe4000f8e10ff */
[----:B------:R-:W-:Y:S01]  /*aa00*/  LEA R3, R3, UR4, 0x2 ;  /* 0x0000000403037c11 */ /* 0x000fe2000f8e10ff */
        /* <DEDUP_REMOVED lines=15> */
[----:B--2---:R-:W-:-:S04]  /*ab00*/  IADD3 R5, P1, PT, -R2, UR10, RZ ;  /* 0x0000000a02057c10 */ /* 0x004fc8000ff3e1ff */
[----:B------:R-:W-:-:S09]  /*ab10*/  IADD3.X R4, PT, PT, ~R3, UR11, RZ, P1, !PT ;  /* 0x0000000b03047c10 */ /* 0x000fd20008ffe5ff */
.L_x_856:
[----:B------:R-:W-:-:S04]  /*ab20*/  IADD3 R6, P1, PT, R0, R5, RZ ;  /* 0x0000000500067210 */ /* 0x000fc80007f3e0ff */
[----:B------:R-:W-:Y:S01]  /*ab30*/  LOP3.LUT R6, RZ, R6, RZ, 0x33, !PT ;  /* 0x00000006ff067212 */ /* 0x000fe200078e33ff */
[----:B------:R-:W-:-:S03]  /*ab40*/  IMAD.X R5, RZ, RZ, R4, P1 ;  /* 0x000000ffff057224 */ /* 0x000fc600008e0604 */
[----:B0-----:R-:W-:Y:S02]  /*ab50*/  IADD3 R6, P1, PT, R6, UR12, RZ ;  /* 0x0000000c06067c10 */ /* 0x001fe4000ff3e0ff */
[----:B------:R-:W-:-:S04]  /*ab60*/  LOP3.LUT R5, RZ, R5, RZ, 0x33, !PT ;  /* 0x00000005ff057212 */ /* 0x000fc800078e33ff */
[----:B------:R-:W-:Y:S01]  /*ab70*/  IADD3.X R5, PT, PT, R5, UR13, RZ, P1, !PT ;  /* 0x0000000d05057c10 */ /* 0x000fe20008ffe4ff */
[----:B------:R-:W-:Y:S06]  /*ab80*/  BRA `(.L_x_857) ;  /* 0x0000000000247947 */ /* 0x000fec0003800000 */
.L_x_855:
[----:B------:R-:W-:Y:S01]  /*ab90*/  UISETP.NE.AND UP0, UPT, UR6, URZ, UPT ;  /* 0x000000ff0600728c */ /* 0x000fe2000bf05270 */
[----:B-1----:R-:W-:Y:S01]  /*aba0*/  IMAD.IADD R5, R0, 0x1, -R23 ;  /* 0x0000000100057824 */ /* 0x002fe200078e0a17 */
[----:B------:R-:W-:-:S04]  /*abb0*/  CS2R R2, SRZ ;  /* 0x0000000000027805 */ /* 0x000fc8000001ff00 */
[----:B------:R-:W-:-:S13]  /*abc0*/  PLOP3.LUT P0, PT, PT, PT, UP0, 0x80, 0x8 ;  /* 0x000000000008781c */ /* 0x000fda0003f0f008 */
[----:B------:R-:W-:Y:S05]  /*abd0*/  @P0 BRA `(.L_x_858) ;  /* 0x0000000000080947 */ /* 0x000fea0003800000 */
[----:B------:R-:W0:Y:S02]  /*abe0*/  LDC.64 R2, c[0x0][0x3d0] ;  /* 0x0000f400ff027b82 */ /* 0x000e240000000a00 */
[----:B0-----:R-:W5:Y:S02]  /*abf0*/  LDG.E.64 R2, desc[UR8][R2.64] ;  /* 0x0000000802027981 */ /* 0x001f64000c1e1b00 */
.L_x_858:
[----:B-----5:R-:W-:-:S04]  /*ac00*/  IADD3 R6, P1, PT, R5, R2, RZ ;  /* 0x0000000205067210 */ /* 0x020fc80007f3e0ff */
[----:B------:R-:W-:-:S09]  /*ac10*/  LEA.HI.X.SX32 R5, R5, R3, 0x1, P1 ;  /* 0x0000000305057211 */ /* 0x000fd200008f0eff */
.L_x_857:
[----:B------:R-:W-:Y:S05]  /*ac20*/  BSYNC.RECONVERGENT B1 ;  /* 0x0000000000017941 */ /* 0x000fea0003800200 */
.L_x_854:
        /* <DEDUP_REMOVED lines=17> */
.L_x_862:
[----:B------:R-:W-:Y:S05]  /*ad40*/  BSYNC.RECONVERGENT B2 ;  /* 0x0000000000027941 */ /* 0x000fea0003800200 */
.L_x_861:
[----:B-----5:R-:W-:-:S04]  /*ad50*/  IADD3 R6, P1, PT, R3, R4, RZ ;  /* 0x0000000403067210 */ /* 0x020fc80007f3e0ff */
[----:B------:R-:W-:Y:S01]  /*ad60*/  LEA.HI.X.SX32 R5, R3, R5, 0x1, P1 ;  /* 0x0000000503057211 */ /* 0x000fe200008f0eff */
[----:B------:R-:W-:Y:S08]  /*ad70*/  BRA `(.L_x_863) ;  /* 0x0000000000407947 */ /* 0x000ff00003800000 */
.L_x_860:
[----:B------:R-:W-:Y:S01]  /*ad80*/  BSSY.RECONVERGENT B2, `(.L_x_864) ;  /* 0x0000008000027945 */ /* 0x000fe20003800200 */
[----:B------:R-:W-:Y:S02]  /*ad90*/  IMAD.MOV.U32 R3, RZ, RZ, RZ ;  /* 0x000000ffff037224 */ /* 0x000fe400078e00ff */
[----:B------:R-:W-:Y:S01]  /*ada0*/  IMAD.MOV.U32 R6, RZ, RZ, RZ ;  /* 0x000000ffff067224 */ /* 0x000fe200078e00ff */
[----:B------:R-:W-:Y:S06]  /*adb0*/  @P0 BRA `(.L_x_865) ;  /* 0x0000000000100947 */ /* 0x000fec0003800000 */
[----:B------:R-:W0:Y:S02]  /*adc0*/  LDC.64 R4, c[0x0][0x3d0] ;  /* 0x0000f400ff047b82 */ /* 0x000e240000000a00 */
[----:B0-----:R-:W2:Y:S02]  /*add0*/  LDG.E.64 R4, desc[UR8][R4.64] ;  /* 0x0000000804047981 */ /* 0x001ea4000c1e1b00 */
[----:B--2---:R-:W-:-:S04]  /*ade0*/  IADD3 R3, P1, PT, -R4, UR10, RZ ;  /* 0x0000000a04037c10 */ /* 0x004fc8000ff3e1ff */
[----:B------:R-:W-:-:S09]  /*adf0*/  IADD3.X R6, PT, PT, ~R5, UR11, RZ, P1, !PT ;  /* 0x0000000b05067c10 */ /* 0x000fd20008ffe5ff */
.L_x_865:
[----:B------:R-:W-:Y:S05]  /*ae00*/  BSYNC.RECONVERGENT B2 ;  /* 0x0000000000027941 */ /* 0x000fea0003800200 */
.L_x_864:
[----:B------:R-:W0:Y:S01]  /*ae10*/  LDCU.64 UR4, c[0x0][0x3c0] ;  /* 0x00007800ff0477ac */ /* 0x000e220008000a00 */
[----:B------:R-:W-:-:S04]  /*ae20*/  IADD3 R3, P1, PT, R8, R3, RZ ;  /* 0x0000000308037210 */ /* 0x000fc80007f3e0ff */
[----:B------:R-:W-:Y:S01]  /*ae30*/  LOP3.LUT R3, RZ, R3, RZ, 0x33, !PT ;  /* 0x00000003ff037212 */ /* 0x000fe200078e33ff */
[----:B------:R-:W-:-:S03]  /*ae40*/  IMAD.X R4, RZ, RZ, R6, P1 ;  /* 0x000000ffff047224 */ /* 0x000fc600008e0606 */
[----:B0-----:R-:W-:Y:S02]  /*ae50*/  IADD3 R6, P1, PT, R3, UR4, RZ ;  /* 0x0000000403067c10 */ /* 0x001fe4000ff3e0ff */
[----:B------:R-:W-:-:S04]  /*ae60*/  LOP3.LUT R3, RZ, R4, RZ, 0x33, !PT ;  /* 0x00000004ff037212 */ /* 0x000fc800078e33ff */
[----:B------:R-:W-:-:S07]  /*ae70*/  IADD3.X R5, PT, PT, R3, UR5, RZ, P1, !PT ;  /* 0x0000000503057c10 */ /* 0x000fce0008ffe4ff */
.L_x_863:
[----:B------:R-:W-:Y:S05]  /*ae80*/  BSYNC.RECONVERGENT B1 ;  /* 0x0000000000017941 */ /* 0x000fea0003800200 */
.L_x_859:
        /* <DEDUP_REMOVED lines=16> */
.L_x_869:
[----:B------:R-:W-:Y:S05]  /*af90*/  BSYNC.RECONVERGENT B2 ;  /* 0x0000000000027941 */ /* 0x000fea0003800200 */
.L_x_868:
[----:B-----5:R-:W-:-:S04]  /*afa0*/  IADD3 R6, P1, PT, R3, R4, RZ ;  /* 0x0000000403067210 */ /* 0x020fc80007f3e0ff */
[----:B------:R-:W-:Y:S01]  /*afb0*/  LEA.HI.X.SX32 R5, R3, R5, 0x1, P1 ;  /* 0x0000000503057211 */ /* 0x000fe200008f0eff */
[----:B------:R-:W-:Y:S08]  /*afc0*/  BRA `(.L_x_870) ;  /* 0x0000000000407947 */ /* 0x000ff00003800000 */
.L_x_867:
        /* <DEDUP_REMOVED lines=8> */
.L_x_872:
[----:B------:R-:W-:Y:S05]  /*b050*/  BSYNC.RECONVERGENT B2 ;  /* 0x0000000000027941 */ /* 0x000fea0003800200 */
.L_x_871:
[----:B------:R-:W0:Y:S01]  /*b060*/  LDCU.64 UR4, c[0x0][0x3c0] ;  /* 0x00007800ff0477ac */ /* 0x000e220008000a00 */
[----:B------:R-:W-:-:S04]  /*b070*/  IADD3 R3, P1, PT, R8, R3, RZ ;  /* 0x0000000308037210 */ /* 0x000fc80007f3e0ff */
[----:B------:R-:W-:Y:S01]  /*b080*/  LOP3.LUT R3, RZ, R3, RZ, 0x33, !PT ;  /* 0x00000003ff037212 */ /* 0x000fe200078e33ff */
[----:B------:R-:W-:-:S03]  /*b090*/  IMAD.X R4, RZ, RZ, R6, P1 ;  /* 0x000000ffff047224 */ /* 0x000fc600008e0606 */
[----:B0-----:R-:W-:Y:S02]  /*b0a0*/  IADD3 R6, P1, PT, R3, UR4, RZ ;  /* 0x0000000403067c10 */ /* 0x001fe4000ff3e0ff */
[----:B------:R-:W-:-:S04]  /*b0b0*/  LOP3.LUT R3, RZ, R4, RZ, 0x33, !PT ;  /* 0x00000004ff037212 */ /* 0x000fc800078e33ff */
[----:B------:R-:W-:-:S07]  /*b0c0*/  IADD3.X R5, PT, PT, R3, UR5, RZ, P1, !PT ;  /* 0x0000000503057c10 */ /* 0x000fce0008ffe4ff */
.L_x_870:
[----:B------:R-:W-:Y:S05]  /*b0d0*/  BSYNC.RECONVERGENT B1 ;  /* 0x0000000000017941 */ /* 0x000fea0003800200 */
.L_x_866:
        /* <DEDUP_REMOVED lines=16> */
.L_x_876:
[----:B------:R-:W-:Y:S05]  /*b1e0*/  BSYNC.RECONVERGENT B2 ;  /* 0x0000000000027941 */ /* 0x000fea0003800200 */
.L_x_875:
[----:B-----5:R-:W-:-:S04]  /*b1f0*/  IADD3 R6, P1, PT, R3, R4, RZ ;  /* 0x0000000403067210 */ /* 0x020fc80007f3e0ff */
[----:B------:R-:W-:Y:S01]  /*b200*/  LEA.HI.X.SX32 R5, R3, R5, 0x1, P1 ;  /* 0x0000000503057211 */ /* 0x000fe200008f0eff */
[----:B------:R-:W-:Y:S08]  /*b210*/  BRA `(.L_x_877) ;  /* 0x0000000000407947 */ /* 0x000ff00003800000 */
.L_x_874:
        /* <DEDUP_REMOVED lines=8> */
.L_x_879:
[----:B------:R-:W-:Y:S05]  /*b2a0*/  BSYNC.RECONVERGENT B2 ;  /* 0x0000000000027941 */ /* 0x000fea0003800200 */
.L_x_878:
[----:B------:R-:W0:Y:S01]  /*b2b0*/  LDCU.64 UR4, c[0x0][0x3c0] ;  /* 0x00007800ff0477ac */ /* 0x000e220008000a00 */
[----:B------:R-:W-:-:S04]  /*b2c0*/  IADD3 R3, P1, PT, R8, R3, RZ ;  /* 0x0000000308037210 */ /* 0x000fc80007f3e0ff */
[----:B------:R-:W-:Y:S01]  /*b2d0*/  LOP3.LUT R3, RZ, R3, RZ, 0x33, !PT ;  /* 0x00000003ff037212 */ /* 0x000fe200078e33ff */
[----:B------:R-:W-:-:S03]  /*b2e0*/  IMAD.X R4, RZ, RZ, R6, P1 ;  /* 0x000000ffff047224 */ /* 0x000fc600008e0606 */
[----:B0-----:R-:W-:Y:S02]  /*b2f0*/  IADD3 R6, P1, PT, R3, UR4, RZ ;  /* 0x0000000403067c10 */ /* 0x001fe4000ff3e0ff */
[----:B------:R-:W-:-:S04]  /*b300*/  LOP3.LUT R3, RZ, R4, RZ, 0x33, !PT ;  /* 0x00000004ff037212 */ /* 0x000fc800078e33ff */
[----:B------:R-:W-:-:S07]  /*b310*/  IADD3.X R5, PT, PT, R3, UR5, RZ, P1, !PT ;  /* 0x0000000503057c10 */ /* 0x000fce0008ffe4ff */
.L_x_877:
[----:B------:R-:W-:Y:S05]  /*b320*/  BSYNC.RECONVERGENT B1 ;  /* 0x0000000000017941 */ /* 0x000fea0003800200 */
.L_x_873:
        /* <DEDUP_REMOVED lines=16> */
.L_x_883:
[----:B------:R-:W-:Y:S05]  /*b430*/  BSYNC.RECONVERGENT B2 ;  /* 0x0000000000027941 */ /* 0x000fea0003800200 */
.L_x_882:
[----:B-----5:R-:W-:-:S04]  /*b440*/  IADD3 R6, P1, PT, R3, R4, RZ ;  /* 0x0000000403067210 */ /* 0x020fc80007f3e0ff */
[----:B------:R-:W-:Y:S01]  /*b450*/  LEA.HI.X.SX32 R5, R3, R5, 0x1, P1 ;  /* 0x0000000503057211 */ /* 0x000fe200008f0eff */
[----:B------:R-:W-:Y:S08]  /*b460*/  BRA `(.L_x_884) ;  /* 0x0000000000407947 */ /* 0x000ff00003800000 */
.L_x_881:
        /* <DEDUP_REMOVED lines=8> */
.L_x_886:
[----:B------:R-:W-:Y:S05]  /*b4f0*/  BSYNC.RECONVERGENT B2 ;  /* 0x0000000000027941 */ /* 0x000fea0003800200 */
.L_x_885:
[----:B------:R-:W0:Y:S01]  /*b500*/  LDCU.64 UR4, c[0x0][0x3c0] ;  /* 0x00007800ff0477ac */ /* 0x000e220008000a00 */
[----:B------:R-:W-:-:S04]  /*b510*/  IADD3 R3, P1, PT, R8, R3, RZ ;  /* 0x0000000308037210 */ /* 0x000fc80007f3e0ff */
[----:B------:R-:W-:Y:S01]  /*b520*/  LOP3.LUT R3, RZ, R3, RZ, 0x33, !PT ;  /* 0x00000003ff037212 */ /* 0x000fe200078e33ff */
[----:B------:R-:W-:-:S03]  /*b530*/  IMAD.X R4, RZ, RZ, R6, P1 ;  /* 0x000000ffff047224 */ /* 0x000fc600008e0606 */
[----:B0-----:R-:W-:Y:S02]  /*b540*/  IADD3 R6, P1, PT, R3, UR4, RZ ;  /* 0x0000000403067c10 */ /* 0x001fe4000ff3e0ff */
[----:B------:R-:W-:-:S04]  /*b550*/  LOP3.LUT R3, RZ, R4, RZ, 0x33, !PT ;  /* 0x00000004ff037212 */ /* 0x000fc800078e33ff */
[----:B------:R-:W-:-:S07]  /*b560*/  IADD3.X R5, PT, PT, R3, UR5, RZ, P1, !PT ;  /* 0x0000000503057c10 */ /* 0x000fce0008ffe4ff */
.L_x_884:
[----:B------:R-:W-:Y:S05]  /*b570*/  BSYNC.RECONVERGENT B1 ;  /* 0x0000000000017941 */ /* 0x000fea0003800200 */
.L_x_880:
        /* <DEDUP_REMOVED lines=16> */
.L_x_890:
[----:B------:R-:W-:Y:S05]  /*b680*/  BSYNC.RECONVERGENT B2 ;  /* 0x0000000000027941 */ /* 0x000fea0003800200 */
.L_x_889:
[----:B-----5:R-:W-:-:S04]  /*b690*/  IADD3 R6, P1, PT, R3, R4, RZ ;  /* 0x0000000403067210 */ /* 0x020fc80007f3e0ff */
[----:B------:R-:W-:Y:S01]  /*b6a0*/  LEA.HI.X.SX32 R5, R3, R5, 0x1, P1 ;  /* 0x0000000503057211 */ /* 0x000fe200008f0eff */
[----:B------:R-:W-:Y:S08]  /*b6b0*/  BRA `(.L_x_891) ;  /* 0x0000000000407947 */ /* 0x000ff00003800000 */
.L_x_888:
        /* <DEDUP_REMOVED lines=8> */
.L_x_893:
[----:B------:R-:W-:Y:S05]  /*b740*/  BSYNC.RECONVERGENT B2 ;  /* 0x0000000000027941 */ /* 0x000fea0003800200 */
.L_x_892:
[----:B------:R-:W0:Y:S01]  /*b750*/  LDCU.64 UR4, c[0x0][0x3c0] ;  /* 0x00007800ff0477ac */ /* 0x000e220008000a00 */
[----:B------:R-:W-:-:S04]  /*b760*/  IADD3 R3, P1, PT, R8, R3, RZ ;  /* 0x0000000308037210 */ /* 0x000fc80007f3e0ff */
[----:B------:R-:W-:Y:S01]  /*b770*/  LOP3.LUT R3, RZ, R3, RZ, 0x33, !PT ;  /* 0x00000003ff037212 */ /* 0x000fe200078e33ff */
[----:B------:R-:W-:-:S03]  /*b780*/  IMAD.X R4, RZ, RZ, R6, P1 ;  /* 0x000000ffff047224 */ /* 0x000fc600008e0606 */
[----:B0-----:R-:W-:Y:S02]  /*b790*/  IADD3 R6, P1, PT, R3, UR4, RZ ;  /* 0x0000000403067c10 */ /* 0x001fe4000ff3e0ff */
[----:B------:R-:W-:-:S04]  /*b7a0*/  LOP3.LUT R3, RZ, R4, RZ, 0x33, !PT ;  /* 0x00000004ff037212 */ /* 0x000fc800078e33ff */
[----:B------:R-:W-:-:S07]  /*b7b0*/  IADD3.X R5, PT, PT, R3, UR5, RZ, P1, !PT ;  /* 0x0000000503057c10 */ /* 0x000fce0008ffe4ff */
.L_x_891:
[----:B------:R-:W-:Y:S05]  /*b7c0*/  BSYNC.RECONVERGENT B1 ;  /* 0x0000000000017941 */ /* 0x000fea0003800200 */
.L_x_887:
        /* <DEDUP_REMOVED lines=16> */
.L_x_897:
[----:B------:R-:W-:Y:S05]  /*b8d0*/  BSYNC.RECONVERGENT B2 ;  /* 0x0000000000027941 */ /* 0x000fea0003800200 */
.L_x_896:
[----:B-----5:R-:W-:-:S04]  /*b8e0*/  IADD3 R6, P1, PT, R3, R4, RZ ;  /* 0x0000000403067210 */ /* 0x020fc80007f3e0ff */
[----:B------:R-:W-:Y:S01]  /*b8f0*/  LEA.HI.X.SX32 R5, R3, R5, 0x1, P1 ;  /* 0x0000000503057211 */ /* 0x000fe200008f0eff */
[----:B------:R-:W-:Y:S08]  /*b900*/  BRA `(.L_x_898) ;  /* 0x0000000000407947 */ /* 0x000ff00003800000 */
.L_x_895:
        /* <DEDUP_REMOVED lines=8> */
.L_x_900:
[----:B------:R-:W-:Y:S05]  /*b990*/  BSYNC.RECONVERGENT B2 ;  /* 0x0000000000027941 */ /* 0x000fea0003800200 */
.L_x_899:
[----:B------:R-:W0:Y:S01]  /*b9a0*/  LDCU.64 UR4, c[0x0][0x3c0] ;  /* 0x00007800ff0477ac */ /* 0x000e220008000a00 */
[----:B------:R-:W-:-:S04]  /*b9b0*/  IADD3 R3, P1, PT, R8, R3, RZ ;  /* 0x0000000308037210 */ /* 0x000fc80007f3e0ff */
[----:B------:R-:W-:Y:S01]  /*b9c0*/  LOP3.LUT R3, RZ, R3, RZ, 0x33, !PT ;  /* 0x00000003ff037212 */ /* 0x000fe200078e33ff */
[----:B------:R-:W-:-:S03]  /*b9d0*/  IMAD.X R4, RZ, RZ, R6, P1 ;  /* 0x000000ffff047224 */ /* 0x000fc600008e0606 */
[----:B0-----:R-:W-:Y:S02]  /*b9e0*/  IADD3 R6, P1, PT, R3, UR4, RZ ;  /* 0x0000000403067c10 */ /* 0x001fe4000ff3e0ff */
[----:B------:R-:W-:-:S04]  /*b9f0*/  LOP3.LUT R3, RZ, R4, RZ, 0x33, !PT ;  /* 0x00000004ff037212 */ /* 0x000fc800078e33ff */
[----:B------:R-:W-:-:S07]  /*ba00*/  IADD3.X R5, PT, PT, R3, UR5, RZ, P1, !PT ;  /* 0x0000000503057c10 */ /* 0x000fce0008ffe4ff */
.L_x_898:
[----:B------:R-:W-:Y:S05]  /*ba10*/  BSYNC.RECONVERGENT B1 ;  /* 0x0000000000017941 */ /* 0x000fea0003800200 */
.L_x_894:
        /* <DEDUP_REMOVED lines=16> */
.L_x_904:
[----:B------:R-:W-:Y:S05]  /*bb20*/  BSYNC.RECONVERGENT B2 ;  /* 0x0000000000027941 */ /* 0x000fea0003800200 */
.L_x_903:
[----:B-----5:R-:W-:-:S04]  /*bb30*/  IADD3 R6, P1, PT, R3, R4, RZ ;  /* 0x0000000403067210 */ /* 0x020fc80007f3e0ff */
[----:B------:R-:W-:Y:S01]  /*bb40*/  LEA.HI.X.SX32 R5, R3, R5, 0x1, P1 ;  /* 0x0000000503057211 */ /* 0x000fe200008f0eff */
[----:B------:R-:W-:Y:S08]  /*bb50*/  BRA `(.L_x_905) ;  /* 0x0000000000407947 */ /* 0x000ff00003800000 */
.L_x_902:
        /* <DEDUP_REMOVED lines=8> */
.L_x_907:
[----:B------:R-:W-:Y:S05]  /*bbe0*/  BSYNC.RECONVERGENT B2 ;  /* 0x0000000000027941 */ /* 0x000fea0003800200 */
.L_x_906:
[----:B------:R-:W0:Y:S01]  /*bbf0*/  LDCU.64 UR4, c[0x0][0x3c0] ;  /* 0x00007800ff0477ac */ /* 0x000e220008000a00 */
[----:B------:R-:W-:-:S04]  /*bc00*/  IADD3 R3, P1, PT, R8, R3, RZ ;  /* 0x0000000308037210 */ /* 0x000fc80007f3e0ff */
[----:B------:R-:W-:Y:S01]  /*bc10*/  LOP3.LUT R3, RZ, R3, RZ, 0x33, !PT ;  /* 0x00000003ff037212 */ /* 0x000fe200078e33ff */
[----:B------:R-:W-:-:S03]  /*bc20*/  IMAD.X R4, RZ, RZ, R6, P1 ;  /* 0x000000ffff047224 */ /* 0x000fc600008e0606 */
[----:B0-----:R-:W-:Y:S02]  /*bc30*/  IADD3 R6, P1, PT, R3, UR4, RZ ;  /* 0x0000000403067c10 */ /* 0x001fe4000ff3e0ff */
[----:B------:R-:W-:-:S04]  /*bc40*/  LOP3.LUT R3, RZ, R4, RZ, 0x33, !PT ;  /* 0x00000004ff037212 */ /* 0x000fc800078e33ff */
[----:B------:R-:W-:-:S07]  /*bc50*/  IADD3.X R5, PT, PT, R3, UR5, RZ, P1, !PT ;  /* 0x0000000503057c10 */ /* 0x000fce0008ffe4ff */
.L_x_905:
[----:B------:R-:W-:Y:S05]  /*bc60*/  BSYNC.RECONVERGENT B1 ;  /* 0x0000000000017941 */ /* 0x000fea0003800200 */
.L_x_901:
        /* <DEDUP_REMOVED lines=16> */
.L_x_911:
[----:B------:R-:W-:Y:S05]  /*bd70*/  BSYNC.RECONVERGENT B2 ;  /* 0x0000000000027941 */ /* 0x000fea0003800200 */
.L_x_910:
[----:B-----5:R-:W-:-:S04]  /*bd80*/  IADD3 R6, P1, PT, R3, R4, RZ ;  /* 0x0000000403067210 */ /* 0x020fc80007f3e0ff */
[----:B------:R-:W-:Y:S01]  /*bd90*/  LEA.HI.X.SX32 R5, R3, R5, 0x1, P1 ;  /* 0x0000000503057211 */ /* 0x000fe200008f0eff */
[----:B------:R-:W-:Y:S08]  /*bda0*/  BRA `(.L_x_912) ;  /* 0x0000000000407947 */ /* 0x000ff00003800000 */
.L_x_909:
        /* <DEDUP_REMOVED lines=8> */
.L_x_914:
[----:B------:R-:W-:Y:S05]  /*be30*/  BSYNC.RECONVERGENT B2 ;  /* 0x0000000000027941 */ /* 0x000fea0003800200 */
.L_x_913:
[----:B------:R-:W0:Y:S01]  /*be40*/  LDCU.64 UR4, c[0x0][0x3c0] ;  /* 0x00007800ff0477ac */ /* 0x000e220008000a00 */
[----:B------:R-:W-:-:S04]  /*be50*/  IADD3 R3, P1, PT, R8, R3, RZ ;  /* 0x0000000308037210 */ /* 0x000fc80007f3e0ff */
[----:B------:R-:W-:Y:S01]  /*be60*/  LOP3.LUT R3, RZ, R3, RZ, 0x33, !PT ;  /* 0x00000003ff037212 */ /* 0x000fe200078e33ff */
[----:B------:R-:W-:-:S03]  /*be70*/  IMAD.X R4, RZ, RZ, R6, P1 ;  /* 0x000000ffff047224 */ /* 0x000fc600008e0606 */
[----:B0-----:R-:W-:Y:S02]  /*be80*/  IADD3 R6, P1, PT, R3, UR4, RZ ;  /* 0x0000000403067c10 */ /* 0x001fe4000ff3e0ff */
[----:B------:R-:W-:-:S04]  /*be90*/  LOP3.LUT R3, RZ, R4, RZ, 0x33, !PT ;  /* 0x00000004ff037212 */ /* 0x000fc800078e33ff */
[----:B------:R-:W-:-:S07]  /*bea0*/  IADD3.X R5, PT, PT, R3, UR5, RZ, P1, !PT ;  /* 0x0000000503057c10 */ /* 0x000fce0008ffe4ff */
.L_x_912:
[----:B------:R-:W-:Y:S05]  /*beb0*/  BSYNC.RECONVERGENT B1 ;  /* 0x0000000000017941 */ /* 0x000fea0003800200 */
.L_x_908:
        /* <DEDUP_REMOVED lines=16> */
.L_x_918:
[----:B------:R-:W-:Y:S05]  /*bfc0*/  BSYNC.RECONVERGENT B2 ;  /* 0x0000000000027941 */ /* 0x000fea0003800200 */
.L_x_917:
[----:B-----5:R-:W-:-:S04]  /*bfd0*/  IADD3 R6, P1, PT, R3, R4, RZ ;  /* 0x0000000403067210 */ /* 0x020fc80007f3e0ff */
[----:B------:R-:W-:Y:S01]  /*bfe0*/  LEA.HI.X.SX32 R5, R3, R5, 0x1, P1 ;  /* 0x0000000503057211 */ /* 0x000fe200008f0eff */
[----:B------:R-:W-:Y:S08]  /*bff0*/  BRA `(.L_x_919) ;  /* 0x0000000000407947 */ /* 0x000ff00003800000 */
.L_x_916:
        /* <DEDUP_REMOVED lines=8> */
.L_x_921:
[----:B------:R-:W-:Y:S05]  /*c080*/  BSYNC.RECONVERGENT B2 ;  /* 0x0000000000027941 */ /* 0x000fea0003800200 */
.L_x_920:
[----:B------:R-:W0:Y:S01]  /*c090*/  LDCU.64 UR4, c[0x0][0x3c0] ;  /* 0x00007800ff0477ac */ /* 0x000e220008000a00 */
[----:B------:R-:W-:-:S04]  /*c0a0*/  IADD3 R3, P1, PT, R8, R3, RZ ;  /* 0x0000000308037210 */ /* 0x000fc80007f3e0ff */
[----:B------:R-:W-:Y:S01]  /*c0b0*/  LOP3.LUT R3, RZ, R3, RZ, 0x33, !PT ;  /* 0x00000003ff037212 */ /* 0x000fe200078e33ff */
[----:B------:R-:W-:-:S03]  /*c0c0*/  IMAD.X R4, RZ, RZ, R6, P1 ;  /* 0x000000ffff047224 */ /* 0x000fc600008e0606 */
[----:B0-----:R-:W-:Y:S02]  /*c0d0*/  IADD3 R6, P1, PT, R3, UR4, RZ ;  /* 0x0000000403067c10 */ /* 0x001fe4000ff3e0ff */
[----:B------:R-:W-:-:S04]  /*c0e0*/  LOP3.LUT R3, RZ, R4, RZ, 0x33, !PT ;  /* 0x00000004ff037212 */ /* 0x000fc800078e33ff */
[----:B------:R-:W-:-:S07]  /*c0f0*/  IADD3.X R5, PT, PT, R3, UR5, RZ, P1, !PT ;  /* 0x0000000503057c10 */ /* 0x000fce0008ffe4ff */
.L_x_919:
[----:B------:R-:W-:Y:S05]  /*c100*/  BSYNC.RECONVERGENT B1 ;  /* 0x0000000000017941 */ /* 0x000fea0003800200 */
.L_x_915:
        /* <DEDUP_REMOVED lines=16> */
.L_x_925:
[----:B------:R-:W-:Y:S05]  /*c210*/  BSYNC.RECONVERGENT B2 ;  /* 0x0000000000027941 */ /* 0x000fea0003800200 */
.L_x_924:
[----:B-----5:R-:W-:-:S04]  /*c220*/  IADD3 R6, P1, PT, R3, R4, RZ ;  /* 0x0000000403067210 */ /* 0x020fc80007f3e0ff */
[----:B------:R-:W-:Y:S01]  /*c230*/  LEA.HI.X.SX32 R5, R3, R5, 0x1, P1 ;  /* 0x0000000503057211 */ /* 0x000fe200008f0eff */
[----:B------:R-:W-:Y:S08]  /*c240*/  BRA `(.L_x_926) ;  /* 0x0000000000407947 */ /* 0x000ff00003800000 */
.L_x_923:
        /* <DEDUP_REMOVED lines=8> */
.L_x_928:
[----:B------:R-:W-:Y:S05]  /*c2d0*/  BSYNC.RECONVERGENT B2 ;  /* 0x0000000000027941 */ /* 0x000fea0003800200 */
.L_x_927:
[----:B------:R-:W0:Y:S01]  /*c2e0*/  LDCU.64 UR4, c[0x0][0x3c0] ;  /* 0x00007800ff0477ac */ /* 0x000e220008000a00 */
[----:B------:R-:W-:-:S04]  /*c2f0*/  IADD3 R3, P1, PT, R8, R3, RZ ;  /* 0x0000000308037210 */ /* 0x000fc80007f3e0ff */
[----:B------:R-:W-:Y:S01]  /*c300*/  LOP3.LUT R3, RZ, R3, RZ, 0x33, !PT ;  /* 0x00000003ff037212 */ /* 0x000fe200078e33ff */
[----:B------:R-:W-:-:S03]  /*c310*/  IMAD.X R4, RZ, RZ, R6, P1 ;  /* 0x000000ffff047224 */ /* 0x000fc600008e0606 */
[----:B0-----:R-:W-:Y:S02]  /*c320*/  IADD3 R6, P1, PT, R3, UR4, RZ ;  /* 0x0000000403067c10 */ /* 0x001fe4000ff3e0ff */
[----:B------:R-:W-:-:S04]  /*c330*/  LOP3.LUT R3, RZ, R4, RZ, 0x33, !PT ;  /* 0x00000004ff037212 */ /* 0x000fc800078e33ff */
[----:B------:R-:W-:-:S07]  /*c340*/  IADD3.X R5, PT, PT, R3, UR5, RZ, P1, !PT ;  /* 0x0000000503057c10 */ /* 0x000fce0008ffe4ff */
.L_x_926:
[----:B------:R-:W-:Y:S05]  /*c350*/  BSYNC.RECONVERGENT B1 ;  /* 0x0000000000017941 */ /* 0x000fea0003800200 */
.L_x_922:
        /* <DEDUP_REMOVED lines=16> */
.L_x_932:
[----:B------:R-:W-:Y:S05]  /*c460*/  BSYNC.RECONVERGENT B2 ;  /* 0x0000000000027941 */ /* 0x000fea0003800200 */
.L_x_931:
[----:B-----5:R-:W-:-:S04]  /*c470*/  IADD3 R6, P1, PT, R3, R4, RZ ;  /* 0x0000000403067210 */ /* 0x020fc80007f3e0ff */
[----:B------:R-:W-:Y:S01]  /*c480*/  LEA.HI.X.SX32 R5, R3, R5, 0x1, P1 ;  /* 0x0000000503057211 */ /* 0x000fe200008f0eff */
[----:B------:R-:W-:Y:S08]  /*c490*/  BRA `(.L_x_933) ;  /* 0x0000000000407947 */ /* 0x000ff00003800000 */
.L_x_930:
        /* <DEDUP_REMOVED lines=8> */
.L_x_935:
[----:B------:R-:W-:Y:S05]  /*c520*/  BSYNC.RECONVERGENT B2 ;  /* 0x0000000000027941 */ /* 0x000fea0003800200 */
.L_x_934:
[----:B------:R-:W0:Y:S01]  /*c530*/  LDCU.64 UR4, c[0x0][0x3c0] ;  /* 0x00007800ff0477ac */ /* 0x000e220008000a00 */
[----:B------:R-:W-:-:S04]  /*c540*/  IADD3 R3, P1, PT, R8, R3, RZ ;  /* 0x0000000308037210 */ /* 0x000fc80007f3e0ff */
[----:B------:R-:W-:Y:S01]  /*c550*/  LOP3.LUT R3, RZ, R3, RZ, 0x33, !PT ;  /* 0x00000003ff037212 */ /* 0x000fe200078e33ff */
[----:B------:R-:W-:-:S03]  /*c560*/  IMAD.X R4, RZ, RZ, R6, P1 ;  /* 0x000000ffff047224 */ /* 0x000fc600008e0606 */
[----:B0-----:R-:W-:Y:S02]  /*c570*/  IADD3 R6, P1, PT, R3, UR4, RZ ;  /* 0x0000000403067c10 */ /* 0x001fe4000ff3e0ff */
[----:B------:R-:W-:-:S04]  /*c580*/  LOP3.LUT R3, RZ, R4, RZ, 0x33, !PT ;  /* 0x00000004ff037212 */ /* 0x000fc800078e33ff */
[----:B------:R-:W-:-:S07]  /*c590*/  IADD3.X R5, PT, PT, R3, UR5, RZ, P1, !PT ;  /* 0x0000000503057c10 */ /* 0x000fce0008ffe4ff */
.L_x_933:
[----:B------:R-:W-:Y:S05]  /*c5a0*/  BSYNC.RECONVERGENT B1 ;  /* 0x0000000000017941 */ /* 0x000fea0003800200 */
.L_x_929:
        /* <DEDUP_REMOVED lines=16> */
.L_x_939:
[----:B------:R-:W-:Y:S05]  /*c6b0*/  BSYNC.RECONVERGENT B2 ;  /* 0x0000000000027941 */ /* 0x000fea0003800200 */
.L_x_938:
[----:B-----5:R-:W-:-:S04]  /*c6c0*/  IADD3 R6, P1, PT, R3, R4, RZ ;  /* 0x0000000403067210 */ /* 0x020fc80007f3e0ff */
[----:B------:R-:W-:Y:S01]  /*c6d0*/  LEA.HI.X.SX32 R5, R3, R5, 0x1, P1 ;  /* 0x0000000503057211 */ /* 0x000fe200008f0eff */
[----:B------:R-:W-:Y:S08]  /*c6e0*/  BRA `(.L_x_940) ;  /* 0x0000000000407947 */ /* 0x000ff00003800000 */
.L_x_937:
        /* <DEDUP_REMOVED lines=8> */
.L_x_942:
[----:B------:R-:W-:Y:S05]  /*c770*/  BSYNC.RECONVERGENT B2 ;  /* 0x0000000000027941 */ /* 0x000fea0003800200 */
.L_x_941:
[----:B------:R-:W0:Y:S01]  /*c780*/  LDCU.64 UR4, c[0x0][0x3c0] ;  /* 0x00007800ff0477ac */ /* 0x000e220008000a00 */
[----:B------:R-:W-:-:S04]  /*c790*/  IADD3 R3, P1, PT, R8, R3, RZ ;  /* 0x0000000308037210 */ /* 0x000fc80007f3e0ff */
[----:B------:R-:W-:Y:S01]  /*c7a0*/  LOP3.LUT R3, RZ, R3, RZ, 0x33, !PT ;  /* 0x00000003ff037212 */ /* 0x000fe200078e33ff */
[----:B------:R-:W-:-:S03]  /*c7b0*/  IMAD.X R4, RZ, RZ, R6, P1 ;  /* 0x000000ffff047224 */ /* 0x000fc600008e0606 */
[----:B0-----:R-:W-:Y:S02]  /*c7c0*/  IADD3 R6, P1, PT, R3, UR4, RZ ;  /* 0x0000000403067c10 */ /* 0x001fe4000ff3e0ff */
[----:B------:R-:W-:-:S04]  /*c7d0*/  LOP3.LUT R3, RZ, R4, RZ, 0x33, !PT ;  /* 0x00000004ff037212 */ /* 0x000fc800078e33ff */
[----:B------:R-:W-:-:S07]  /*c7e0*/  IADD3.X R5, PT, PT, R3, UR5, RZ, P1, !PT ;  /* 0x0000000503057c10 */ /* 0x000fce0008ffe4ff */
.L_x_940:
[----:B------:R-:W-:Y:S05]  /*c7f0*/  BSYNC.RECONVERGENT B1 ;  /* 0x0000000000017941 */ /* 0x000fea0003800200 */
.L_x_936:
        /* <DEDUP_REMOVED lines=16> */
.L_x_946:
[----:B------:R-:W-:Y:S05]  /*c900*/  BSYNC.RECONVERGENT B2 ;  /* 0x0000000000027941 */ /* 0x000fea0003800200 */
.L_x_945:
[----:B-----5:R-:W-:-:S04]  /*c910*/  IADD3 R6, P1, PT, R3, R4, RZ ;  /* 0x0000000403067210 */ /* 0x020fc80007f3e0ff */
[----:B------:R-:W-:Y:S01]  /*c920*/  LEA.HI.X.SX32 R5, R3, R5, 0x1, P1 ;  /* 0x0000000503057211 */ /* 0x000fe200008f0eff */
[----:B------:R-:W-:Y:S08]  /*c930*/  BRA `(.L_x_947) ;  /* 0x0000000000407947 */ /* 0x000ff00003800000 */
.L_x_944:
        /* <DEDUP_REMOVED lines=8> */
.L_x_949:
[----:B------:R-:W-:Y:S05]  /*c9c0*/  BSYNC.RECONVERGENT B2 ;  /* 0x0000000000027941 */ /* 0x000fea0003800200 */
.L_x_948:
[----:B------:R-:W0:Y:S01]  /*c9d0*/  LDCU.64 UR4, c[0x0][0x3c0] ;  /* 0x00007800ff0477ac */ /* 0x000e220008000a00 */
[----:B------:R-:W-:-:S04]  /*c9e0*/  IADD3 R3, P1, PT, R8, R3, RZ ;  /* 0x0000000308037210 */ /* 0x000fc80007f3e0ff */
[----:B------:R-:W-:Y:S01]  /*c9f0*/  LOP3.LUT R3, RZ, R3, RZ, 0x33, !PT ;  /* 0x00000003ff037212 */ /* 0x000fe200078e33ff */
[----:B------:R-:W-:-:S03]  /*ca00*/  IMAD.X R4, RZ, RZ, R6, P1 ;  /* 0x000000ffff047224 */ /* 0x000fc600008e0606 */
[----:B0-----:R-:W-:Y:S02]  /*ca10*/  IADD3 R6, P1, PT, R3, UR4, RZ ;  /* 0x0000000403067c10 */ /* 0x001fe4000ff3e0ff */
[----:B------:R-:W-:-:S04]  /*ca20*/  LOP3.LUT R3, RZ, R4, RZ, 0x33, !PT ;  /* 0x00000004ff037212 */ /* 0x000fc800078e33ff */
[----:B------:R-:W-:-:S07]  /*ca30*/  IADD3.X R5, PT, PT, R3, UR5, RZ, P1, !PT ;  /* 0x0000000503057c10 */ /* 0x000fce0008ffe4ff */
.L_x_947:
[----:B------:R-:W-:Y:S05]  /*ca40*/  BSYNC.RECONVERGENT B1 ;  /* 0x0000000000017941 */ /* 0x000fea0003800200 */
.L_x_943:
        /* <DEDUP_REMOVED lines=16> */
.L_x_953:
[----:B------:R-:W-:Y:S05]  /*cb50*/  BSYNC.RECONVERGENT B2 ;  /* 0x0000000000027941 */ /* 0x000fea0003800200 */
.L_x_952:
[----:B-----5:R-:W-:-:S04]  /*cb60*/  IADD3 R6, P1, PT, R3, R4, RZ ;  /* 0x0000000403067210 */ /* 0x020fc80007f3e0ff */
[----:B------:R-:W-:Y:S01]  /*cb70*/  LEA.HI.X.SX32 R5, R3, R5, 0x1, P1 ;  /* 0x0000000503057211 */ /* 0x000fe200008f0eff */
[----:B------:R-:W-:Y:S08]  /*cb80*/  BRA `(.L_x_954) ;  /* 0x0000000000407947 */ /* 0x000ff00003800000 */
.L_x_951:
        /* <DEDUP_REMOVED lines=8> */
.L_x_956:
[----:B------:R-:W-:Y:S05]  /*cc10*/  BSYNC.RECONVERGENT B2 ;  /* 0x0000000000027941 */ /* 0x000fea0003800200 */
.L_x_955:
[----:B------:R-:W0:Y:S01]  /*cc20*/  LDCU.64 UR4, c[0x0][0x3c0] ;  /* 0x00007800ff0477ac */ /* 0x000e220008000a00 */
[----:B------:R-:W-:-:S04]  /*cc30*/  IADD3 R3, P1, PT, R8, R3, RZ ;  /* 0x0000000308037210 */ /* 0x000fc80007f3e0ff */
[----:B------:R-:W-:Y:S01]  /*cc40*/  LOP3.LUT R3, RZ, R3, RZ, 0x33, !PT ;  /* 0x00000003ff037212 */ /* 0x000fe200078e33ff */
[----:B------:R-:W-:-:S03]  /*cc50*/  IMAD.X R4, RZ, RZ, R6, P1 ;  /* 0x000000ffff047224 */ /* 0x000fc600008e0606 */
[----:B0-----:R-:W-:Y:S02]  /*cc60*/  IADD3 R6, P1, PT, R3, UR4, RZ ;  /* 0x0000000403067c10 */ /* 0x001fe4000ff3e0ff */
[----:B------:R-:W-:-:S04]  /*cc70*/  LOP3.LUT R3, RZ, R4, RZ, 0x33, !PT ;  /* 0x00000004ff037212 */ /* 0x000fc800078e33ff */
[----:B------:R-:W-:-:S07]  /*cc80*/  IADD3.X R5, PT, PT, R3, UR5, RZ, P1, !PT ;  /* 0x0000000503057c10 */ /* 0x000fce0008ffe4ff */
.L_x_954:
[----:B------:R-:W-:Y:S05]  /*cc90*/  BSYNC.RECONVERGENT B1 ;  /* 0x0000000000017941 */ /* 0x000fea0003800200 */
.L_x_950:
        /* <DEDUP_REMOVED lines=16> */
.L_x_960:
[----:B------:R-:W-:Y:S05]  /*cda0*/  BSYNC.RECONVERGENT B2 ;  /* 0x0000000000027941 */ /* 0x000fea0003800200 */
.L_x_959:
[----:B-----5:R-:W-:-:S04]  /*cdb0*/  IADD3 R6, P1, PT, R3, R4, RZ ;  /* 0x0000000403067210 */ /* 0x020fc80007f3e0ff */
[----:B------:R-:W-:Y:S01]  /*cdc0*/  LEA.HI.X.SX32 R5, R3, R5, 0x1, P1 ;  /* 0x0000000503057211 */ /* 0x000fe200008f0eff */
[----:B------:R-:W-:Y:S08]  /*cdd0*/  BRA `(.L_x_961) ;  /* 0x0000000000407947 */ /* 0x000ff00003800000 */
.L_x_958:
        /* <DEDUP_REMOVED lines=8> */
.L_x_963:
[----:B------:R-:W-:Y:S05]  /*ce60*/  BSYNC.RECONVERGENT B2 ;  /* 0x0000000000027941 */ /* 0x000fea0003800200 */
.L_x_962:
[----:B------:R-:W0:Y:S01]  /*ce70*/  LDCU.64 UR4, c[0x0][0x3c0] ;  /* 0x00007800ff0477ac */ /* 0x000e220008000a00 */
[----:B------:R-:W-:-:S04]  /*ce80*/  IADD3 R3, P1, PT, R8, R3, RZ ;  /* 0x0000000308037210 */ /* 0x000fc80007f3e0ff */
[----:B------:R-:W-:Y:S01]  /*ce90*/  LOP3.LUT R3, RZ, R3, RZ, 0x33, !PT ;  /* 0x00000003ff037212 */ /* 0x000fe200078e33ff */
[----:B------:R-:W-:-:S03]  /*cea0*/  IMAD.X R4, RZ, RZ, R6, P1 ;  /* 0x000000ffff047224 */ /* 0x000fc600008e0606 */
[----:B0-----:R-:W-:Y:S02]  /*ceb0*/  IADD3 R6, P1, PT, R3, UR4, RZ ;  /* 0x0000000403067c10 */ /* 0x001fe4000ff3e0ff */
[----:B------:R-:W-:-:S04]  /*cec0*/  LOP3.LUT R3, RZ, R4, RZ, 0x33, !PT ;  /* 0x00000004ff037212 */ /* 0x000fc800078e33ff */
[----:B------:R-:W-:-:S07]  /*ced0*/  IADD3.X R5, PT, PT, R3, UR5, RZ, P1, !PT ;  /* 0x0000000503057c10 */ /* 0x000fce0008ffe4ff */
.L_x_961:
[----:B------:R-:W-:Y:S05]  /*cee0*/  BSYNC.RECONVERGENT B1 ;  /* 0x0000000000017941 */ /* 0x000fea0003800200 */
.L_x_957:
        /* <DEDUP_REMOVED lines=16> */
.L_x_967:
[----:B------:R-:W-:Y:S05]  /*cff0*/  BSYNC.RECONVERGENT B2 ;  /* 0x0000000000027941 */ /* 0x000fea0003800200 */
.L_x_966:
[----:B-----5:R-:W-:-:S04]  /*d000*/  IADD3 R6, P1, PT, R3, R4, RZ ;  /* 0x0000000403067210 */ /* 0x020fc80007f3e0ff */
[----:B------:R-:W-:Y:S01]  /*d010*/  LEA.HI.X.SX32 R5, R3, R5, 0x1, P1 ;  /* 0x0000000503057211 */ /* 0x000fe200008f0eff */
[----:B------:R-:W-:Y:S08]  /*d020*/  BRA `(.L_x_968) ;  /* 0x0000000000407947 */ /* 0x000ff00003800000 */
.L_x_965:
        /* <DEDUP_REMOVED lines=8> */
.L_x_970:
[----:B------:R-:W-:Y:S05]  /*d0b0*/  BSYNC.RECONVERGENT B2 ;  /* 0x0000000000027941 */ /* 0x000fea0003800200 */
.L_x_969:
[----:B------:R-:W0:Y:S01]  /*d0c0*/  LDCU.64 UR4, c[0x0][0x3c0] ;  /* 0x00007800ff0477ac */ /* 0x000e220008000a00 */
[----:B------:R-:W-:-:S04]  /*d0d0*/  IADD3 R3, P1, PT, R8, R3, RZ ;  /* 0x0000000308037210 */ /* 0x000fc80007f3e0ff */
[----:B------:R-:W-:Y:S01]  /*d0e0*/  LOP3.LUT R3, RZ, R3, RZ, 0x33, !PT ;  /* 0x00000003ff037212 */ /* 0x000fe200078e33ff */
[----:B------:R-:W-:-:S03]  /*d0f0*/  IMAD.X R4, RZ, RZ, R6, P1 ;  /* 0x000000ffff047224 */ /* 0x000fc600008e0606 */
[----:B0-----:R-:W-:Y:S02]  /*d100*/  IADD3 R6, P1, PT, R3, UR4, RZ ;  /* 0x0000000403067c10 */ /* 0x001fe4000ff3e0ff */
[----:B------:R-:W-:-:S04]  /*d110*/  LOP3.LUT R3, RZ, R4, RZ, 0x33, !PT ;  /* 0x00000004ff037212 */ /* 0x000fc800078e33ff */
[----:B------:R-:W-:-:S07]  /*d120*/  IADD3.X R5, PT, PT, R3, UR5, RZ, P1, !PT ;  /* 0x0000000503057c10 */ /* 0x000fce0008ffe4ff */
.L_x_968:
[----:B------:R-:W-:Y:S05]  /*d130*/  BSYNC.RECONVERGENT B1 ;  /* 0x0000000000017941 */ /* 0x000fea0003800200 */
.L_x_964:
        /* <DEDUP_REMOVED lines=16> */
.L_x_974:
[----:B------:R-:W-:Y:S05]  /*d240*/  BSYNC.RECONVERGENT B2 ;  /* 0x0000000000027941 */ /* 0x000fea0003800200 */
.L_x_973:
[----:B-----5:R-:W-:-:S04]  /*d250*/  IADD3 R6, P1, PT, R3, R4, RZ ;  /* 0x0000000403067210 */ /* 0x020fc80007f3e0ff */
[----:B------:R-:W-:Y:S01]  /*d260*/  LEA.HI.X.SX32 R5, R3, R5, 0x1, P1 ;  /* 0x0000000503057211 */ /* 0x000fe200008f0eff */
[----:B------:R-:W-:Y:S08]  /*d270*/  BRA `(.L_x_975) ;  /* 0x0000000000407947 */ /* 0x000ff00003800000 */
.L_x_972:
        /* <DEDUP_REMOVED lines=8> */
.L_x_977:
[----:B------:R-:W-:Y:S05]  /*d300*/  BSYNC.RECONVERGENT B2 ;  /* 0x0000000000027941 */ /* 0x000fea0003800200 */
.L_x_976:
[----:B------:R-:W0:Y:S01]  /*d310*/  LDCU.64 UR4, c[0x0][0x3c0] ;  /* 0x00007800ff0477ac */ /* 0x000e220008000a00 */
[----:B------:R-:W-:-:S04]  /*d320*/  IADD3 R3, P1, PT, R8, R3, RZ ;  /* 0x0000000308037210 */ /* 0x000fc80007f3e0ff */
[----:B------:R-:W-:Y:S01]  /*d330*/  LOP3.LUT R3, RZ, R3, RZ, 0x33, !PT ;  /* 0x00000003ff037212 */ /* 0x000fe200078e33ff */
[----:B------:R-:W-:-:S03]  /*d340*/  IMAD.X R4, RZ, RZ, R6, P1 ;  /* 0x000000ffff047224 */ /* 0x000fc600008e0606 */
[----:B0-----:R-:W-:Y:S02]  /*d350*/  IADD3 R6, P1, PT, R3, UR4, RZ ;  /* 0x0000000403067c10 */ /* 0x001fe4000ff3e0ff */
[----:B------:R-:W-:-:S04]  /*d360*/  LOP3.LUT R3, RZ, R4, RZ, 0x33, !PT ;  /* 0x00000004ff037212 */ /* 0x000fc800078e33ff */
[----:B------:R-:W-:-:S07]  /*d370*/  IADD3.X R5, PT, PT, R3, UR5, RZ, P1, !PT ;  /* 0x0000000503057c10 */ /* 0x000fce0008ffe4ff */
.L_x_975:
[----:B------:R-:W-:Y:S05]  /*d380*/  BSYNC.RECONVERGENT B1 ;  /* 0x0000000000017941 */ /* 0x000fea0003800200 */
.L_x_971:
        /* <DEDUP_REMOVED lines=16> */
.L_x_981:
[----:B------:R-:W-:Y:S05]  /*d490*/  BSYNC.RECONVERGENT B2 ;  /* 0x0000000000027941 */ /* 0x000fea0003800200 */
.L_x_980:
[----:B-----5:R-:W-:-:S04]  /*d4a0*/  IADD3 R6, P1, PT, R23, R4, RZ ;  /* 0x0000000417067210 */ /* 0x020fc80007f3e0ff */
[----:B------:R-:W-:Y:S01]  /*d4b0*/  LEA.HI.X.SX32 R5, R23, R5, 0x1, P1 ;  /* 0x0000000517057211 */ /* 0x000fe200008f0eff */
[----:B------:R-:W-:Y:S08]  /*d4c0*/  BRA `(.L_x_982) ;  /* 0x0000000000407947 */ /* 0x000ff00003800000 */
.L_x_979:
        /* <DEDUP_REMOVED lines=8> */
.L_x_984:
[----:B------:R-:W-:Y:S05]  /*d550*/  BSYNC.RECONVERGENT B2 ;  /* 0x0000000000027941 */ /* 0x000fea0003800200 */
.L_x_983:
[----:B------:R-:W0:Y:S01]  /*d560*/  LDCU.64 UR4, c[0x0][0x3c0] ;  /* 0x00007800ff0477ac */ /* 0x000e220008000a00 */
[----:B------:R-:W-:-:S04]  /*d570*/  IADD3 R0, P1, PT, R8, R0, RZ ;  /* 0x0000000008007210 */ /* 0x000fc80007f3e0ff */
[----:B------:R-:W-:Y:S01]  /*d580*/  LOP3.LUT R0, RZ, R0, RZ, 0x33, !PT ;  /* 0x00000000ff007212 */ /* 0x000fe200078e33ff */
[----:B------:R-:W-:-:S03]  /*d590*/  IMAD.X R3, RZ, RZ, R3, P1 ;  /* 0x000000ffff037224 */ /* 0x000fc600008e0603 */
[----:B0-----:R-:W-:Y:S02]  /*d5a0*/  IADD3 R6, P1, PT, R0, UR4, RZ ;  /* 0x0000000400067c10 */ /* 0x001fe4000ff3e0ff */
[----:B------:R-:W-:-:S04]  /*d5b0*/  LOP3.LUT R0, RZ, R3, RZ, 0x33, !PT ;  /* 0x00000003ff007212 */ /* 0x000fc800078e33ff */
[----:B------:R-:W-:-:S07]  /*d5c0*/  IADD3.X R5, PT, PT, R0, UR5, RZ, P1, !PT ;  /* 0x0000000500057c10 */ /* 0x000fce0008ffe4ff */
.L_x_982:
[----:B------:R-:W-:Y:S05]  /*d5d0*/  BSYNC.RECONVERGENT B1 ;  /* 0x0000000000017941 */ /* 0x000fea0003800200 */
.L_x_978:
        /* <DEDUP_REMOVED lines=8> */
.L_x_853:
        /* <DEDUP_REMOVED lines=10> */
[----:B------:R-:W-:-:S04]  /*d700*/  IMAD R22, R23, 0x13, R22 ;  /* 0x0000001317167824 */ /* 0x000fc800078e0216 */
[C---:B------:R-:W-:Y:S01]  /*d710*/  VIADD R24, R22.reuse, 0x20 ;  /* 0x0000002016187836 */ /* 0x040fe20000000000 */
[C---:B------:R-:W-:Y:S01]  /*d720*/  IADD3 R23, P0, P5, R22.reuse, UR5, R2 ;  /* 0x0000000516177c10 */ /* 0x040fe2000fd1e002 */
[C---:B------:R-:W-:Y:S01]  /*d730*/  VIADD R26, R22.reuse, 0x40 ;  /* 0x00000040161a7836 */ /* 0x040fe20000000000 */
[CC--:B------:R-:W-:Y:S01]  /*d740*/  ISETP.GE.AND P4, PT, R22.reuse, R83.reuse, PT ;  /* 0x000000531600720c */ /* 0x0c0fe20003f86270 */
[----:B------:R-:W-:Y:S01]  /*d750*/  VIADD R28, R22, 0xa0 ;  /* 0x000000a0161c7836 */ /* 0x000fe20000000000 */
[-C--:B------:R-:W-:Y:S01]  /*d760*/  ISETP.GE.AND P3, PT, R24, R83.reuse, PT ;  /* 0x000000531800720c */ /* 0x080fe20003f66270 */
[----:B------:R-:W-:Y:S01]  /*d770*/  VIADD R24, R22, 0x60 ;  /* 0x0000006016187836 */ /* 0x000fe20000000000 */
[-C--:B------:R-:W-:Y:S01]  /*d780*/  ISETP.GE.AND P2, PT, R26, R83.reuse, PT ;  /* 0x000000531a00720c */ /* 0x080fe20003f46270 */
[----:B------:R-:W-:Y:S01]  /*d790*/  VIADD R26, R22, 0x80 ;  /* 0x00000080161a7836 */ /* 0x000fe20000000000 */
[-C--:B------:R-:W-:Y:S01]  /*d7a0*/  ISETP.GE.AND P6, PT, R28, R83.reuse, PT ;  /* 0x000000531c00720c */ /* 0x080fe20003fc6270 */
[----:B------:R-:W-:Y:S01]  /*d7b0*/  VIADD R30, R22, 0xc0 ;  /* 0x000000c0161e7836 */ /* 0x000fe20000000000 */
[----:B------:R-:W-:-:S02]  /*d7c0*/  ISETP.GE.AND P1, PT, R24, R83, PT ;  /* 0x000000531800720c */ /* 0x000fc40003f26270 */
[----:B------:R-:W-:Y:S02]  /*d7d0*/  IADD3.X R24, PT, PT, RZ, UR4, R3, P0, P5 ;  /* 0x00000004ff187c10 */ /* 0x000fe400087ea403 */
[C---:B---3--:R-:W-:Y:S02]  /*d7e0*/  LEA R2, P5, R23.reuse, UR6, 0x2 ;  /* 0x0000000617027c11 */ /* 0x048fe4000f8a10ff */
[-C--:B------:R-:W-:Y:S01]  /*d7f0*/  ISETP.GE.AND P0, PT, R26, R83.reuse, PT ;  /* 0x000000531a00720c */ /* 0x080fe20003f06270 */
[C---:B------:R-:W-:Y:S01]  /*d800*/  VIADD R26, R22.reuse, 0x100 ;  /* 0x00000100161a7836 */ /* 0x040fe20000000000 */
[----:B------:R-:W-:Y:S01]  /*d810*/  LEA.HI.X R3, R23, UR7, R24, 0x2, P5 ;  /* 0x0000000717037c11 */ /* 0x000fe2000a8f1418 */
[----:B------:R-:W-:Y:S01]  /*d820*/  VIADD R24, R22, 0xe0 ;  /* 0x000000e016187836 */ /* 0x000fe20000000000 */
[----:B------:R-:W-:-:S03]  /*d830*/  ISETP.GE.AND P5, PT, R30, R83, PT ;  /* 0x000000531e00720c */ /* 0x000fc60003fa6270 */
[----:B------:R-:W2:Y:S01]  /*d840*/  @!P4 LDG.E R0, desc[UR8][R2.64] ;  /* 0x000000080200c981 */ /* 0x000ea2000c1e1900 */
[-C--:B------:R-:W-:Y:S01]  /*d850*/  ISETP.GE.AND P4, PT, R24, R83.reuse, PT ;  /* 0x000000531800720c */ /* 0x080fe20003f86270 */
[----:B------:R-:W-:Y:S02]  /*d860*/  VIADD R24, R22, 0x120 ;  /* 0x0000012016187836 */ /* 0x000fe40000000000 */
[----:B------:R-:W3:Y:S01]  /*d870*/  @!P3 LDG.E R4, desc[UR8][R2.64+0x80] ;  /* 0x000080080204b981 */ /* 0x000ee2000c1e1900 */
[-C--:B------:R-:W-:Y:S01]  /*d880*/  ISETP.GE.AND P3, PT, R26, R83.reuse, PT ;  /* 0x000000531a00720c */ /* 0x080fe20003f66270 */
[----:B------:R-:W-:Y:S02]  /*d890*/  VIADD R26, R22, 0x140 ;  /* 0x00000140161a7836 */ /* 0x000fe40000000000 */
[----:B------:R-:W4:Y:S01]  /*d8a0*/  @!P2 LDG.E R5, desc[UR8][R2.64+0x100] ;  /* 0x000100080205a981 */ /* 0x000f22000c1e1900 */
        /* <DEDUP_REMOVED lines=20> */
[----:B------:R-:W-:Y:S01]  /*d9f0*/  VIADD R22, R22, 0x240 ;  /* 0x0000024016167836 */ /* 0x000fe20000000000 */
        /* <DEDUP_REMOVED lines=17> */
[----:B-1----:R-:W-:-:S02]  /*db10*/  ULEA UR4, UR6, UR4, 0x18 ;  /* 0x0000000406047291 */ /* 0x002fc4000f8ec0ff */
[----:B0-----:R-:W-:-:S05]  /*db20*/  IMAD R22, R85, 0x260, R82 ;  /* 0x0000026055167824 */ /* 0x001fca00078e0252 */
[----:B------:R-:W-:-:S05]  /*db30*/  LEA R23, R22, UR4, 0x2 ;  /* 0x0000000416177c11 */ /* 0x000fca000f8e10ff */
[----:B------:R-:W-:Y:S01]  /*db40*/  IMAD R22, R82, 0x48, R23 ;  /* 0x0000004852167824 */ /* 0x000fe200078e0217 */
[----:B--2---:R-:W-:Y:S04]  /*db50*/  STS [R23], R0 ;  /* 0x0000000017007388 */ /* 0x004fe80000000800 */
[----:B---3--:R-:W-:Y:S04]  /*db60*/  STS [R23+0x80], R4 ;  /* 0x0000800417007388 */ /* 0x008fe80000000800 */
[----:B----4-:R-:W-:Y:S04]  /*db70*/  STS [R23+0x100], R5 ;  /* 0x0001000517007388 */ /* 0x010fe80000000800 */
[----:B-----5:R0:W-:Y:S04]  /*db80*/  STS [R23+0x180], R6 ;  /* 0x0001800617007388 */ /* 0x0201e80000000800 */
[----:B------:R-:W-:Y:S04]  /*db90*/  STS [R23+0x200], R7 ;  /* 0x0002000717007388 */ /* 0x000fe80000000800 */
[----:B------:R-:W-:Y:S01]  /*dba0*/  STS [R23+0x280], R8 ;  /* 0x0002800817007388 */ /* 0x000fe20000000800 */
[----:B0-----:R-:W-:-:S03]  /*dbb0*/  IMAD R6, R32, 0x13, RZ ;  /* 0x0000001320067824 */ /* 0x001fc600078e02ff */
[----:B------:R0:W-:Y:S01]  /*dbc0*/  STS [R23+0x300], R9 ;  /* 0x0003000917007388 */ /* 0x0001e20000000800 */
[C---:B------:R-:W-:Y:S01]  /*dbd0*/  VIADD R4, R6.reuse, 0x5 ;  /* 0x0000000506047836 */ /* 0x040fe20000000000 */
[CC--:B------:R-:W-:Y:S02]  /*dbe0*/  ISETP.GE.AND P0, PT, R6.reuse, R83.reuse, PT ;  /* 0x000000530600720c */ /* 0x0c0fe40003f06270 */
[----:B------:R-:W-:Y:S01]  /*dbf0*/  STS [R23+0x380], R10 ;  /* 0x0003800a17007388 */ /* 0x000fe20000000800 */
[C---:B------:R-:W-:Y:S02]  /*dc00*/  VIADD R0, R6.reuse, 0x1 ;  /* 0x0000000106007836 */ /* 0x040fe40000000000 */
[----:B------:R-:W-:Y:S01]  /*dc10*/  VIADD R2, R6, 0x2 ;  /* 0x0000000206027836 */ /* 0x000fe20000000000 */
[----:B------:R1:W-:Y:S01]  /*dc20*/  STS [R23+0x400], R11 ;  /* 0x0004000b17007388 */ /* 0x0003e20000000800 */
[-C--:B------:R-:W-:Y:S01]  /*dc30*/  ISETP.GE.AND P2, PT, R4, R83.reuse, PT ;  /* 0x000000530400720c */ /* 0x080fe20003f46270 */
[----:B0-----:R-:W-:Y:S01]  /*dc40*/  VIADD R9, R6, 0x10 ;  /* 0x0000001006097836 */ /* 0x001fe20000000000 */
[-C--:B------:R-:W-:Y:S01]  /*dc50*/  ISETP.GE.AND P6, PT, R0, R83.reuse, PT ;  /* 0x000000530000720c */ /* 0x080fe20003fc6270 */
[----:B------:R-:W-:Y:S01]  /*dc60*/  VIADD R0, R6, 0x3 ;  /* 0x0000000306007836 */ /* 0x000fe20000000000 */
[----:B------:R0:W-:Y:S01]  /*dc70*/  STS [R23+0x480], R12 ;  /* 0x0004800c17007388 */ /* 0x0001e20000000800 */
[----:B------:R-:W-:Y:S01]  /*dc80*/  ISETP.GE.AND P5, PT, R2, R83, PT ;  /* 0x000000530200720c */ /* 0x000fe20003fa6270 */
[----:B------:R-:W-:-:S02]  /*dc90*/  VIADD R2, R6, 0x4 ;  /* 0x0000000406027836 */ /* 0x000fc40000000000 */
[----:B------:R2:W-:Y:S01]  /*dca0*/  STS [R23+0x500], R13 ;  /* 0x0005000d17007388 */ /* 0x0005e20000000800 */
[-C--:B------:R-:W-:Y:S01]  /*dcb0*/  ISETP.GE.AND P4, PT, R0, R83.reuse, PT ;  /* 0x000000530000720c */ /* 0x080fe20003f86270 */
[----:B-1----:R-:W-:Y:S01]  /*dcc0*/  VIADD R11, R6, 0xe ;  /* 0x0000000e060b7836 */ /* 0x002fe20000000000 */
[----:B------:R-:W-:Y:S01]  /*dcd0*/  ISETP.GE.AND P3, PT, R2, R83, PT ;  /* 0x000000530200720c */ /* 0x000fe20003f66270 */
[----:B------:R1:W-:Y:S01]  /*dce0*/  STS [R23+0x580], R14 ;  /* 0x0005800e17007388 */ /* 0x0003e20000000800 */
[C---:B------:R-:W-:Y:S02]  /*dcf0*/  VIADD R10, R6.reuse, 0xf ;  /* 0x0000000f060a7836 */ /* 0x040fe40000000000 */
[C---:B0-----:R-:W-:Y:S01]  /*dd00*/  VIADD R12, R6.reuse, 0xd ;  /* 0x0000000d060c7836 */ /* 0x041fe20000000000 */
[----:B------:R0:W-:Y:S01]  /*dd10*/  STS [R23+0x600], R15 ;  /* 0x0006000f17007388 */ /* 0x0001e20000000800 */
[C---:B------:R-:W-:Y:S02]  /*dd20*/  VIADD R8, R6.reuse, 0x11 ;  /* 0x0000001106087836 */ /* 0x040fe40000000000 */
[C---:B--2---:R-:W-:Y:S01]  /*dd30*/  VIADD R13, R6.reuse, 0xc ;  /* 0x0000000c060d7836 */ /* 0x044fe20000000000 */
[----:B------:R2:W-:Y:S01]  /*dd40*/  STS [R23+0x680], R16 ;  /* 0x0006801017007388 */ /* 0x0005e20000000800 */
[----:B-1----:R-:W-:-:S03]  /*dd50*/  VIADD R14, R6, 0xb ;  /* 0x0000000b060e7836 */ /* 0x002fc60000000000 */
[----:B------:R1:W-:Y:S01]  /*dd60*/  STS [R23+0x700], R17 ;  /* 0x0007001117007388 */ /* 0x0003e20000000800 */
[----:B0-----:R-:W-:-:S03]  /*dd70*/  VIADD R15, R6, 0xa ;  /* 0x0000000a060f7836 */ /* 0x001fc60000000000 */
[----:B------:R0:W-:Y:S01]  /*dd80*/  STS [R23+0x780], R18 ;  /* 0x0007801217007388 */ /* 0x0001e20000000800 */
[----:B--2---:R-:W-:-:S03]  /*dd90*/  VIADD R16, R6, 0x9 ;  /* 0x0000000906107836 */ /* 0x004fc60000000000 */
[----:B------:R2:W-:Y:S01]  /*dda0*/  STS [R23+0x800], R19 ;  /* 0x0008001317007388 */ /* 0x0005e20000000800 */
[----:B-1----:R-:W-:-:S03]  /*ddb0*/  VIADD R17, R6, 0x8 ;  /* 0x0000000806117836 */ /* 0x002fc60000000000 */
[----:B------:R-:W-:Y:S01]  /*ddc0*/  STS [R23+0x880], R20 ;  /* 0x0008801417007388 */ /* 0x000fe20000000800 */
[----:B0-----:R-:W-:-:S03]  /*ddd0*/  VIADD R18, R6, 0x7 ;  /* 0x0000000706127836 */ /* 0x001fc60000000000 */
[----:B------:R-:W-:Y:S01]  /*dde0*/  STS [R23+0x900], R21 ;  /* 0x0009001517007388 */ /* 0x000fe20000000800 */
[----:B------:R-:W-:-:S03]  /*ddf0*/  NOP ;  /* 0x0000000000007918 */ /* 0x000fc60000000000 */
[----:B------:R-:W0:Y:S01]  /*de00*/  LDS R81, [R22] ;  /* 0x0000000016517984 */ /* 0x000e220000000800 */
[C---:B--2---:R-:W-:Y:S02]  /*de10*/  VIADD R19, R6.reuse, 0x6 ;  /* 0x0000000606137836 */ /* 0x044fe40000000000 */
[----:B------:R-:W-:Y:S01]  /*de20*/  VIADD R6, R6, 0x12 ;  /* 0x0000001206067836 */ /* 0x000fe20000000000 */
[----:B------:R-:W1:Y:S02]  /*de30*/  LDS R80, [R22+0x4] ;  /* 0x0000040016507984 */ /* 0x000e640000000800 */
[----:B------:R-:W-:Y:S02]  /*de40*/  ISETP.GE.AND P1, PT, R19, R83, PT ;  /* 0x000000531300720c */ /* 0x000fe40003f26270 */
        /* <DEDUP_REMOVED lines=11> */
[----:B-1----:R-:W-:Y:S02]  /*df00*/  LOP3.LUT R4, R80, 0x1, RZ, 0xc, !PT ;  /* 0x0000000150047812 */ /* 0x002fe400078e0cff */
[----:B------:R-:W-:Y:S01]  /*df10*/  SEL R7, R7, 0x1, !P0 ;  /* 0x0000000107077807 */ /* 0x000fe20004000000 */
[----:B------:R-:W1:Y:S01]  /*df20*/  LDS R69, [R22+0x30] ;  /* 0x0000300016457984 */ /* 0x000e620000000800 */
[----:B--2---:R-:W-:Y:S02]  /*df30*/  LOP3.LUT R5, R79, 0x1, RZ, 0xc, !PT ;  /* 0x000000014f057812 */ /* 0x004fe400078e0cff */
[----:B------:R-:W-:Y:S01]  /*df40*/  SEL R4, R4, 0x1, !P6 ;  /* 0x0000000104047807 */ /* 0x000fe20007000000 */
[----:B------:R-:W2:Y:S01]  /*df50*/  LDS R68, [R22+0x34] ;  /* 0x0000340016447984 */ /* 0x000ea20000000800 */
        /* <DEDUP_REMOVED lines=34> */
[----:B0-----:R-:W-:Y:S01]  /*e180*/  LOP3.LUT R50, R70, 0x1, RZ, 0xc, !PT ;  /* 0x0000000146327812 */ /* 0x001fe200078e0cff */
[----:B------:R-:W-:Y:S01]  /*e190*/  IMAD.IADD R49, R46, 0x1, R47 ;  /* 0x000000012e317824 */ /* 0x000fe200078e022f */
[----:B------:R-:W-:Y:S02]  /*e1a0*/  SEL R48, R48, 0x1, !P1 ;  /* 0x0000000130307807 */ /* 0x000fe40004800000 */
[----:B------:R-:W-:-:S02]  /*e1b0*/  ISETP.GE.AND P1, PT, R13, R83, PT ;  /* 0x000000530d00720c */ /* 0x000fc40003f26270 */
[----:B-1----:R-:W-:Y:S01]  /*e1c0*/  LOP3.LUT R52, R69, 0x1, RZ, 0xc, !PT ;  /* 0x0000000145347812 */ /* 0x002fe200078e0cff */
[----:B------:R-:W-:Y:S01]  /*e1d0*/  IMAD.IADD R51, R48, 0x1, R49 ;  /* 0x0000000130337824 */ /* 0x000fe200078e0231 */
[----:B------:R-:W-:Y:S02]  /*e1e0*/  SEL R50, R50, 0x1, !P0 ;  /* 0x0000000132327807 */ /* 0x000fe40004000000 */
[-C--:B------:R-:W-:Y:S02]  /*e1f0*/  ISETP.GE.AND P0, PT, R12, R83.reuse, PT ;  /* 0x000000530c00720c */ /* 0x080fe40003f06270 */
[----:B--2---:R-:W-:Y:S01]  /*e200*/  LOP3.LUT R54, R68, 0x1, RZ, 0xc, !PT ;  /* 0x0000000144367812 */ /* 0x004fe200078e0cff */
        /* <DEDUP_REMOVED lines=26> */
[----:B------:R-:W-:-:S03]  /*e3b0*/  ISETP.NE.AND P2, PT, R82, RZ, PT ;  /* 0x000000ff5200720c */ /* 0x000fc60003f45270 */
        /* <DEDUP_REMOVED lines=33> */
[----:B------:R-:W-:-:S03]  /*e5d0*/  ISETP.NE.AND P0, PT, R85, 0x6, PT ;  /* 0x000000065500780c */ /* 0x000fc60003f05270 */
[----:B--2---:R-:W-:Y:S01]  /*e5e0*/  IMAD.IADD R20, R27, 0x1, R20 ;  /* 0x000000011b147824 */ /* 0x004fe200078e0214 */
[----:B------:R-:W-:Y:S02]  /*e5f0*/  SEL R24, R25, R28, !P0 ;  /* 0x0000001c19187207 */ /* 0x000fe40004000000 */
[----:B------:R-:W0:Y:S01]  /*e600*/  LDS.128 R28, [UR4+0x30] ;  /* 0x00003004ff1c7984 */ /* 0x000e220008000c00 */
        /* <DEDUP_REMOVED lines=9> */
[----:B------:R-:W1:Y:S01]  /*e6a0*/  LDS.128 R24, [UR4+0x40] ;  /* 0x00004004ff187984 */ /* 0x000e620008000c00 */
[----:B------:R-:W-:-:S04]  /*e6b0*/  ISETP.NE.AND P0, PT, R85, 0xa, PT ;  /* 0x0000000a5500780c */ /* 0x000fc80003f05270 */
[----:B------:R-:W-:Y:S02]  /*e6c0*/  SEL R88, R21, R88, !P0 ;  /* 0x0000005815587207 */ /* 0x000fe40004000000 */
[----:B------:R-:W-:-:S04]  /*e6d0*/  ISETP.NE.AND P0, PT, R85, 0xb, PT ;  /* 0x0000000b5500780c */ /* 0x000fc80003f05270 */
[----:B------:R-:W-:Y:S02]  /*e6e0*/  SEL R88, R22, R88, !P0 ;  /* 0x0000005816587207 */ /* 0x000fe40004000000 */
        /* <DEDUP_REMOVED lines=12> */
[----:B------:R-:W-:Y:S01]  /*e7b0*/  ISETP.NE.AND P0, PT, R85, 0x10, PT ;  /* 0x000000105500780c */ /* 0x000fe20003f05270 */
[C---:B-1----:R-:W-:Y:S02]  /*e7c0*/  IMAD.IADD R24, R31.reuse, 0x1, R24 ;  /* 0x000000011f187824 */ /* 0x042fe400078e0218 */
[----:B------:R-:W-:Y:S01]  /*e7d0*/  IMAD.IADD R27, R86, 0x1, -R87 ;  /* 0x00000001561b7824 */ /* 0x000fe200078e0a57 */
[----:B------:R-:W-:Y:S01]  /*e7e0*/  SEL R88, R31, R88, !P0 ;  /* 0x000000581f587207 */ /* 0x000fe20004000000 */
[----:B------:R-:W-:Y:S01]  /*e7f0*/  IMAD.IADD R25, R25, 0x1, R24 ;  /* 0x0000000119197824 */ /* 0x000fe200078e0218 */
[----:B------:R-:W-:Y:S02]  /*e800*/  ISETP.NE.AND P0, PT, R85, 0x12, PT ;  /* 0x000000125500780c */ /* 0x000fe40003f05270 */
[----:B------:R-:W-:Y:S01]  /*e810*/  SEL R88, R24, R88, !P1 ;  /* 0x0000005818587207 */ /* 0x000fe20004800000 */
[----:B------:R-:W-:Y:S01]  /*e820*/  IMAD.IADD R23, R26, 0x1, R25 ;  /* 0x000000011a177824 */ /* 0x000fe200078e0219 */
[----:B------:R-:W-:-:S02]  /*e830*/  SEL R21, R27, RZ, P2 ;  /* 0x000000ff1b157207 */ /* 0x000fc40001000000 */
[----:B------:R-:W-:Y:S02]  /*e840*/  SEL R88, R25, R88, !P0 ;  /* 0x0000005819587207 */ /* 0x000fe40004000000 */
[C---:B------:R-:W-:Y:S02]  /*e850*/  ISETP.GT.U32.AND P0, PT, R32.reuse, 0x1f, PT ;  /* 0x0000001f2000780c */ /* 0x040fe40003f04070 */
[----:B------:R-:W-:Y:S01]  /*e860*/  ISETP.GE.U32.AND P1, PT, R32, 0x20, PT ;  /* 0x000000202000780c */ /* 0x000fe20003f26070 */
[----:B------:R-:W-:-:S05]  /*e870*/  IMAD.IADD R24, R88, 0x1, R21 ;  /* 0x0000000158187824 */ /* 0x000fca00078e0215 */
[----:B------:R-:W-:-:S05]  /*e880*/  SEL R27, R27, R24, !P1 ;  /* 0x000000181b1b7207 */ /* 0x000fca0004800000 */
        /* <DEDUP_REMOVED lines=16> */
.L_x_1167:
[----:B------:R-:W-:Y:S05]  /*e990*/  @!P0 BRA `(.L_x_988) ;  /* 0x0000000000748947 */ /* 0x000fea0003800000 */
[----:B------:R-:W-:-:S07]  /*e9a0*/  IMAD.MOV.U32 R26, RZ, RZ, 0x3ae ;  /* 0x000003aeff1a7424 */ /* 0x000fce00078e00ff */
.L_x_990:
        /* <DEDUP_REMOVED lines=27> */
.L_x_1170:
[----:B------:R-:W-:Y:S05]  /*eb60*/  @P0 BRA `(.L_x_990) ;  /* 0xfffffffc00900947 */ /* 0x000fea000383ffff */
.L_x_988:
        /* <DEDUP_REMOVED lines=38> */
.L_x_1179:
[----:B------:R-:W-:Y:S05]  /*edd0*/  @!P0 BRA `(.L_x_992) ;  /* 0x00000004001c8947 */ /* 0x000fea0003800000 */
[----:B------:R-:W-:-:S07]  /*ede0*/  IMAD.MOV.U32 R92, RZ, RZ, 0x3ae ;  /* 0x000003aeff5c7424 */ /* 0x000fce00078e00ff */
.L_x_998:
        /* <DEDUP_REMOVED lines=8> */
.L_x_1182:
[----:B------:R-:W-:Y:S05]  /*ee70*/  @!P0 BRA `(.L_x_994) ;  /* 0x0000000000748947 */ /* 0x000fea0003800000 */
[----:B------:R-:W-:-:S07]  /*ee80*/  IMAD.MOV.U32 R26, RZ, RZ, R92 ;  /* 0x000000ffff1a7224 */ /* 0x000fce00078e005c */
.L_x_996:
        /* <DEDUP_REMOVED lines=27> */
.L_x_1185:
[----:B------:R-:W-:Y:S05]  /*f040*/  @P0 BRA `(.L_x_996) ;  /* 0xfffffffc00900947 */ /* 0x000fea000383ffff */
.L_x_994:
        /* <DEDUP_REMOVED lines=31> */
.L_x_1194:
[----:B------:R-:W-:Y:S05]  /*f240*/  @P0 BRA `(.L_x_998) ;  /* 0xfffffff800e80947 */ /* 0x000fea000383ffff */
.L_x_992:
        /* <DEDUP_REMOVED lines=8> */
[----:B0-----:R-:W-:-:S05]  /*f2d0*/  @!P1 LEA R20, R21, R20, 0x18 ;  /* 0x0000001415149211 */ /* 0x001fca00078ec0ff */
[----:B------:R1:W-:Y:S04]  /*f2e0*/  @!P1 STS [R20+0x88], R23 ;  /* 0x0000881714009388 */ /* 0x0003e80000000800 */
[----:B------:R1:W-:Y:S01]  /*f2f0*/  @!P1 STS [R20+0x84], R86 ;  /* 0x0000845614009388 */ /* 0x0003e20000000800 */
[----:B--2---:R-:W-:Y:S01]  /*f300*/  @!P0 LEA R25, R25, R24, 0x18 ;  /* 0x0000001819198211 */ /* 0x004fe200078ec0ff */
[----:B------:R-:W-:Y:S02]  /*f310*/  IMAD.MOV.U32 R24, RZ, RZ, R27 ;  /* 0x000000ffff187224 */ /* 0x000fe400078e001b */
[----:B------:R-:W-:Y:S02]  /*f320*/  @!P0 IMAD.MOV.U32 R24, RZ, RZ, R86 ;  /* 0x000000ffff188224 */ /* 0x000fe400078e0056 */
[----:B------:R1:W-:Y:S05]  /*f330*/  @!P0 STS [R25+0x60], R86 ;  /* 0x0000605619008388 */ /* 0x0003ea0000000800 */
.L_x_986:
[----:B-1----:R-:W-:Y:S01]  /*f340*/  IMAD R25, R32, 0x13, RZ ;  /* 0x0000001320197824 */ /* 0x002fe200078e02ff */
[----:B------:R-:W-:Y:S05]  /*f350*/  WARPSYNC.ALL ;  /* 0x0000000000007948 */ /* 0x000fea0003800000 */
[C---:B------:R-:W-:Y:S02]  /*f360*/  VIADD R29, R25.reuse, 0x1 ;  /* 0x00000001191d7836 */ /* 0x040fe40000000000 */
[C---:B------:R-:W-:Y:S02]  /*f370*/  VIADD R31, R25.reuse, 0x2 ;  /* 0x00000002191f7836 */ /* 0x040fe40000000000 */
[----:B------:R-:W-:-:S02]  /*f380*/  VIADD R28, R25, 0x3 ;  /* 0x00000003191c7836 */ /* 0x000fc40000000000 */
[C---:B------:R-:W-:Y:S02]  /*f390*/  VIADD R85, R25.reuse, 0x4 ;  /* 0x0000000419557836 */ /* 0x040fe40000000000 */
[----:B------:R-:W-:Y:S01]  /*f3a0*/  VIADD R87, R25, 0x5 ;  /* 0x0000000519577836 */ /* 0x000fe20000000000 */
        /* <DEDUP_REMOVED lines=8> */
[----:B------:R-:W-:Y:S01]  /*f430*/  BSSY.RECONVERGENT B1, `(.L_x_999) ;  /* 0x00000ad000017945 */ /* 0x000fe20003800200 */
[----:B0-----:R-:W-:-:S09]  /*f440*/  ULEA UR6, UR6, UR4, 0x18 ;  /* 0x0000000406067291 */ /* 0x001fd2000f8ec0ff */
[----:B------:R-:W0:Y:S04]  /*f450*/  LDS.128 R20, [UR6+0x80] ;  /* 0x00008006ff147984 */ /* 0x000e280008000c00 */
[----:B------:R-:W2:Y:S01]  /*f460*/  @P0 LDS R27, [UR6+0x60] ;  /* 0x00006006ff1b0984 */ /* 0x000ea20008000800 */
[----:B0-----:R-:W-:Y:S01]  /*f470*/  R2UR UR7, R21 ;  /* 0x00000000150772ca */ /* 0x001fe200000e0000 */
[----:B--2---:R-:W-:Y:S01]  /*f480*/  @P0 IMAD.IADD R24, R24, 0x1, R27 ;  /* 0x0000000118180824 */ /* 0x004fe200078e021b */
[----:B------:R-:W-:-:S11]  /*f490*/  ISETP.NE.AND P0, PT, R64, RZ, PT ;  /* 0x000000ff4000720c */ /* 0x000fd60003f05270 */
[--C-:B------:R-:W-:Y:S01]  /*f4a0*/  IADD3 R21, PT, PT, -R0, UR7, -R24.reuse ;  /* 0x0000000700157c10 */ /* 0x100fe2000fffe918 */
[----:B------:R-:W-:Y:S02]  /*f4b0*/  UIADD3 UR4, UPT, UPT, UR5, -UR7, URZ ;  /* 0x8000000705047290 */ /* 0x000fe4000fffe0ff */
[--C-:B------:R-:W-:Y:S01]  /*f4c0*/  IADD3 R27, PT, PT, -R55, UR7, -R24.reuse ;  /* 0x00000007371b7c10 */ /* 0x100fe2000fffe918 */
[----:B------:R-:W-:Y:S02]  /*f4d0*/  USHF.R.S32.HI UR5, URZ, 0x1f, UR7 ;  /* 0x0000001fff057899 */ /* 0x000fe40008011407 */
[--C-:B------:R-:W-:Y:S01]  /*f4e0*/  IADD3 R20, PT, PT, -R7, UR7, -R24.reuse ;  /* 0x0000000707147c10 */ /* 0x100fe2000fffe918 */
[----:B------:R-:W-:Y:S01]  /*f4f0*/  IMAD.IADD R21, R28, 0x1, R21 ;  /* 0x000000011c157824 */ /* 0x000fe200078e0215 */
[--C-:B------:R-:W-:Y:S01]  /*f500*/  IADD3 R28, PT, PT, -R45, UR7, -R24.reuse ;  /* 0x000000072d1c7c10 */ /* 0x100fe2000fffe918 */
[----:B------:R-:W-:Y:S01]  /*f510*/  IMAD.IADD R27, R12, 0x1, R27 ;  /* 0x000000010c1b7824 */ /* 0x000fe200078e021b */
[----:B------:R-:W-:Y:S01]  /*f520*/  IADD3 R30, PT, PT, -R53, UR7, -R24 ;  /* 0x00000007351e7c10 */ /* 0x000fe2000fffe918 */
[----:B------:R-:W-:Y:S01]  /*f530*/  USHF.R.S32.HI UR10, URZ, 0x1f, UR4 ;  /* 0x0000001fff0a7899 */ /* 0x000fe20008011404 */
[----:B------:R-:W-:Y:S01]  /*f540*/  IADD3 R12, PT, PT, -R83, 0x2d20, RZ ;  /* 0x00002d20530c7810 */ /* 0x000fe20007ffe1ff */
[----:B------:R-:W-:Y:S01]  /*f550*/  IMAD.IADD R17, R17, 0x1, R28 ;  /* 0x0000000111117824 */ /* 0x000fe200078e021c */
[----:B------:R-:W-:Y:S01]  /*f560*/  IADD3 R28, PT, PT, -R49, UR7, -R24 ;  /* 0x00000007311c7c10 */ /* 0x000fe2000fffe918 */
        /* <DEDUP_REMOVED lines=13> */
[--C-:B------:R-:W-:Y:S01]  /*f640*/  IADD3 R51, PT, PT, -R51, UR7, -R24.reuse ;  /* 0x0000000733337c10 */ /* 0x100fe2000fffe918 */
[----:B------:R-:W-:Y:S01]  /*f650*/  IMAD.IADD R18, R18, 0x1, R43 ;  /* 0x0000000112127824 */ /* 0x000fe200078e022b */
[--C-:B------:R-:W-:Y:S01]  /*f660*/  IADD3 R28, PT, PT, -R57, UR7, -R24.reuse ;  /* 0x00000007391c7c10 */ /* 0x100fe2000fffe918 */
[----:B------:R-:W-:Y:S01]  /*f670*/  IMAD.IADD R16, R16, 0x1, R47 ;  /* 0x0000000110107824 */ /* 0x000fe200078e022f */
[--C-:B------:R-:W-:Y:S01]  /*f680*/  IADD3 R59, PT, PT, -R59, UR7, -R24.reuse ;  /* 0x000000073b3b7c10 */ /* 0x100fe2000fffe918 */
[----:B------:R-:W-:Y:S01]  /*f690*/  IMAD.IADD R14, R14, 0x1, R51 ;  /* 0x000000010e0e7824 */ /* 0x000fe200078e0233 */
[----:B------:R-:W-:Y:S01]  /*f6a0*/  IADD3 R30, PT, PT, -R61, UR7, -R24 ;  /* 0x000000073d1e7c10 */ /* 0x000fe2000fffe918 */
[----:B------:R-:W-:Y:S01]  /*f6b0*/  IMAD.IADD R11, R11, 0x1, R28 ;  /* 0x000000010b0b7824 */ /* 0x000fe200078e021c */
[--C-:B------:R-:W-:Y:S01]  /*f6c0*/  IADD3 R63, PT, PT, -R63, UR7, -R24.reuse ;  /* 0x000000073f3f7c10 */ /* 0x100fe2000fffe918 */
[----:B------:R-:W-:Y:S01]  /*f6d0*/  IMAD.IADD R10, R10, 0x1, R59 ;  /* 0x000000010a0a7824 */ /* 0x000fe200078e023b */
[----:B------:R-:W-:Y:S01]  /*f6e0*/  IADD3 R65, PT, PT, -R65, UR7, -R24 ;  /* 0x0000000741417c10 */ /* 0x000fe2000fffe918 */
[----:B------:R-:W-:Y:S01]  /*f6f0*/  VIADD R24, R24, -UR7 ;  /* 0x8000000718187c36 */ /* 0x000fe20008000000 */
[----:B------:R-:W-:Y:S01]  /*f700*/  IADD3 R23, PT, PT, R83, R12, -R23 ;  /* 0x0000000c53177210 */ /* 0x000fe20007ffe817 */
[----:B------:R-:W-:-:S02]  /*f710*/  IMAD.IADD R9, R9, 0x1, R30 ;  /* 0x0000000109097824 */ /* 0x000fc400078e021e */
[--C-:B------:R-:W-:Y:S02]  /*f720*/  IMAD.IADD R25, R25, 0x1, -R24.reuse ;  /* 0x0000000119197824 */ /* 0x100fe400078e0a18 */
[----:B------:R-:W-:Y:S02]  /*f730*/  IMAD.IADD R24, R23, 0x1, R24 ;  /* 0x0000000117187824 */ /* 0x000fe400078e0218 */
[----:B------:R-:W-:Y:S02]  /*f740*/  IMAD.IADD R8, R8, 0x1, R63 ;  /* 0x0000000108087824 */ /* 0x000fe400078e023f */
[----:B------:R-:W-:Y:S01]  /*f750*/  IMAD.IADD R7, R7, 0x1, R24 ;  /* 0x0000000107077824 */ /* 0x000fe200078e0218 */
[----:B------:R-:W-:Y:S01]  /*f760*/  SEL R25, R25, R24, !P1 ;  /* 0x0000001819197207 */ /* 0x000fe20004800000 */
[----:B------:R-:W-:Y:S01]  /*f770*/  IMAD.IADD R6, R6, 0x1, R65 ;  /* 0x0000000106067824 */ /* 0x000fe200078e0241 */
[----:B------:R-:W-:Y:S01]  /*f780*/  BAR.SYNC.DEFER_BLOCKING 0x0 ;  /* 0x0000000000007b1d */ /* 0x000fe20000010000 */
[----:B------:R-:W-:Y:S01]  /*f790*/  IMAD.IADD R4, R4, 0x1, R7 ;  /* 0x0000000104047824 */ /* 0x000fe200078e0207 */
[----:B------:R-:W-:Y:S01]  /*f7a0*/  SEL R24, R2, R7, !P2 ;  /* 0x0000000702187207 */ /* 0x000fe20005000000 */
[----:B------:R-:W-:Y:S01]  /*f7b0*/  IMAD.IADD R22, R22, 0x1, -R12 ;  /* 0x0000000116167824 */ /* 0x000fe200078e0a0c */
[----:B------:R-:W-:-:S02]  /*f7c0*/  ISETP.NE.AND P1, PT, R5, RZ, PT ;  /* 0x000000ff0500720c */ /* 0x000fc40003f25270 */
[----:B------:R-:W-:Y:S01]  /*f7d0*/  LEA R7, R24, UR6, 0x2 ;  /* 0x0000000618077c11 */ /* 0x000fe2000f8e10ff */
[----:B------:R-:W-:Y:S01]  /*f7e0*/  IMAD.IADD R24, R5, 0x1, R4 ;  /* 0x0000000105187824 */ /* 0x000fe200078e0204 */
[C---:B------:R-:W-:Y:S02]  /*f7f0*/  ISETP.NE.AND P2, PT, R3.reuse, RZ, PT ;  /* 0x000000ff0300720c */ /* 0x040fe40003f45270 */
[----:B------:R-:W-:Y:S01]  /*f800*/  SEL R26, R26, R4, !P1 ;  /* 0x000000041a1a7207 */ /* 0x000fe20004800000 */
[----:B------:R-:W-:Y:S01]  /*f810*/  IMAD.IADD R3, R3, 0x1, R24 ;  /* 0x0000000103037824 */ /* 0x000fe200078e0218 */
[----:B------:R-:W-:Y:S02]  /*f820*/  ISETP.NE.AND P1, PT, R33, RZ, PT ;  /* 0x000000ff2100720c */ /* 0x000fe40003f25270 */
[----:B------:R-:W-:Y:S01]  /*f830*/  SEL R21, R21, R24, !P2 ;  /* 0x0000001815157207 */ /* 0x000fe20005000000 */
[----:B------:R-:W-:Y:S01]  /*f840*/  IMAD.IADD R33, R33, 0x1, R3 ;  /* 0x0000000121217824 */ /* 0x000fe200078e0203 */
[----:B------:R-:W-:-:S02]  /*f850*/  ISETP.NE.AND P2, PT, R36, RZ, PT ;  /* 0x000000ff2400720c */ /* 0x000fc40003f45270 */
[----:B------:R-:W-:Y:S01]  /*f860*/  SEL R20, R20, R3, !P1 ;  /* 0x0000000314147207 */ /* 0x000fe20004800000 */
[----:B------:R-:W-:Y:S01]  /*f870*/  IMAD.IADD R36, R36, 0x1, R33 ;  /* 0x0000000124247824 */ /* 0x000fe200078e0221 */
[C---:B------:R-:W-:Y:S02]  /*f880*/  ISETP.NE.AND P1, PT, R39.reuse, RZ, PT ;  /* 0x000000ff2700720c */ /* 0x040fe40003f25270 */
[----:B------:R-:W-:Y:S01]  /*f890*/  SEL R0, R0, R33, !P2 ;  /* 0x0000002100007207 */ /* 0x000fe20005000000 */
[----:B------:R-:W-:Y:S01]  /*f8a0*/  IMAD.IADD R39, R39, 0x1, R36 ;  /* 0x0000000127277824 */ /* 0x000fe200078e0224 */
[----:B------:R-:W-:Y:S02]  /*f8b0*/  ISETP.NE.AND P2, PT, R42, RZ, PT ;  /* 0x000000ff2a00720c */ /* 0x000fe40003f45270 */
[----:B------:R-:W-:Y:S02]  /*f8c0*/  LEA R2, R25, UR6, 0x2 ;  /* 0x0000000619027c11 */ /* 0x000fe4000f8e10ff */
[----:B------:R-:W-:Y:S01]  /*f8d0*/  SEL R18, R18, R39, !P2 ;  /* 0x0000002712127207 */ /* 0x000fe20005000000 */
[----:B------:R-:W-:Y:S01]  /*f8e0*/  IMAD.IADD R39, R42, 0x1, R39 ;  /* 0x000000012a277824 */ /* 0x000fe200078e0227 */
[----:B------:R-:W-:Y:S01]  /*f8f0*/  SEL R19, R19, R36, !P1 ;  /* 0x0000002413137207 */ /* 0x000fe20004800000 */
[----:B------:R0:W-:Y:S01]  /*f900*/  STS [R2], R81 ;  /* 0x0000005102007388 */ /* 0x0001e20000000800 */
[----:B------:R-:W-:-:S02]  /*f910*/  ISETP.NE.AND P1, PT, R44, RZ, PT ;  /* 0x000000ff2c00720c */ /* 0x000fc40003f25270 */
[----:B------:R-:W-:Y:S01]  /*f920*/  ISETP.NE.AND P2, PT, R46, RZ, PT ;  /* 0x000000ff2e00720c */ /* 0x000fe20003f45270 */
[----:B------:R2:W-:Y:S01]  /*f930*/  STS [R7], R80 ;  /* 0x0000005007007388 */ /* 0x0005e20000000800 */
[----:B------:R-:W-:Y:S02]  /*f940*/  SEL R17, R17, R39, !P1 ;  /* 0x0000002711117207 */ /* 0x000fe40004800000 */
[----:B------:R-:W-:Y:S02]  /*f950*/  ISETP.NE.AND P1, PT, R48, RZ, PT ;  /* 0x000000ff3000720c */ /* 0x000fe40003f25270 */
[----:B------:R-:W-:Y:S02]  /*f960*/  LEA R26, R26, UR6, 0x2 ;  /* 0x000000061a1a7c11 */ /* 0x000fe4000f8e10ff */
[----:B0-----:R-:W-:Y:S02]  /*f970*/  LEA R2, R17, UR6, 0x2 ;  /* 0x0000000611027c11 */ /* 0x001fe4000f8e10ff */
[----:B------:R-:W-:Y:S01]  /*f980*/  LEA R21, R21, UR6, 0x2 ;  /* 0x0000000615157c11 */ /* 0x000fe2000f8e10ff */
[----:B--2---:R-:W-:Y:S01]  /*f990*/  IMAD.IADD R7, R44, 0x1, R39 ;  /* 0x000000012c077824 */ /* 0x004fe200078e0227 */
[----:B------:R-:W-:Y:S01]  /*f9a0*/  LEA R20, R20, UR6, 0x2 ;  /* 0x0000000614147c11 */ /* 0x000fe2000f8e10ff */
[----:B------:R-:W-:Y:S01]  /*f9b0*/  STS [R26], R79 ;  /* 0x0000004f1a007388 */ /* 0x000fe20000000800 */
[----:B------:R-:W-:-:S02]  /*f9c0*/  LEA R3, R0, UR6, 0x2 ;  /* 0x0000000600037c11 */ /* 0x000fc4000f8e10ff */
[----:B------:R-:W-:Y:S01]  /*f9d0*/  SEL R16, R16, R7, !P2 ;  /* 0x0000000710107207 */ /* 0x000fe20005000000 */
[----:B------:R-:W-:Y:S01]  /*f9e0*/  IMAD.IADD R7, R46, 0x1, R7 ;  /* 0x000000012e077824 */ /* 0x000fe200078e0207 */
[----:B------:R-:W-:Y:S01]  /*f9f0*/  ISETP.NE.AND P2, PT, R50, RZ, PT ;  /* 0x000000ff3200720c */ /* 0x000fe20003f45270 */
[----:B------:R-:W-:Y:S01]  /*fa00*/  STS [R21], R78 ;  /* 0x0000004e15007388 */ /* 0x000fe20000000800 */
[----:B------:R-:W-:Y:S01]  /*fa10*/  LEA R0, R19, UR6, 0x2 ;  /* 0x0000000613007c11 */ /* 0x000fe2000f8e10ff */
[----:B------:R-:W-:Y:S01]  /*fa20*/  IMAD.IADD R17, R48, 0x1, R7 ;  /* 0x0000000130117824 */ /* 0x000fe200078e0207 */
[----:B------:R-:W-:Y:S01]  /*fa30*/  SEL R15, R15, R7, !P1 ;  /* 0x000000070f0f7207 */ /* 0x000fe20004800000 */
[----:B------:R-:W-:Y:S01]  /*fa40*/  STS [R20], R77 ;  /* 0x0000004d14007388 */ /* 0x000fe20000000800 */
[----:B------:R-:W-:Y:S02]  /*fa50*/  ISETP.NE.AND P1, PT, R52, RZ, PT ;  /* 0x000000ff3400720c */ /* 0x000fe40003f25270 */
[----:B------:R-:W-:Y:S01]  /*fa60*/  SEL R14, R14, R17, !P2 ;  /* 0x000000110e0e7207 */ /* 0x000fe20005000000 */
[----:B------:R-:W-:Y:S01]  /*fa70*/  IMAD.IADD R17, R50, 0x1, R17 ;  /* 0x0000000132117824 */ /* 0x000fe200078e0211 */
[----:B------:R-:W-:Y:S01]  /*fa80*/  ISETP.NE.AND P2, PT, R54, RZ, PT ;  /* 0x000000ff3600720c */ /* 0x000fe20003f45270 */
[----:B------:R0:W-:Y:S01]  /*fa90*/  STS [R3], R76 ;  /* 0x0000004c03007388 */ /* 0x0001e20000000800 */
[----:B------:R-:W-:Y:S01]  /*faa0*/  LEA R5, R18, UR6, 0x2 ;  /* 0x0000000612057c11 */ /* 0x000fe2000f8e10ff */
[----:B------:R-:W-:Y:S01]  /*fab0*/  IMAD.IADD R52, R52, 0x1, R17 ;  /* 0x0000000134347824 */ /* 0x000fe200078e0211 */
[----:B------:R-:W-:Y:S01]  /*fac0*/  SEL R13, R13, R17, !P1 ;  /* 0x000000110d0d7207 */ /* 0x000fe20004800000 */
[----:B------:R2:W-:Y:S01]  /*fad0*/  STS [R0], R75 ;  /* 0x0000004b00007388 */ /* 0x0005e20000000800 */
[----:B------:R-:W-:-:S02]  /*fae0*/  ISETP.NE.AND P1, PT, R56, RZ, PT ;  /* 0x000000ff3800720c */ /* 0x000fc40003f25270 */
[----:B------:R-:W-:Y:S01]  /*faf0*/  SEL R27, R27, R52, !P2 ;  /* 0x000000341b1b7207 */ /* 0x000fe20005000000 */
[----:B------:R-:W-:Y:S01]  /*fb00*/  IMAD.IADD R52, R54, 0x1, R52 ;  /* 0x0000000136347824 */ /* 0x000fe200078e0234 */
[----:B------:R3:W-:Y:S01]  /*fb10*/  STS [R5], R74 ;  /* 0x0000004a05007388 */ /* 0x0007e20000000800 */
[----:B0-----:R-:W-:Y:S02]  /*fb20*/  LEA R3, R16, UR6, 0x2 ;  /* 0x0000000610037c11 */ /* 0x001fe4000f8e10ff */
[----:B------:R-:W-:Y:S01]  /*fb30*/  ISETP.NE.AND P2, PT, R58, RZ, PT ;  /* 0x000000ff3a00720c */ /* 0x000fe20003f45270 */
[----:B------:R0:W-:Y:S01]  /*fb40*/  STS [R2], R73 ;  /* 0x0000004902007388 */ /* 0x0001e20000000800 */
[----:B------:R-:W-:Y:S02]  /*fb50*/  SEL R11, R11, R52, !P1 ;  /* 0x000000340b0b7207 */ /* 0x000fe40004800000 */
[----:B--2---:R-:W-:Y:S01]  /*fb60*/  LEA R0, R15, UR6, 0x2 ;  /* 0x000000060f007c11 */ /* 0x004fe2000f8e10ff */
[----:B------:R2:W-:Y:S01]  /*fb70*/  STS [R3], R72 ;  /* 0x0000004803007388 */ /* 0x0005e20000000800 */
[----:B------:R-:W-:-:S02]  /*fb80*/  ISETP.NE.AND P1, PT, R60, RZ, PT ;  /* 0x000000ff3c00720c */ /* 0x000fc40003f25270 */
[----:B---3--:R-:W-:Y:S01]  /*fb90*/  LEA R5, R14, UR6, 0x2 ;  /* 0x000000060e057c11 */ /* 0x008fe2000f8e10ff */
[----:B------:R3:W-:Y:S01]  /*fba0*/  STS [R0], R71 ;  /* 0x0000004700007388 */ /* 0x0007e20000000800 */
[----:B------:R-:W-:Y:S02]  /*fbb0*/  LEA R27, R27, UR6, 0x2 ;  /* 0x000000061b1b7c11 */ /* 0x000fe4000f8e10ff */
[----:B0-----:R-:W-:Y:S01]  /*fbc0*/  LEA R2, R13, UR6, 0x2 ;  /* 0x000000060d027c11 */ /* 0x001fe2000f8e10ff */
[----:B------:R-:W-:Y:S01]  /*fbd0*/  STS [R5], R70 ;  /* 0x0000004605007388 */ /* 0x000fe20000000800 */
[----:B--2---:R-:W-:-:S03]  /*fbe0*/  IMAD.IADD R3, R56, 0x1, R52 ;  /* 0x0000000138037824 */ /* 0x004fc600078e0234 */
[----:B------:R0:W-:Y:S01]  /*fbf0*/  STS [R2], R69 ;  /* 0x0000004502007388 */ /* 0x0001e20000000800 */
[----:B------:R-:W-:Y:S01]  /*fc00*/  IMAD.IADD R58, R58, 0x1, R3 ;  /* 0x000000013a3a7824 */ /* 0x000fe200078e0203 */
[----:B------:R-:W-:Y:S02]  /*fc10*/  SEL R10, R10, R3, !P2 ;  /* 0x000000030a0a7207 */ /* 0x000fe40005000000 */
[----:B------:R2:W-:Y:S01]  /*fc20*/  STS [R27], R68 ;  /* 0x000000441b007388 */ /* 0x0005e20000000800 */
[----:B---3--:R-:W-:Y:S01]  /*fc30*/  LEA R0, R11, UR6, 0x2 ;  /* 0x000000060b007c11 */ /* 0x008fe2000f8e10ff */
[----:B------:R-:W-:Y:S01]  /*fc40*/  IMAD.IADD R7, R60, 0x1, R58 ;  /* 0x000000013c077824 */ /* 0x000fe200078e023a */
[----:B------:R-:W-:Y:S02]  /*fc50*/  SEL R9, R9, R58, !P1 ;  /* 0x0000003a09097207 */ /* 0x000fe40004800000 */
[----:B------:R-:W-:Y:S01]  /*fc60*/  LEA R3, R10, UR6, 0x2 ;  /* 0x000000060a037c11 */ /* 0x000fe2000f8e10ff */
[----:B------:R-:W-:Y:S01]  /*fc70*/  @P0 IMAD.IADD R6, R62, 0x1, R7 ;  /* 0x000000013e060824 */ /* 0x000fe200078e0207 */
[----:B------:R-:W-:Y:S01]  /*fc80*/  ISETP.GE.AND P0, PT, R32, R23, PT ;  /* 0x000000172000720c */ /* 0x000fe20003f06270 */
[----:B------:R2:W-:Y:S01]  /*fc90*/  STS [R0], R67 ;  /* 0x0000004300007388 */ /* 0x0005e20000000800 */
[----:B------:R-:W-:-:S02]  /*fca0*/  SEL R8, R8, R7, !P3 ;  /* 0x0000000708087207 */ /* 0x000fc40005800000 */
[----:B0-----:R-:W-:Y:S01]  /*fcb0*/  LEA R2, R9, UR6, 0x2 ;  /* 0x0000000609027c11 */ /* 0x001fe2000f8e10ff */
[----:B------:R2:W-:Y:S01]  /*fcc0*/  STS [R3], R66 ;  /* 0x0000004203007388 */ /* 0x0005e20000000800 */
[----:B------:R-:W-:Y:S02]  /*fcd0*/  LEA R5, R8, UR6, 0x2 ;  /* 0x0000000608057c11 */ /* 0x000fe4000f8e10ff */
[----:B------:R-:W-:Y:S01]  /*fce0*/  LEA R6, R6, UR6, 0x2 ;  /* 0x0000000606067c11 */ /* 0x000fe2000f8e10ff */
[----:B------:R2:W-:Y:S04]  /*fcf0*/  STS [R2], R35 ;  /* 0x0000002302007388 */ /* 0x0005e80000000800 */
[----:B------:R2:W-:Y:S04]  /*fd00*/  STS [R5], R38 ;  /* 0x0000002605007388 */ /* 0x0005e80000000800 */
[----:B------:R2:W-:Y:S01]  /*fd10*/  STS [R6], R41 ;  /* 0x0000002906007388 */ /* 0x0005e20000000800 */
[----:B------:R-:W-:Y:S06]  /*fd20*/  BAR.SYNC.DEFER_BLOCKING 0x0 ;  /* 0x0000000000007b1d */ /* 0x000fec0000010000 */
[----:B-1----:R-:W-:Y:S05]  /*fd30*/  @P0 BRA `(.L_x_1000) ;  /* 0x0000000000480947 */ /* 0x002fea0003800000 */
[----:B------:R-:W-:Y:S01]  /*fd40*/  UISETP.NE.AND UP0, UPT, UR11, URZ, UPT ;  /* 0x000000ff0b00728c */ /* 0x000fe2000bf05270 */
[----:B--2---:R-:W-:Y:S01]  /*fd50*/  IMAD.MOV.U32 R5, RZ, RZ, RZ ;  /* 0x000000ffff057224 */ /* 0x004fe200078e00ff */
        /* <DEDUP_REMOVED lines=9> */
.L_x_1001:
[----:B------:R-:W-:-:S04]  /*fdf0*/  IADD3 R4, P1, P2, R5, UR4, R32 ;  /* 0x0000000405047c10 */ /* 0x000fc8000fa3e020 */
[----:B------:R-:W-:Y:S02]  /*fe00*/  LOP3.LUT R4, RZ, R4, RZ, 0x33, !PT ;  /* 0x00000004ff047212 */ /* 0x000fe400078e33ff */
[----:B------:R-:W-:Y:S02]  /*fe10*/  IADD3.X R3, PT, PT, R0, UR10, RZ, P1, P2 ;  /* 0x0000000a00037c10 */ /* 0x000fe40008fe44ff */
[----:B0-----:R-:W-:Y:S02]  /*fe20*/  IADD3 R4, P1, PT, R4, UR12, RZ ;  /* 0x0000000c04047c10 */ /* 0x001fe4000ff3e0ff */
[----:B------:R-:W-:-:S04]  /*fe30*/  LOP3.LUT R3, RZ, R3, RZ, 0x33, !PT ;  /* 0x00000003ff037212 */ /* 0x000fc800078e33ff */
[----:B------:R-:W-:Y:S01]  /*fe40*/  IADD3.X R3, PT, PT, R3, UR13, RZ, P1, !PT ;  /* 0x0000000d03037c10 */ /* 0x000fe20008ffe4ff */
[----:B------:R-:W-:Y:S06]  /*fe50*/  BRA `(.L_x_1002) ;  /* 0x0000000000287947 */ /* 0x000fec0003800000 */
.L_x_1000:
[----:B------:R-:W-:Y:S01]  /*fe60*/  UISETP.NE.AND UP0, UPT, UR11, URZ, UPT ;  /* 0x000000ff0b00728c */ /* 0x000fe2000bf05270 */
[----:B--2---:R-:W-:Y:S01]  /*fe70*/  IMAD.IADD R5, R32, 0x1, -R23 ;  /* 0x0000000120057824 */ /* 0x004fe200078e0a17 */
[----:B------:R-:W-:-:S04]  /*fe80*/  CS2R R2, SRZ ;  /* 0x0000000000027805 */ /* 0x000fc8000001ff00 */
[----:B------:R-:W-:-:S13]  /*fe90*/  PLOP3.LUT P0, PT, PT, PT, UP0, 0x80, 0x8 ;  /* 0x000000000008781c */ /* 0x000fda0003f0f008 */
[----:B------:R-:W-:Y:S05]  /*fea0*/  @P0 BRA `(.L_x_1003) ;  /* 0x0000000000080947 */ /* 0x000fea0003800000 */
[----:B------:R-:W0:Y:S02]  /*feb0*/  LDC.64 R2, c[0x0][0x3d0] ;  /* 0x0000f400ff027b82 */ /* 0x000e240000000a00 */
[----:B0-----:R-:W5:Y:S02]  /*fec0*/  LDG.E.64 R2, desc[UR8][R2.64] ;  /* 0x0000000802027981 */ /* 0x001f64000c1e1b00 */
.L_x_1003:
[--C-:B-----5:R-:W-:Y:S02]  /*fed0*/  IADD3 R4, P1, P2, R2, UR7, R5.reuse ;  /* 0x0000000702047c10 */ /* 0x120fe4000fa3e005 */
[----:B------:R-:W-:-:S04]  /*fee0*/  SHF.R.S32.HI R5, RZ, 0x1f, R5 ;  /* 0x0000001fff057819 */ /* 0x000fc80000011405 */
[----:B------:R-:W-:-:S07]  /*fef0*/  IADD3.X R3, PT, PT, R3, UR5, R5, P1, P2 ;  /* 0x0000000503037c10 */ /* 0x000fce0008fe4405 */
.L_x_1002:
[----:B------:R-:W-:Y:S05]  /*ff00*/  BSYNC.RECONVERGENT B1 ;  /* 0x0000000000017941 */ /* 0x000fea0003800200 */
.L_x_999:
[C---:B------:R-:W-:Y:S01]  /*ff10*/  ISETP.GE.AND P2, PT, R32.reuse, R83, PT ;  /* 0x000000532000720c */ /* 0x040fe20003f46270 */
[----:B------:R-:W-:Y:S01]  /*ff20*/  BSSY.RECONVERGENT B1, `(.L_x_1004) ;  /* 0x0000025000017945 */ /* 0x000fe20003800200 */
[----:B------:R-:W-:-:S11]  /*ff30*/  LEA R0, R32, UR6, 0x2 ;  /* 0x0000000620007c11 */ /* 0x000fd6000f8e10ff */
[----:B------:R-:W0:Y:S01]  /*ff40*/  @!P2 LDS R5, [R0] ;  /* 0x000000000005a984 */ /* 0x000e220000000800 */
[----:B------:R-:W1:Y:S02]  /*ff50*/  @!P2 LDC.64 R6, c[0x0][0x390] ;  /* 0x0000e400ff06ab82 */ /* 0x000e640000000a00 */
[----:B-1----:R-:W-:Y:S01]  /*ff60*/  @!P2 LEA R2, P1, R4, R6, 0x2 ;  /* 0x000000060402a211 */ /* 0x002fe200078210ff */
[----:B------:R-:W-:-:S03]  /*ff70*/  VIADD R6, R32, 0x260 ;  /* 0x0000026020067836 */ /* 0x000fc60000000000 */
[----:B------:R-:W-:Y:S02]  /*ff80*/  @!P2 LEA.HI.X R3, R4, R7, R3, 0x2, P1 ;  /* 0x000000070403a211 */ /* 0x000fe400008f1403 */
[----:B------:R-:W-:-:S03]  /*ff90*/  ISETP.GE.AND P1, PT, R6, R23, PT ;  /* 0x000000170600720c */ /* 0x000fc60003f26270 */
[----:B0-----:R0:W-:Y:S10]  /*ffa0*/  @!P2 STG.E desc[UR8][R2.64], R5 ;  /* 0x000000050200a986 */ /* 0x0011f4000c101908 */
[----:B------:R-:W-:Y:S05]  /*ffb0*/  @!P1 BRA `(.L_x_1005) ;  /* 0x00000000002c9947 */ /* 0x000fea0003800000 */
[----:B------:R-:W-:Y:S01]  /*ffc0*/  BSSY.RECONVERGENT B2, `(.L_x_1006) ;  /* 0x0000006000027945 */ /* 0x000fe20003800200 */
[----:B0-----:R-:W-:Y:S01]  /*ffd0*/  IMAD.IADD R5, R6, 0x1, -R23 ;  /* 0x0000000106057824 */ /* 0x001fe200078e0a17 */
[----:B------:R-:W-:Y:S02]  /*ffe0*/  CS2R R2, SRZ ;  /* 0x0000000000027805 */ /* 0x000fe4000001ff00 */
[----:B------:R-:W-:Y:S05]  /*fff0*/  @P0 BRA `(.L_x_1007) ;  /* 0x0000000000080947 */ /* 0x000fea0003800000 */
[----:B------:R-:W0:Y:S02]  /*10000*/  LDC.64 R2, c[0x0][0x3d0] ;  /* 0x0000f400ff027b82 */ /* 0x000e240000000a00 */
[----:B0-----:R-:W5:Y:S02]  /*10010*/  LDG.E.64 R2, desc[UR8][R2.64] ;  /* 0x0000000802027981 */ /* 0x001f64000c1e1b00 */
.L_x_1007:
[----:B------:R-:W-:Y:S05]  /*10020*/  BSYNC.RECONVERGENT B2 ;  /* 0x0000000000027941 */ /* 0x000fea0003800200 */
.L_x_1006:
[--C-:B-----5:R-:W-:Y:S02]  /*10030*/  IADD3 R4, P1, P2, R2, UR7, R5.reuse ;  /* 0x0000000702047c10 */ /* 0x120fe4000fa3e005 */
[----:B------:R-:W-:-:S04]  /*10040*/  SHF.R.S32.HI R5, RZ, 0x1f, R5 ;  /* 0x0000001fff057819 */ /* 0x000fc80000011405 */
[----:B------:R-:W-:Y:S01]  /*10050*/  IADD3.X R3, PT, PT, R3, UR5, R5, P1, P2 ;  /* 0x0000000503037c10 */ /* 0x000fe20008fe4405 */
[----:B------:R-:W-:Y:S06]  /*10060*/  BRA `(.L_x_1008) ;  /* 0x0000000000407947 */ /* 0x000fec0003800000 */
.L_x_1005:
        /* <DEDUP_REMOVED lines=8> */
.L_x_1010:
[----:B------:R-:W-:Y:S05]  /*100f0*/  BSYNC.RECONVERGENT B2 ;  /* 0x0000000000027941 */ /* 0x000fea0003800200 */
.L_x_1009:
[----:B------:R-:W0:Y:S01]  /*10100*/  LDCU.64 UR12, c[0x0][0x3c0] ;  /* 0x00007800ff0c77ac */ /* 0x000e220008000a00 */
[----:B------:R-:W-:-:S04]  /*10110*/  IADD3 R2, P1, P2, R4, UR4, R6 ;  /* 0x0000000404027c10 */ /* 0x000fc8000fa3e006 */
[----:B------:R-:W-:Y:S02]  /*10120*/  LOP3.LUT R2, RZ, R2, RZ, 0x33, !PT ;  /* 0x00000002ff027212 */ /* 0x000fe400078e33ff */
[----:B------:R-:W-:Y:S02]  /*10130*/  IADD3.X R3, PT, PT, R5, UR10, RZ, P1, P2 ;  /* 0x0000000a05037c10 */ /* 0x000fe40008fe44ff */
[----:B0-----:R-:W-:Y:S02]  /*10140*/  IADD3 R4, P1, PT, R2, UR12, RZ ;  /* 0x0000000c02047c10 */ /* 0x001fe4000ff3e0ff */
[----:B------:R-:W-:-:S04]  /*10150*/  LOP3.LUT R2, RZ, R3, RZ, 0x33, !PT ;  /* 0x00000003ff027212 */ /* 0x000fc800078e33ff */
[----:B------:R-:W-:-:S07]  /*10160*/  IADD3.X R3, PT, PT, R2, UR13, RZ, P1, !PT ;  /* 0x0000000d02037c10 */ /* 0x000fce0008ffe4ff */
.L_x_1008:
[----:B------:R-:W-:Y:S05]  /*10170*/  BSYNC.RECONVERGENT B1 ;  /* 0x0000000000017941 */ /* 0x000fea0003800200 */
.L_x_1004:
[----:B------:R-:W-:Y:S01]  /*10180*/  ISETP.GE.AND P2, PT, R6, R83, PT ;  /* 0x000000530600720c */ /* 0x000fe20003f46270 */
[----:B------:R-:W-:-:S12]  /*10190*/  BSSY.RECONVERGENT B1, `(.L_x_1011) ;  /* 0x0000024000017945 */ /* 0x000fd80003800200 */
[----:B------:R-:W0:Y:S01]  /*101a0*/  @!P2 LDS R5, [R0+0x980] ;  /* 0x000980000005a984 */ /* 0x000e220000000800 */
        /* <DEDUP_REMOVED lines=13> */
.L_x_1014:
[----:B------:R-:W-:Y:S05]  /*10280*/  BSYNC.RECONVERGENT B2 ;  /* 0x0000000000027941 */ /* 0x000fea0003800200 */
.L_x_1013:
[--C-:B-----5:R-:W-:Y:S02]  /*10290*/  IADD3 R4, P1, P2, R2, UR7, R5.reuse ;  /* 0x0000000702047c10 */ /* 0x120fe4000fa3e005 */
[----:B------:R-:W-:-:S04]  /*102a0*/  SHF.R.S32.HI R5, RZ, 0x1f, R5 ;  /* 0x0000001fff057819 */ /* 0x000fc80000011405 */
[----:B------:R-:W-:Y:S01]  /*102b0*/  IADD3.X R3, PT, PT, R3, UR5, R5, P1, P2 ;  /* 0x0000000503037c10 */ /* 0x000fe20008fe4405 */
[----:B------:R-:W-:Y:S06]  /*102c0*/  BRA `(.L_x_1015) ;  /* 0x0000000000407947 */ /* 0x000fec0003800000 */
.L_x_1012:
        /* <DEDUP_REMOVED lines=8> */
.L_x_1017:
[----:B------:R-:W-:Y:S05]  /*10350*/  BSYNC.RECONVERGENT B2 ;  /* 0x0000000000027941 */ /* 0x000fea0003800200 */
.L_x_1016:
[----:B------:R-:W0:Y:S01]  /*10360*/  LDCU.64 UR12, c[0x0][0x3c0] ;  /* 0x00007800ff0c77ac */ /* 0x000e220008000a00 */
[----:B------:R-:W-:-:S04]  /*10370*/  IADD3 R2, P1, P2, R4, UR4, R6 ;  /* 0x0000000404027c10 */ /* 0x000fc8000fa3e006 */
[----:B------:R-:W-:Y:S02]  /*10380*/  LOP3.LUT R2, RZ, R2, RZ, 0x33, !PT ;  /* 0x00000002ff027212 */ /* 0x000fe400078e33ff */
[----:B------:R-:W-:Y:S02]  /*10390*/  IADD3.X R3, PT, PT, R5, UR10, RZ, P1, P2 ;  /* 0x0000000a05037c10 */ /* 0x000fe40008fe44ff */
[----:B0-----:R-:W-:Y:S02]  /*103a0*/  IADD3 R4, P1, PT, R2, UR12, RZ ;  /* 0x0000000c02047c10 */ /* 0x001fe4000ff3e0ff */
[----:B------:R-:W-:-:S04]  /*103b0*/  LOP3.LUT R2, RZ, R3, RZ, 0x33, !PT ;  /* 0x00000003ff027212 */ /* 0x000fc800078e33ff */
[----:B------:R-:W-:-:S07]  /*103c0*/  IADD3.X R3, PT, PT, R2, UR13, RZ, P1, !PT ;  /* 0x0000000d02037c10 */ /* 0x000fce0008ffe4ff */
.L_x_1015:
[----:B------:R-:W-:Y:S05]  /*103d0*/  BSYNC.RECONVERGENT B1 ;  /* 0x0000000000017941 */ /* 0x000fea0003800200 */
.L_x_1011:
        /* <DEDUP_REMOVED lines=16> */
.L_x_1021:
[----:B------:R-:W-:Y:S05]  /*104e0*/  BSYNC.RECONVERGENT B2 ;  /* 0x0000000000027941 */ /* 0x000fea0003800200 */
.L_x_1020:
[--C-:B-----5:R-:W-:Y:S02]  /*104f0*/  IADD3 R4, P1, P2, R2, UR7, R5.reuse ;  /* 0x0000000702047c10 */ /* 0x120fe4000fa3e005 */
[----:B------:R-:W-:-:S04]  /*10500*/  SHF.R.S32.HI R5, RZ, 0x1f, R5 ;  /* 0x0000001fff057819 */ /* 0x000fc80000011405 */
[----:B------:R-:W-:Y:S01]  /*10510*/  IADD3.X R3, PT, PT, R3, UR5, R5, P1, P2 ;  /* 0x0000000503037c10 */ /* 0x000fe20008fe4405 */
[----:B------:R-:W-:Y:S06]  /*10520*/  BRA `(.L_x_1022) ;  /* 0x0000000000407947 */ /* 0x000fec0003800000 */
.L_x_1019:
        /* <DEDUP_REMOVED lines=8> */
.L_x_1024:
[----:B------:R-:W-:Y:S05]  /*105b0*/  BSYNC.RECONVERGENT B2 ;  /* 0x0000000000027941 */ /* 0x000fea0003800200 */
.L_x_1023:
[----:B------:R-:W0:Y:S01]  /*105c0*/  LDCU.64 UR12, c[0x0][0x3c0] ;  /* 0x00007800ff0c77ac */ /* 0x000e220008000a00 */
[----:B------:R-:W-:-:S04]  /*105d0*/  IADD3 R2, P1, P2, R4, UR4, R6 ;  /* 0x0000000404027c10 */ /* 0x000fc8000fa3e006 */
[----:B------:R-:W-:Y:S02]  /*105e0*/  LOP3.LUT R2, RZ, R2, RZ, 0x33, !PT ;  /* 0x00000002ff027212 */ /* 0x000fe400078e33ff */
[----:B------:R-:W-:Y:S02]  /*105f0*/  IADD3.X R3, PT, PT, R5, UR10, RZ, P1, P2 ;  /* 0x0000000a05037c10 */ /* 0x000fe40008fe44ff */
[----:B0-----:R-:W-:Y:S02]  /*10600*/  IADD3 R4, P1, PT, R2, UR12, RZ ;  /* 0x0000000c02047c10 */ /* 0x001fe4000ff3e0ff */
[----:B------:R-:W-:-:S04]  /*10610*/  LOP3.LUT R2, RZ, R3, RZ, 0x33, !PT ;  /* 0x00000003ff027212 */ /* 0x000fc800078e33ff */
[----:B------:R-:W-:-:S07]  /*10620*/  IADD3.X R3, PT, PT, R2, UR13, RZ, P1, !PT ;  /* 0x0000000d02037c10 */ /* 0x000fce0008ffe4ff */
.L_x_1022:
[----:B------:R-:W-:Y:S05]  /*10630*/  BSYNC.RECONVERGENT B1 ;  /* 0x0000000000017941 */ /* 0x000fea0003800200 */
.L_x_1018:
        /* <DEDUP_REMOVED lines=16> */
.L_x_1028:
[----:B------:R-:W-:Y:S05]  /*10740*/  BSYNC.RECONVERGENT B2 ;  /* 0x0000000000027941 */ /* 0x000fea0003800200 */
.L_x_1027:
[--C-:B-----5:R-:W-:Y:S02]  /*10750*/  IADD3 R4, P1, P2, R2, UR7, R5.reuse ;  /* 0x0000000702047c10 */ /* 0x120fe4000fa3e005 */
[----:B------:R-:W-:-:S04]  /*10760*/  SHF.R.S32.HI R5, RZ, 0x1f, R5 ;  /* 0x0000001fff057819 */ /* 0x000fc80000011405 */
[----:B------:R-:W-:Y:S01]  /*10770*/  IADD3.X R3, PT, PT, R3, UR5, R5, P1, P2 ;  /* 0x0000000503037c10 */ /* 0x000fe20008fe4405 */
[----:B------:R-:W-:Y:S06]  /*10780*/  BRA `(.L_x_1029) ;  /* 0x0000000000407947 */ /* 0x000fec0003800000 */
.L_x_1026:
        /* <DEDUP_REMOVED lines=8> */
.L_x_1031:
[----:B------:R-:W-:Y:S05]  /*10810*/  BSYNC.RECONVERGENT B2 ;  /* 0x0000000000027941 */ /* 0x000fea0003800200 */
.L_x_1030:
[----:B------:R-:W0:Y:S01]  /*10820*/  LDCU.64 UR12, c[0x0][0x3c0] ;  /* 0x00007800ff0c77ac */ /* 0x000e220008000a00 */
[----:B------:R-:W-:-:S04]  /*10830*/  IADD3 R2, P1, P2, R4, UR4, R6 ;  /* 0x0000000404027c10 */ /* 0x000fc8000fa3e006 */
[----:B------:R-:W-:Y:S02]  /*10840*/  LOP3.LUT R2, RZ, R2, RZ, 0x33, !PT ;  /* 0x00000002ff027212 */ /* 0x000fe400078e33ff */
[----:B------:R-:W-:Y:S02]  /*10850*/  IADD3.X R3, PT, PT, R5, UR10, RZ, P1, P2 ;  /* 0x0000000a05037c10 */ /* 0x000fe40008fe44ff */
[----:B0-----:R-:W-:Y:S02]  /*10860*/  IADD3 R4, P1, PT, R2, UR12, RZ ;  /* 0x0000000c02047c10 */ /* 0x001fe4000ff3e0ff */
[----:B------:R-:W-:-:S04]  /*10870*/  LOP3.LUT R2, RZ, R3, RZ, 0x33, !PT ;  /* 0x00000003ff027212 */ /* 0x000fc800078e33ff */
[----:B------:R-:W-:-:S07]  /*10880*/  IADD3.X R3, PT, PT, R2, UR13, RZ, P1, !PT ;  /* 0x0000000d02037c10 */ /* 0x000fce0008ffe4ff */
.L_x_1029:
[----:B------:R-:W-:Y:S05]  /*10890*/  BSYNC.RECONVERGENT B1 ;  /* 0x0000000000017941 */ /* 0x000fea0003800200 */
.L_x_1025:
        /* <DEDUP_REMOVED lines=16> */
.L_x_1035:
[----:B------:R-:W-:Y:S05]  /*109a0*/  BSYNC.RECONVERGENT B2 ;  /* 0x0000000000027941 */ /* 0x000fea0003800200 */
.L_x_1034:
[--C-:B-----5:R-:W-:Y:S02]  /*109b0*/  IADD3 R4, P1, P2, R2, UR7, R5.reuse ;  /* 0x0000000702047c10 */ /* 0x120fe4000fa3e005 */
[----:B------:R-:W-:-:S04]  /*109c0*/  SHF.R.S32.HI R5, RZ, 0x1f, R5 ;  /* 0x0000001fff057819 */ /* 0x000fc80000011405 */
[----:B------:R-:W-:Y:S01]  /*109d0*/  IADD3.X R3, PT, PT, R3, UR5, R5, P1, P2 ;  /* 0x0000000503037c10 */ /* 0x000fe20008fe4405 */
[----:B------:R-:W-:Y:S06]  /*109e0*/  BRA `(.L_x_1036) ;  /* 0x0000000000407947 */ /* 0x000fec0003800000 */
.L_x_1033:
        /* <DEDUP_REMOVED lines=8> */
.L_x_1038:
[----:B------:R-:W-:Y:S05]  /*10a70*/  BSYNC.RECONVERGENT B2 ;  /* 0x0000000000027941 */ /* 0x000fea0003800200 */
.L_x_1037:
[----:B------:R-:W0:Y:S01]  /*10a80*/  LDCU.64 UR12, c[0x0][0x3c0] ;  /* 0x00007800ff0c77ac */ /* 0x000e220008000a00 */
[----:B------:R-:W-:-:S04]  /*10a90*/  IADD3 R2, P1, P2, R4, UR4, R6 ;  /* 0x0000000404027c10 */ /* 0x000fc8000fa3e006 */
[----:B------:R-:W-:Y:S02]  /*10aa0*/  LOP3.LUT R2, RZ, R2, RZ, 0x33, !PT ;  /* 0x00000002ff027212 */ /* 0x000fe400078e33ff */
[----:B------:R-:W-:Y:S02]  /*10ab0*/  IADD3.X R3, PT, PT, R5, UR10, RZ, P1, P2 ;  /* 0x0000000a05037c10 */ /* 0x000fe40008fe44ff */
[----:B0-----:R-:W-:Y:S02]  /*10ac0*/  IADD3 R4, P1, PT, R2, UR12, RZ ;  /* 0x0000000c02047c10 */ /* 0x001fe4000ff3e0ff */
[----:B------:R-:W-:-:S04]  /*10ad0*/  LOP3.LUT R2, RZ, R3, RZ, 0x33, !PT ;  /* 0x00000003ff027212 */ /* 0x000fc800078e33ff */
[----:B------:R-:W-:-:S07]  /*10ae0*/  IADD3.X R3, PT, PT, R2, UR13, RZ, P1, !PT ;  /* 0x0000000d02037c10 */ /* 0x000fce0008ffe4ff */
.L_x_1036:
[----:B------:R-:W-:Y:S05]  /*10af0*/  BSYNC.RECONVERGENT B1 ;  /* 0x0000000000017941 */ /* 0x000fea0003800200 */
.L_x_1032:
        /* <DEDUP_REMOVED lines=16> */
.L_x_1042:
[----:B------:R-:W-:Y:S05]  /*10c00*/  BSYNC.RECONVERGENT B2 ;  /* 0x0000000000027941 */ /* 0x000fea0003800200 */
.L_x_1041:
[--C-:B-----5:R-:W-:Y:S02]  /*10c10*/  IADD3 R4, P1, P2, R2, UR7, R5.reuse ;  /* 0x0000000702047c10 */ /* 0x120fe4000fa3e005 */
[----:B------:R-:W-:-:S04]  /*10c20*/  SHF.R.S32.HI R5, RZ, 0x1f, R5 ;  /* 0x0000001fff057819 */ /* 0x000fc80000011405 */
[----:B------:R-:W-:Y:S01]  /*10c30*/  IADD3.X R3, PT, PT, R3, UR5, R5, P1, P2 ;  /* 0x0000000503037c10 */ /* 0x000fe20008fe4405 */
[----:B------:R-:W-:Y:S06]  /*10c40*/  BRA `(.L_x_1043) ;  /* 0x0000000000407947 */ /* 0x000fec0003800000 */
.L_x_1040:
        /* <DEDUP_REMOVED lines=8> */
.L_x_1045:
[----:B------:R-:W-:Y:S05]  /*10cd0*/  BSYNC.RECONVERGENT B2 ;  /* 0x0000000000027941 */ /* 0x000fea0003800200 */
.L_x_1044:
[----:B------:R-:W0:Y:S01]  /*10ce0*/  LDCU.64 UR12, c[0x0][0x3c0] ;  /* 0x00007800ff0c77ac */ /* 0x000e220008000a00 */
[----:B------:R-:W-:-:S04]  /*10cf0*/  IADD3 R2, P1, P2, R4, UR4, R6 ;  /* 0x0000000404027c10 */ /* 0x000fc8000fa3e006 */
[----:B------:R-:W-:Y:S02]  /*10d00*/  LOP3.LUT R2, RZ, R2, RZ, 0x33, !PT ;  /* 0x00000002ff027212 */ /* 0x000fe400078e33ff */
[----:B------:R-:W-:Y:S02]  /*10d10*/  IADD3.X R3, PT, PT, R5, UR10, RZ, P1, P2 ;  /* 0x0000000a05037c10 */ /* 0x000fe40008fe44ff */
[----:B0-----:R-:W-:Y:S02]  /*10d20*/  IADD3 R4, P1, PT, R2, UR12, RZ ;  /* 0x0000000c02047c10 */ /* 0x001fe4000ff3e0ff */
[----:B------:R-:W-:-:S04]  /*10d30*/  LOP3.LUT R2, RZ, R3, RZ, 0x33, !PT ;  /* 0x00000003ff027212 */ /* 0x000fc800078e33ff */
[----:B------:R-:W-:-:S07]  /*10d40*/  IADD3.X R3, PT, PT, R2, UR13, RZ, P1, !PT ;  /* 0x0000000d02037c10 */ /* 0x000fce0008ffe4ff */
.L_x_1043:
[----:B------:R-:W-:Y:S05]  /*10d50*/  BSYNC.RECONVERGENT B1 ;  /* 0x0000000000017941 */ /* 0x000fea0003800200 */
.L_x_1039:
        /* <DEDUP_REMOVED lines=16> */
.L_x_1049:
[----:B------:R-:W-:Y:S05]  /*10e60*/  BSYNC.RECONVERGENT B2 ;  /* 0x0000000000027941 */ /* 0x000fea0003800200 */
.L_x_1048:
[--C-:B-----5:R-:W-:Y:S02]  /*10e70*/  IADD3 R4, P1, P2, R2, UR7, R5.reuse ;  /* 0x0000000702047c10 */ /* 0x120fe4000fa3e005 */
[----:B------:R-:W-:-:S04]  /*10e80*/  SHF.R.S32.HI R5, RZ, 0x1f, R5 ;  /* 0x0000001fff057819 */ /* 0x000fc80000011405 */
[----:B------:R-:W-:Y:S01]  /*10e90*/  IADD3.X R3, PT, PT, R3, UR5, R5, P1, P2 ;  /* 0x0000000503037c10 */ /* 0x000fe20008fe4405 */
[----:B------:R-:W-:Y:S06]  /*10ea0*/  BRA `(.L_x_1050) ;  /* 0x0000000000407947 */ /* 0x000fec0003800000 */
.L_x_1047:
        /* <DEDUP_REMOVED lines=8> */
.L_x_1052:
[----:B------:R-:W-:Y:S05]  /*10f30*/  BSYNC.RECONVERGENT B2 ;  /* 0x0000000000027941 */ /* 0x000fea0003800200 */
.L_x_1051:
[----:B------:R-:W0:Y:S01]  /*10f40*/  LDCU.64 UR12, c[0x0][0x3c0] ;  /* 0x00007800ff0c77ac */ /* 0x000e220008000a00 */
[----:B------:R-:W-:-:S04]  /*10f50*/  IADD3 R2, P1, P2, R4, UR4, R6 ;  /* 0x0000000404027c10 */ /* 0x000fc8000fa3e006 */
[----:B------:R-:W-:Y:S02]  /*10f60*/  LOP3.LUT R2, RZ, R2, RZ, 0x33, !PT ;  /* 0x00000002ff027212 */ /* 0x000fe400078e33ff */
[----:B------:R-:W-:Y:S02]  /*10f70*/  IADD3.X R3, PT, PT, R5, UR10, RZ, P1, P2 ;  /* 0x0000000a05037c10 */ /* 0x000fe40008fe44ff */
[----:B0-----:R-:W-:Y:S02]  /*10f80*/  IADD3 R4, P1, PT, R2, UR12, RZ ;  /* 0x0000000c02047c10 */ /* 0x001fe4000ff3e0ff */
[----:B------:R-:W-:-:S04]  /*10f90*/  LOP3.LUT R2, RZ, R3, RZ, 0x33, !PT ;  /* 0x00000003ff027212 */ /* 0x000fc800078e33ff */
[----:B------:R-:W-:-:S07]  /*10fa0*/  IADD3.X R3, PT, PT, R2, UR13, RZ, P1, !PT ;  /* 0x0000000d02037c10 */ /* 0x000fce0008ffe4ff */
.L_x_1050:
[----:B------:R-:W-:Y:S05]  /*10fb0*/  BSYNC.RECONVERGENT B1 ;  /* 0x0000000000017941 */ /* 0x000fea0003800200 */
.L_x_1046:
        /* <DEDUP_REMOVED lines=16> */
.L_x_1056:
[----:B------:R-:W-:Y:S05]  /*110c0*/  BSYNC.RECONVERGENT B2 ;  /* 0x0000000000027941 */ /* 0x000fea0003800200 */
.L_x_1055:
[--C-:B-----5:R-:W-:Y:S02]  /*110d0*/  IADD3 R4, P1, P2, R2, UR7, R5.reuse ;  /* 0x0000000702047c10 */ /* 0x120fe4000fa3e005 */
[----:B------:R-:W-:-:S04]  /*110e0*/  SHF.R.S32.HI R5, RZ, 0x1f, R5 ;  /* 0x0000001fff057819 */ /* 0x000fc80000011405 */
[----:B------:R-:W-:Y:S01]  /*110f0*/  IADD3.X R3, PT, PT, R3, UR5, R5, P1, P2 ;  /* 0x0000000503037c10 */ /* 0x000fe20008fe4405 */
[----:B------:R-:W-:Y:S06]  /*11100*/  BRA `(.L_x_1057) ;  /* 0x0000000000407947 */ /* 0x000fec0003800000 */
.L_x_1054:
        /* <DEDUP_REMOVED lines=8> */
.L_x_1059:
[----:B------:R-:W-:Y:S05]  /*11190*/  BSYNC.RECONVERGENT B2 ;  /* 0x0000000000027941 */ /* 0x000fea0003800200 */
.L_x_1058:
[----:B------:R-:W0:Y:S01]  /*111a0*/  LDCU.64 UR12, c[0x0][0x3c0] ;  /* 0x00007800ff0c77ac */ /* 0x000e220008000a00 */
[----:B------:R-:W-:-:S04]  /*111b0*/  IADD3 R2, P1, P2, R4, UR4, R6 ;  /* 0x0000000404027c10 */ /* 0x000fc8000fa3e006 */
[----:B------:R-:W-:Y:S02]  /*111c0*/  LOP3.LUT R2, RZ, R2, RZ, 0x33, !PT ;  /* 0x00000002ff027212 */ /* 0x000fe400078e33ff */
[----:B------:R-:W-:Y:S02]  /*111d0*/  IADD3.X R3, PT, PT, R5, UR10, RZ, P1, P2 ;  /* 0x0000000a05037c10 */ /* 0x000fe40008fe44ff */
[----:B0-----:R-:W-:Y:S02]  /*111e0*/  IADD3 R4, P1, PT, R2, UR12, RZ ;  /* 0x0000000c02047c10 */ /* 0x001fe4000ff3e0ff */
[----:B------:R-:W-:-:S04]  /*111f0*/  LOP3.LUT R2, RZ, R3, RZ, 0x33, !PT ;  /* 0x00000003ff027212 */ /* 0x000fc800078e33ff */
[----:B------:R-:W-:-:S07]  /*11200*/  IADD3.X R3, PT, PT, R2, UR13, RZ, P1, !PT ;  /* 0x0000000d02037c10 */ /* 0x000fce0008ffe4ff */
.L_x_1057:
[----:B------:R-:W-:Y:S05]  /*11210*/  BSYNC.RECONVERGENT B1 ;  /* 0x0000000000017941 */ /* 0x000fea0003800200 */
.L_x_1053:
        /* <DEDUP_REMOVED lines=16> */
.L_x_1063:
[----:B------:R-:W-:Y:S05]  /*11320*/  BSYNC.RECONVERGENT B2 ;  /* 0x0000000000027941 */ /* 0x000fea0003800200 */
.L_x_1062:
[--C-:B-----5:R-:W-:Y:S02]  /*11330*/  IADD3 R4, P1, P2, R2, UR7, R5.reuse ;  /* 0x0000000702047c10 */ /* 0x120fe4000fa3e005 */
[----:B------:R-:W-:-:S04]  /*11340*/  SHF.R.S32.HI R5, RZ, 0x1f, R5 ;  /* 0x0000001fff057819 */ /* 0x000fc80000011405 */
[----:B------:R-:W-:Y:S01]  /*11350*/  IADD3.X R3, PT, PT, R3, UR5, R5, P1, P2 ;  /* 0x0000000503037c10 */ /* 0x000fe20008fe4405 */
[----:B------:R-:W-:Y:S06]  /*11360*/  BRA `(.L_x_1064) ;  /* 0x0000000000407947 */ /* 0x000fec0003800000 */
.L_x_1061:
        /* <DEDUP_REMOVED lines=8> */
.L_x_1066:
[----:B------:R-:W-:Y:S05]  /*113f0*/  BSYNC.RECONVERGENT B2 ;  /* 0x0000000000027941 */ /* 0x000fea0003800200 */
.L_x_1065:
[----:B------:R-:W0:Y:S01]  /*11400*/  LDCU.64 UR12, c[0x0][0x3c0] ;  /* 0x00007800ff0c77ac */ /* 0x000e220008000a00 */
[----:B------:R-:W-:-:S04]  /*11410*/  IADD3 R2, P1, P2, R4, UR4, R6 ;  /* 0x0000000404027c10 */ /* 0x000fc8000fa3e006 */
[----:B------:R-:W-:Y:S02]  /*11420*/  LOP3.LUT R2, RZ, R2, RZ, 0x33, !PT ;  /* 0x00000002ff027212 */ /* 0x000fe400078e33ff */
[----:B------:R-:W-:Y:S02]  /*11430*/  IADD3.X R3, PT, PT, R5, UR10, RZ, P1, P2 ;  /* 0x0000000a05037c10 */ /* 0x000fe40008fe44ff */
[----:B0-----:R-:W-:Y:S02]  /*11440*/  IADD3 R4, P1, PT, R2, UR12, RZ ;  /* 0x0000000c02047c10 */ /* 0x001fe4000ff3e0ff */
[----:B------:R-:W-:-:S04]  /*11450*/  LOP3.LUT R2, RZ, R3, RZ, 0x33, !PT ;  /* 0x00000003ff027212 */ /* 0x000fc800078e33ff */
[----:B------:R-:W-:-:S07]  /*11460*/  IADD3.X R3, PT, PT, R2, UR13, RZ, P1, !PT ;  /* 0x0000000d02037c10 */ /* 0x000fce0008ffe4ff */
.L_x_1064:
[----:B------:R-:W-:Y:S05]  /*11470*/  BSYNC.RECONVERGENT B1 ;  /* 0x0000000000017941 */ /* 0x000fea0003800200 */
.L_x_1060:
        /* <DEDUP_REMOVED lines=16> */
.L_x_1070:
[----:B------:R-:W-:Y:S05]  /*11580*/  BSYNC.RECONVERGENT B2 ;  /* 0x0000000000027941 */ /* 0x000fea0003800200 */
.L_x_1069:
[--C-:B-----5:R-:W-:Y:S02]  /*11590*/  IADD3 R4, P1, P2, R2, UR7, R5.reuse ;  /* 0x0000000702047c10 */ /* 0x120fe4000fa3e005 */
[----:B------:R-:W-:-:S04]  /*115a0*/  SHF.R.S32.HI R5, RZ, 0x1f, R5 ;  /* 0x0000001fff057819 */ /* 0x000fc80000011405 */
[----:B------:R-:W-:Y:S01]  /*115b0*/  IADD3.X R3, PT, PT, R3, UR5, R5, P1, P2 ;  /* 0x0000000503037c10 */ /* 0x000fe20008fe4405 */
[----:B------:R-:W-:Y:S06]  /*115c0*/  BRA `(.L_x_1071) ;  /* 0x0000000000407947 */ /* 0x000fec0003800000 */
.L_x_1068:
        /* <DEDUP_REMOVED lines=8> */
.L_x_1073:
[----:B------:R-:W-:Y:S05]  /*11650*/  BSYNC.RECONVERGENT B2 ;  /* 0x0000000000027941 */ /* 0x000fea0003800200 */
.L_x_1072:
[----:B------:R-:W0:Y:S01]  /*11660*/  LDCU.64 UR12, c[0x0][0x3c0] ;  /* 0x00007800ff0c77ac */ /* 0x000e220008000a00 */
[----:B------:R-:W-:-:S04]  /*11670*/  IADD3 R2, P1, P2, R4, UR4, R6 ;  /* 0x0000000404027c10 */ /* 0x000fc8000fa3e006 */
[----:B------:R-:W-:Y:S02]  /*11680*/  LOP3.LUT R2, RZ, R2, RZ, 0x33, !PT ;  /* 0x00000002ff027212 */ /* 0x000fe400078e33ff */
[----:B------:R-:W-:Y:S02]  /*11690*/  IADD3.X R3, PT, PT, R5, UR10, RZ, P1, P2 ;  /* 0x0000000a05037c10 */ /* 0x000fe40008fe44ff */
[----:B0-----:R-:W-:Y:S02]  /*116a0*/  IADD3 R4, P1, PT, R2, UR12, RZ ;  /* 0x0000000c02047c10 */ /* 0x001fe4000ff3e0ff */
[----:B------:R-:W-:-:S04]  /*116b0*/  LOP3.LUT R2, RZ, R3, RZ, 0x33, !PT ;  /* 0x00000003ff027212 */ /* 0x000fc800078e33ff */
[----:B------:R-:W-:-:S07]  /*116c0*/  IADD3.X R3, PT, PT, R2, UR13, RZ, P1, !PT ;  /* 0x0000000d02037c10 */ /* 0x000fce0008ffe4ff */
.L_x_1071:
[----:B------:R-:W-:Y:S05]  /*116d0*/  BSYNC.RECONVERGENT B1 ;  /* 0x0000000000017941 */ /* 0x000fea0003800200 */
.L_x_1067:
        /* <DEDUP_REMOVED lines=16> */
.L_x_1077:
[----:B------:R-:W-:Y:S05]  /*117e0*/  BSYNC.RECONVERGENT B2 ;  /* 0x0000000000027941 */ /* 0x000fea0003800200 */
.L_x_1076:
[--C-:B-----5:R-:W-:Y:S02]  /*117f0*/  IADD3 R4, P1, P2, R2, UR7, R5.reuse ;  /* 0x0000000702047c10 */ /* 0x120fe4000fa3e005 */
[----:B------:R-:W-:-:S04]  /*11800*/  SHF.R.S32.HI R5, RZ, 0x1f, R5 ;  /* 0x0000001fff057819 */ /* 0x000fc80000011405 */
[----:B------:R-:W-:Y:S01]  /*11810*/  IADD3.X R3, PT, PT, R3, UR5, R5, P1, P2 ;  /* 0x0000000503037c10 */ /* 0x000fe20008fe4405 */
[----:B------:R-:W-:Y:S06]  /*11820*/  BRA `(.L_x_1078) ;  /* 0x0000000000407947 */ /* 0x000fec0003800000 */
.L_x_1075:
        /* <DEDUP_REMOVED lines=8> */
.L_x_1080:
[----:B------:R-:W-:Y:S05]  /*118b0*/  BSYNC.RECONVERGENT B2 ;  /* 0x0000000000027941 */ /* 0x000fea0003800200 */
.L_x_1079:
[----:B------:R-:W0:Y:S01]  /*118c0*/  LDCU.64 UR12, c[0x0][0x3c0] ;  /* 0x00007800ff0c77ac */ /* 0x000e220008000a00 */
[----:B------:R-:W-:-:S04]  /*118d0*/  IADD3 R2, P1, P2, R4, UR4, R6 ;  /* 0x0000000404027c10 */ /* 0x000fc8000fa3e006 */
[----:B------:R-:W-:Y:S02]  /*118e0*/  LOP3.LUT R2, RZ, R2, RZ, 0x33, !PT ;  /* 0x00000002ff027212 */ /* 0x000fe400078e33ff */
[----:B------:R-:W-:Y:S02]  /*118f0*/  IADD3.X R3, PT, PT, R5, UR10, RZ, P1, P2 ;  /* 0x0000000a05037c10 */ /* 0x000fe40008fe44ff */
[----:B0-----:R-:W-:Y:S02]  /*11900*/  IADD3 R4, P1, PT, R2, UR12, RZ ;  /* 0x0000000c02047c10 */ /* 0x001fe4000ff3e0ff */
[----:B------:R-:W-:-:S04]  /*11910*/  LOP3.LUT R2, RZ, R3, RZ, 0x33, !PT ;  /* 0x00000003ff027212 */ /* 0x000fc800078e33ff */
[----:B------:R-:W-:-:S07]  /*11920*/  IADD3.X R3, PT, PT, R2, UR13, RZ, P1, !PT ;  /* 0x0000000d02037c10 */ /* 0x000fce0008ffe4ff */
.L_x_1078:
[----:B------:R-:W-:Y:S05]  /*11930*/  BSYNC.RECONVERGENT B1 ;  /* 0x0000000000017941 */ /* 0x000fea0003800200 */
.L_x_1074:
        /* <DEDUP_REMOVED lines=16> */
.L_x_1084:
[----:B------:R-:W-:Y:S05]  /*11a40*/  BSYNC.RECONVERGENT B2 ;  /* 0x0000000000027941 */ /* 0x000fea0003800200 */
.L_x_1083:
[--C-:B-----5:R-:W-:Y:S02]  /*11a50*/  IADD3 R4, P1, P2, R2, UR7, R5.reuse ;  /* 0x0000000702047c10 */ /* 0x120fe4000fa3e005 */
[----:B------:R-:W-:-:S04]  /*11a60*/  SHF.R.S32.HI R5, RZ, 0x1f, R5 ;  /* 0x0000001fff057819 */ /* 0x000fc80000011405 */
[----:B------:R-:W-:Y:S01]  /*11a70*/  IADD3.X R3, PT, PT, R3, UR5, R5, P1, P2 ;  /* 0x0000000503037c10 */ /* 0x000fe20008fe4405 */
[----:B------:R-:W-:Y:S06]  /*11a80*/  BRA `(.L_x_1085) ;  /* 0x0000000000407947 */ /* 0x000fec0003800000 */
.L_x_1082:
        /* <DEDUP_REMOVED lines=8> */
.L_x_1087:
[----:B------:R-:W-:Y:S05]  /*11b10*/  BSYNC.RECONVERGENT B2 ;  /* 0x0000000000027941 */ /* 0x000fea0003800200 */
.L_x_1086:
[----:B------:R-:W0:Y:S01]  /*11b20*/  LDCU.64 UR12, c[0x0][0x3c0] ;  /* 0x00007800ff0c77ac */ /* 0x000e220008000a00 */
[----:B------:R-:W-:-:S04]  /*11b30*/  IADD3 R2, P1, P2, R4, UR4, R6 ;  /* 0x0000000404027c10 */ /* 0x000fc8000fa3e006 */
[----:B------:R-:W-:Y:S02]  /*11b40*/  LOP3.LUT R2, RZ, R2, RZ, 0x33, !PT ;  /* 0x00000002ff027212 */ /* 0x000fe400078e33ff */
[----:B------:R-:W-:Y:S02]  /*11b50*/  IADD3.X R3, PT, PT, R5, UR10, RZ, P1, P2 ;  /* 0x0000000a05037c10 */ /* 0x000fe40008fe44ff */
[----:B0-----:R-:W-:Y:S02]  /*11b60*/  IADD3 R4, P1, PT, R2, UR12, RZ ;  /* 0x0000000c02047c10 */ /* 0x001fe4000ff3e0ff */
[----:B------:R-:W-:-:S04]  /*11b70*/  LOP3.LUT R2, RZ, R3, RZ, 0x33, !PT ;  /* 0x00000003ff027212 */ /* 0x000fc800078e33ff */
[----:B------:R-:W-:-:S07]  /*11b80*/  IADD3.X R3, PT, PT, R2, UR13, RZ, P1, !PT ;  /* 0x0000000d02037c10 */ /* 0x000fce0008ffe4ff */
.L_x_1085:
[----:B------:R-:W-:Y:S05]  /*11b90*/  BSYNC.RECONVERGENT B1 ;  /* 0x0000000000017941 */ /* 0x000fea0003800200 */
.L_x_1081:
        /* <DEDUP_REMOVED lines=16> */
.L_x_1091:
[----:B------:R-:W-:Y:S05]  /*11ca0*/  BSYNC.RECONVERGENT B2 ;  /* 0x0000000000027941 */ /* 0x000fea0003800200 */
.L_x_1090:
[--C-:B-----5:R-:W-:Y:S02]  /*11cb0*/  IADD3 R4, P1, P2, R2, UR7, R5.reuse ;  /* 0x0000000702047c10 */ /* 0x120fe4000fa3e005 */
[----:B------:R-:W-:-:S04]  /*11cc0*/  SHF.R.S32.HI R5, RZ, 0x1f, R5 ;  /* 0x0000001fff057819 */ /* 0x000fc80000011405 */
[----:B------:R-:W-:Y:S01]  /*11cd0*/  IADD3.X R3, PT, PT, R3, UR5, R5, P1, P2 ;  /* 0x0000000503037c10 */ /* 0x000fe20008fe4405 */
[----:B------:R-:W-:Y:S06]  /*11ce0*/  BRA `(.L_x_1092) ;  /* 0x0000000000407947 */ /* 0x000fec0003800000 */
.L_x_1089:
        /* <DEDUP_REMOVED lines=8> */
.L_x_1094:
[----:B------:R-:W-:Y:S05]  /*11d70*/  BSYNC.RECONVERGENT B2 ;  /* 0x0000000000027941 */ /* 0x000fea0003800200 */
.L_x_1093:
[----:B------:R-:W0:Y:S01]  /*11d80*/  LDCU.64 UR12, c[0x0][0x3c0] ;  /* 0x00007800ff0c77ac */ /* 0x000e220008000a00 */
[----:B------:R-:W-:-:S04]  /*11d90*/  IADD3 R2, P1, P2, R4, UR4, R6 ;  /* 0x0000000404027c10 */ /* 0x000fc8000fa3e006 */
[----:B------:R-:W-:Y:S02]  /*11da0*/  LOP3.LUT R2, RZ, R2, RZ, 0x33, !PT ;  /* 0x00000002ff027212 */ /* 0x000fe400078e33ff */
[----:B------:R-:W-:Y:S02]  /*11db0*/  IADD3.X R3, PT, PT, R5, UR10, RZ, P1, P2 ;  /* 0x0000000a05037c10 */ /* 0x000fe40008fe44ff */
[----:B0-----:R-:W-:Y:S02]  /*11dc0*/  IADD3 R4, P1, PT, R2, UR12, RZ ;  /* 0x0000000c02047c10 */ /* 0x001fe4000ff3e0ff */
[----:B------:R-:W-:-:S04]  /*11dd0*/  LOP3.LUT R2, RZ, R3, RZ, 0x33, !PT ;  /* 0x00000003ff027212 */ /* 0x000fc800078e33ff */
[----:B------:R-:W-:-:S07]  /*11de0*/  IADD3.X R3, PT, PT, R2, UR13, RZ, P1, !PT ;  /* 0x0000000d02037c10 */ /* 0x000fce0008ffe4ff */
.L_x_1092:
[----:B------:R-:W-:Y:S05]  /*11df0*/  BSYNC.RECONVERGENT B1 ;  /* 0x0000000000017941 */ /* 0x000fea0003800200 */
.L_x_1088:
        /* <DEDUP_REMOVED lines=16> */
.L_x_1098:
[----:B------:R-:W-:Y:S05]  /*11f00*/  BSYNC.RECONVERGENT B2 ;  /* 0x0000000000027941 */ /* 0x000fea0003800200 */
.L_x_1097:
[--C-:B-----5:R-:W-:Y:S02]  /*11f10*/  IADD3 R4, P1, P2, R2, UR7, R5.reuse ;  /* 0x0000000702047c10 */ /* 0x120fe4000fa3e005 */
[----:B------:R-:W-:-:S04]  /*11f20*/  SHF.R.S32.HI R5, RZ, 0x1f, R5 ;  /* 0x0000001fff057819 */ /* 0x000fc80000011405 */
[----:B------:R-:W-:Y:S01]  /*11f30*/  IADD3.X R3, PT, PT, R3, UR5, R5, P1, P2 ;  /* 0x0000000503037c10 */ /* 0x000fe20008fe4405 */
[----:B------:R-:W-:Y:S06]  /*11f40*/  BRA `(.L_x_1099) ;  /* 0x0000000000407947 */ /* 0x000fec0003800000 */
.L_x_1096:
        /* <DEDUP_REMOVED lines=8> */
.L_x_1101:
[----:B------:R-:W-:Y:S05]  /*11fd0*/  BSYNC.RECONVERGENT B2 ;  /* 0x0000000000027941 */ /* 0x000fea0003800200 */
.L_x_1100:
[----:B------:R-:W0:Y:S01]  /*11fe0*/  LDCU.64 UR12, c[0x0][0x3c0] ;  /* 0x00007800ff0c77ac */ /* 0x000e220008000a00 */
[----:B------:R-:W-:-:S04]  /*11ff0*/  IADD3 R2, P1, P2, R4, UR4, R6 ;  /* 0x0000000404027c10 */ /* 0x000fc8000fa3e006 */
[----:B------:R-:W-:Y:S02]  /*12000*/  LOP3.LUT R2, RZ, R2, RZ, 0x33, !PT ;  /* 0x00000002ff027212 */ /* 0x000fe400078e33ff */
[----:B------:R-:W-:Y:S02]  /*12010*/  IADD3.X R3, PT, PT, R5, UR10, RZ, P1, P2 ;  /* 0x0000000a05037c10 */ /* 0x000fe40008fe44ff */
[----:B0-----:R-:W-:Y:S02]  /*12020*/  IADD3 R4, P1, PT, R2, UR12, RZ ;  /* 0x0000000c02047c10 */ /* 0x001fe4000ff3e0ff */
[----:B------:R-:W-:-:S04]  /*12030*/  LOP3.LUT R2, RZ, R3, RZ, 0x33, !PT ;  /* 0x00000003ff027212 */ /* 0x000fc800078e33ff */
[----:B------:R-:W-:-:S07]  /*12040*/  IADD3.X R3, PT, PT, R2, UR13, RZ, P1, !PT ;  /* 0x0000000d02037c10 */ /* 0x000fce0008ffe4ff */
.L_x_1099:
[----:B------:R-:W-:Y:S05]  /*12050*/  BSYNC.RECONVERGENT B1 ;  /* 0x0000000000017941 */ /* 0x000fea0003800200 */
.L_x_1095:
        /* <DEDUP_REMOVED lines=16> */
.L_x_1105:
[----:B------:R-:W-:Y:S05]  /*12160*/  BSYNC.RECONVERGENT B2 ;  /* 0x0000000000027941 */ /* 0x000fea0003800200 */
.L_x_1104:
[--C-:B-----5:R-:W-:Y:S02]  /*12170*/  IADD3 R4, P1, P2, R2, UR7, R5.reuse ;  /* 0x0000000702047c10 */ /* 0x120fe4000fa3e005 */
[----:B------:R-:W-:-:S04]  /*12180*/  SHF.R.S32.HI R5, RZ, 0x1f, R5 ;  /* 0x0000001fff057819 */ /* 0x000fc80000011405 */
[----:B------:R-:W-:Y:S01]  /*12190*/  IADD3.X R3, PT, PT, R3, UR5, R5, P1, P2 ;  /* 0x0000000503037c10 */ /* 0x000fe20008fe4405 */
[----:B------:R-:W-:Y:S06]  /*121a0*/  BRA `(.L_x_1106) ;  /* 0x0000000000407947 */ /* 0x000fec0003800000 */
.L_x_1103:
        /* <DEDUP_REMOVED lines=8> */
.L_x_1108:
[----:B------:R-:W-:Y:S05]  /*12230*/  BSYNC.RECONVERGENT B2 ;  /* 0x0000000000027941 */ /* 0x000fea0003800200 */
.L_x_1107:
[----:B------:R-:W0:Y:S01]  /*12240*/  LDCU.64 UR12, c[0x0][0x3c0] ;  /* 0x00007800ff0c77ac */ /* 0x000e220008000a00 */
[----:B------:R-:W-:-:S04]  /*12250*/  IADD3 R2, P1, P2, R4, UR4, R6 ;  /* 0x0000000404027c10 */ /* 0x000fc8000fa3e006 */
[----:B------:R-:W-:Y:S02]  /*12260*/  LOP3.LUT R2, RZ, R2, RZ, 0x33, !PT ;  /* 0x00000002ff027212 */ /* 0x000fe400078e33ff */
[----:B------:R-:W-:Y:S02]  /*12270*/  IADD3.X R3, PT, PT, R5, UR10, RZ, P1, P2 ;  /* 0x0000000a05037c10 */ /* 0x000fe40008fe44ff */
[----:B0-----:R-:W-:Y:S02]  /*12280*/  IADD3 R4, P1, PT, R2, UR12, RZ ;  /* 0x0000000c02047c10 */ /* 0x001fe4000ff3e0ff */
[----:B------:R-:W-:-:S04]  /*12290*/  LOP3.LUT R2, RZ, R3, RZ, 0x33, !PT ;  /* 0x00000003ff027212 */ /* 0x000fc800078e33ff */
[----:B------:R-:W-:-:S07]  /*122a0*/  IADD3.X R3, PT, PT, R2, UR13, RZ, P1, !PT ;  /* 0x0000000d02037c10 */ /* 0x000fce0008ffe4ff */
.L_x_1106:
[----:B------:R-:W-:Y:S05]  /*122b0*/  BSYNC.RECONVERGENT B1 ;  /* 0x0000000000017941 */ /* 0x000fea0003800200 */
.L_x_1102:
        /* <DEDUP_REMOVED lines=16> */
.L_x_1112:
[----:B------:R-:W-:Y:S05]  /*123c0*/  BSYNC.RECONVERGENT B2 ;  /* 0x0000000000027941 */ /* 0x000fea0003800200 */
.L_x_1111:
[--C-:B-----5:R-:W-:Y:S02]  /*123d0*/  IADD3 R4, P1, P2, R2, UR7, R5.reuse ;  /* 0x0000000702047c10 */ /* 0x120fe4000fa3e005 */
[----:B------:R-:W-:-:S04]  /*123e0*/  SHF.R.S32.HI R5, RZ, 0x1f, R5 ;  /* 0x0000001fff057819 */ /* 0x000fc80000011405 */
[----:B------:R-:W-:Y:S01]  /*123f0*/  IADD3.X R3, PT, PT, R3, UR5, R5, P1, P2 ;  /* 0x0000000503037c10 */ /* 0x000fe20008fe4405 */
[----:B------:R-:W-:Y:S06]  /*12400*/  BRA `(.L_x_1113) ;  /* 0x0000000000407947 */ /* 0x000fec0003800000 */
.L_x_1110:
        /* <DEDUP_REMOVED lines=8> */
.L_x_1115:
[----:B------:R-:W-:Y:S05]  /*12490*/  BSYNC.RECONVERGENT B2 ;  /* 0x0000000000027941 */ /* 0x000fea0003800200 */
.L_x_1114:
[----:B------:R-:W0:Y:S01]  /*124a0*/  LDCU.64 UR12, c[0x0][0x3c0] ;  /* 0x00007800ff0c77ac */ /* 0x000e220008000a00 */
[----:B------:R-:W-:-:S04]  /*124b0*/  IADD3 R2, P1, P2, R4, UR4, R6 ;  /* 0x0000000404027c10 */ /* 0x000fc8000fa3e006 */
[----:B------:R-:W-:Y:S02]  /*124c0*/  LOP3.LUT R2, RZ, R2, RZ, 0x33, !PT ;  /* 0x00000002ff027212 */ /* 0x000fe400078e33ff */
[----:B------:R-:W-:Y:S02]  /*124d0*/  IADD3.X R3, PT, PT, R5, UR10, RZ, P1, P2 ;  /* 0x0000000a05037c10 */ /* 0x000fe40008fe44ff */
[----:B0-----:R-:W-:Y:S02]  /*124e0*/  IADD3 R4, P1, PT, R2, UR12, RZ ;  /* 0x0000000c02047c10 */ /* 0x001fe4000ff3e0ff */
[----:B------:R-:W-:-:S04]  /*124f0*/  LOP3.LUT R2, RZ, R3, RZ, 0x33, !PT ;  /* 0x00000003ff027212 */ /* 0x000fc800078e33ff */
[----:B------:R-:W-:-:S07]  /*12500*/  IADD3.X R3, PT, PT, R2, UR13, RZ, P1, !PT ;  /* 0x0000000d02037c10 */ /* 0x000fce0008ffe4ff */
.L_x_1113:
[----:B------:R-:W-:Y:S05]  /*12510*/  BSYNC.RECONVERGENT B1 ;  /* 0x0000000000017941 */ /* 0x000fea0003800200 */
.L_x_1109:
        /* <DEDUP_REMOVED lines=16> */
.L_x_1119:
[----:B------:R-:W-:Y:S05]  /*12620*/  BSYNC.RECONVERGENT B2 ;  /* 0x0000000000027941 */ /* 0x000fea0003800200 */
.L_x_1118:
[--C-:B-----5:R-:W-:Y:S02]  /*12630*/  IADD3 R4, P1, P2, R2, UR7, R5.reuse ;  /* 0x0000000702047c10 */ /* 0x120fe4000fa3e005 */
[----:B------:R-:W-:-:S04]  /*12640*/  SHF.R.S32.HI R5, RZ, 0x1f, R5 ;  /* 0x0000001fff057819 */ /* 0x000fc80000011405 */
[----:B------:R-:W-:Y:S01]  /*12650*/  IADD3.X R3, PT, PT, R3, UR5, R5, P1, P2 ;  /* 0x0000000503037c10 */ /* 0x000fe20008fe4405 */
[----:B------:R-:W-:Y:S06]  /*12660*/  BRA `(.L_x_1120) ;  /* 0x0000000000407947 */ /* 0x000fec0003800000 */
.L_x_1117:
        /* <DEDUP_REMOVED lines=8> */
.L_x_1122:
[----:B------:R-:W-:Y:S05]  /*126f0*/  BSYNC.RECONVERGENT B2 ;  /* 0x0000000000027941 */ /* 0x000fea0003800200 */
.L_x_1121:
[----:B------:R-:W0:Y:S01]  /*12700*/  LDCU.64 UR12, c[0x0][0x3c0] ;  /* 0x00007800ff0c77ac */ /* 0x000e220008000a00 */
[----:B------:R-:W-:-:S04]  /*12710*/  IADD3 R2, P1, P2, R4, UR4, R6 ;  /* 0x0000000404027c10 */ /* 0x000fc8000fa3e006 */
[----:B------:R-:W-:Y:S02]  /*12720*/  LOP3.LUT R2, RZ, R2, RZ, 0x33, !PT ;  /* 0x00000002ff027212 */ /* 0x000fe400078e33ff */
[----:B------:R-:W-:Y:S02]  /*12730*/  IADD3.X R3, PT, PT, R5, UR10, RZ, P1, P2 ;  /* 0x0000000a05037c10 */ /* 0x000fe40008fe44ff */
[----:B0-----:R-:W-:Y:S02]  /*12740*/  IADD3 R4, P1, PT, R2, UR12, RZ ;  /* 0x0000000c02047c10 */ /* 0x001fe4000ff3e0ff */
[----:B------:R-:W-:-:S04]  /*12750*/  LOP3.LUT R2, RZ, R3, RZ, 0x33, !PT ;  /* 0x00000003ff027212 */ /* 0x000fc800078e33ff */
[----:B------:R-:W-:-:S07]  /*12760*/  IADD3.X R3, PT, PT, R2, UR13, RZ, P1, !PT ;  /* 0x0000000d02037c10 */ /* 0x000fce0008ffe4ff */
.L_x_1120:
[----:B------:R-:W-:Y:S05]  /*12770*/  BSYNC.RECONVERGENT B1 ;  /* 0x0000000000017941 */ /* 0x000fea0003800200 */
.L_x_1116:
        /* <DEDUP_REMOVED lines=10> */
[----:B------:R-:W-:Y:S01]  /*12820*/  IMAD.IADD R23, R32, 0x1, -R23 ;  /* 0x0000000120177824 */ /* 0x000fe200078e0a17 */
[----:B------:R-:W-:Y:S01]  /*12830*/  BSSY.RECONVERGENT B2, `(.L_x_1125) ;  /* 0x0000006000027945 */ /* 0x000fe20003800200 */
[----:B0-----:R-:W-:-:S03]  /*12840*/  CS2R R2, SRZ ;  /* 0x0000000000027805 */ /* 0x001fc6000001ff00 */
[----:B------:R-:W-:Y:S01]  /*12850*/  SHF.R.S32.HI R5, RZ, 0x1f, R23 ;  /* 0x0000001fff057819 */ /* 0x000fe20000011417 */
[----:B------:R-:W-:Y:S06]  /*12860*/  @P0 BRA `(.L_x_1126) ;  /* 0x0000000000080947 */ /* 0x000fec0003800000 */
[----:B------:R-:W0:Y:S02]  /*12870*/  LDC.64 R2, c[0x0][0x3d0] ;  /* 0x0000f400ff027b82 */ /* 0x000e240000000a00 */
[----:B0-----:R-:W5:Y:S02]  /*12880*/  LDG.E.64 R2, desc[UR8][R2.64] ;  /* 0x0000000802027981 */ /* 0x001f64000c1e1b00 */
.L_x_1126:
[----:B------:R-:W-:Y:S05]  /*12890*/  BSYNC.RECONVERGENT B2 ;  /* 0x0000000000027941 */ /* 0x000fea0003800200 */
.L_x_1125:
[----:B-----5:R-:W-:-:S04]  /*128a0*/  IADD3 R23, P1, P2, R2, UR7, R23 ;  /* 0x0000000702177c10 */ /* 0x020fc8000fa3e017 */
[----:B------:R-:W-:Y:S01]  /*128b0*/  IADD3.X R4, PT, PT, R3, UR5, R5, P1, P2 ;  /* 0x0000000503047c10 */ /* 0x000fe20008fe4405 */
[----:B------:R-:W-:Y:S08]  /*128c0*/  BRA `(.L_x_1127) ;  /* 0x0000000000407947 */ /* 0x000ff00003800000 */
.L_x_1124:
        /* <DEDUP_REMOVED lines=8> */
.L_x_1129:
[----:B------:R-:W-:Y:S05]  /*12950*/  BSYNC.RECONVERGENT B2 ;  /* 0x0000000000027941 */ /* 0x000fea0003800200 */
.L_x_1128:
[----:B------:R-:W0:Y:S01]  /*12960*/  LDCU.64 UR12, c[0x0][0x3c0] ;  /* 0x00007800ff0c77ac */ /* 0x000e220008000a00 */
[----:B------:R-:W-:-:S04]  /*12970*/  IADD3 R2, P1, P2, R4, UR4, R32 ;  /* 0x0000000404027c10 */ /* 0x000fc8000fa3e020 */
[----:B------:R-:W-:Y:S02]  /*12980*/  LOP3.LUT R2, RZ, R2, RZ, 0x33, !PT ;  /* 0x00000002ff027212 */ /* 0x000fe400078e33ff */
[----:B------:R-:W-:Y:S02]  /*12990*/  IADD3.X R3, PT, PT, R5, UR10, RZ, P1, P2 ;  /* 0x0000000a05037c10 */ /* 0x000fe40008fe44ff */
[----:B0-----:R-:W-:Y:S02]  /*129a0*/  IADD3 R23, P1, PT, R2, UR12, RZ ;  /* 0x0000000c02177c10 */ /* 0x001fe4000ff3e0ff */
[----:B------:R-:W-:-:S04]  /*129b0*/  LOP3.LUT R2, RZ, R3, RZ, 0x33, !PT ;  /* 0x00000003ff027212 */ /* 0x000fc800078e33ff */
[----:B------:R-:W-:-:S07]  /*129c0*/  IADD3.X R4, PT, PT, R2, UR13, RZ, P1, !PT ;  /* 0x0000000d02047c10 */ /* 0x000fce0008ffe4ff */
.L_x_1127:
[----:B------:R-:W-:Y:S05]  /*129d0*/  BSYNC.RECONVERGENT B1 ;  /* 0x0000000000017941 */ /* 0x000fea0003800200 */
.L_x_1123:
[----:B------:R-:W-:-:S13]  /*129e0*/  ISETP.GE.AND P2, PT, R32, R83, PT ;  /* 0x000000532000720c */ /* 0x000fda0003f46270 */
[----:B------:R-:W0:Y:S01]  /*129f0*/  @!P2 LDS R5, [R0+0xab00] ;  /* 0x00ab00000005a984 */ /* 0x000e220000000800 */
[----:B------:R-:W1:Y:S02]  /*12a00*/  @!P2 LDC.64 R2, c[0x0][0x390] ;  /* 0x0000e400ff02ab82 */ /* 0x000e640000000a00 */
[----:B-1----:R-:W-:-:S04]  /*12a10*/  @!P2 LEA R2, P1, R23, R2, 0x2 ;  /* 0x000000021702a211 */ /* 0x002fc800078210ff */
[----:B------:R-:W-:-:S05]  /*12a20*/  @!P2 LEA.HI.X R3, R23, R3, R4, 0x2, P1 ;  /* 0x000000031703a211 */ /* 0x000fca00008f1404 */
[----:B0-----:R1:W-:Y:S04]  /*12a30*/  @!P2 STG.E desc[UR8][R2.64], R5 ;  /* 0x000000050200a986 */ /* 0x0013e8000c101908 */
.L_x_985:
[----:B------:R-:W-:Y:S05]  /*12a40*/  BSYNC.RECONVERGENT B0 ;  /* 0x0000000000007941 */ /* 0x000fea0003800200 */
.L_x_852:
        /* <DEDUP_REMOVED lines=12> */
.L_x_1132:
[----:B------:R-:W-:Y:S05]  /*12b10*/  BSYNC.RECONVERGENT B0 ;  /* 0x0000000000007941 */ /* 0x000fea0003800200 */
.L_x_1131:
[----:B-----5:R-:W-:-:S04]  /*12b20*/  IADD3 R2, P0, PT, R22, R2, RZ ;  /* 0x0000000216027210 */ /* 0x020fc80007f1e0ff */
[----:B------:R-:W-:-:S05]  /*12b30*/  LEA.HI.X.SX32 R3, R22, R3, 0x1, P0 ;  /* 0x0000000316037211 */ /* 0x000fca00000f0eff */
[----:B0-----:R-:W-:Y:S01]  /*12b40*/  STG.E.64 desc[UR8][R4.64], R2 ;  /* 0x0000000204007986 */ /* 0x001fe2000c101b08 */
[----:B------:R-:W-:Y:S05]  /*12b50*/  EXIT ;  /* 0x000000000000794d */ /* 0x000fea0003800000 */
.L_x_1130:
[----:B01----:R-:W0:Y:S01]  /*12b60*/  LDC.64 R4, c[0x0][0x3d8] ;  /* 0x0000f600ff047b82 */ /* 0x003e220000000a00 */
[----:B------:R-:W-:Y:S01]  /*12b70*/  BSSY.RECONVERGENT B0, `(.L_x_1133) ;  /* 0x0000005000007945 */ /* 0x000fe20003800200 */
[----:B------:R-:W-:-:S03]  /*12b80*/  CS2R R2, SRZ ;  /* 0x0000000000027805 */ /* 0x000fc6000001ff00 */
[----:B------:R-:W-:Y:S05]  /*12b90*/  @P0 BRA `(.L_x_1134) ;  /* 0x0000000000080947 */ /* 0x000fea0003800000 */
[----:B------:R-:W1:Y:S02]  /*12ba0*/  LDC.64 R2, c[0x0][0x3d0] ;  /* 0x0000f400ff027b82 */ /* 0x000e640000000a00 */
[----:B-1----:R-:W5:Y:S02]  /*12bb0*/  LDG.E.64 R2, desc[UR8][R2.64] ;  /* 0x0000000802027981 */ /* 0x002f64000c1e1b00 */
.L_x_1134:
[----:B------:R-:W-:Y:S05]  /*12bc0*/  BSYNC.RECONVERGENT B0 ;  /* 0x0000000000007941 */ /* 0x000fea0003800200 */
.L_x_1133:
[----:B-----5:R-:W-:-:S04]  /*12bd0*/  IADD3 R2, P0, PT, R22, R2, RZ ;  /* 0x0000000216027210 */ /* 0x020fc80007f1e0ff */
[----:B------:R-:W-:-:S05]  /*12be0*/  LEA.HI.X.SX32 R3, R22, R3, 0x1, P0 ;  /* 0x0000000316037211 */ /* 0x000fca00000f0eff */
[----:B0-----:R-:W-:Y:S01]  /*12bf0*/  STG.E.64 desc[UR8][R4.64], R2 ;  /* 0x0000000204007986 */ /* 0x001fe2000c101b08 */
[----:B------:R-:W-:Y:S05]  /*12c00*/  EXIT ;  /* 0x000000000000794d */ /* 0x000fea0003800000 */
.L_x_709:
[----:B------:R-:W-:Y:S01]  /*12c10*/  BSSY B0, `(.L_x_1135) ;  /* 0x0000006000007945 */ /* 0x000fe20003800000 */
[----:B------:R-:W-:Y:S01]  /*12c20*/  PLOP3.LUT P0, PT, P0, PT, PT, 0x8, 0x80 ;  /* 0x000000000080781c */ /* 0x000fe2000070e170 */
[----:B------:R-:W-:-:S12]  /*12c30*/  IMAD.MOV.U32 R22, RZ, RZ, -0x1 ;  /* 0xffffffffff167424 */ /* 0x000fd800078e00ff */
[----:B------:R-:W-:Y:S05]  /*12c40*/  WARPSYNC.COLLECTIVE R22, `(.L_x_1136) ;  /* 0x0000000016087348 */ /* 0x000fea0003c00000 */
[----:B------:R-:W-:Y:S01]  /*12c50*/  VOTE.ANY P0, P0 ;  /* 0x0000000000ff7806 */ /* 0x000fe20000000100 */
[----:B------:R-:W-:-:S12]  /*12c60*/  ENDCOLLECTIVE ;  /* 0x000000000000791b */ /* 0x000fd80003800000 */
.L_x_1136:
[----:B------:R-:W-:Y:S05]  /*12c70*/  BSYNC B0 ;  /* 0x0000000000007941 */ /* 0x000fea0003800000 */
.L_x_1135:
[----:B------:R-:W-:Y:S05]  /*12c80*/  BRA `(.L_x_1137) ;  /* 0xffffff2000e47947 */ /* 0x000fea000383ffff */
.L_x_711:
[----:B------:R-:W-:Y:S01]  /*12c90*/  BSSY B0, `(.L_x_1138) ;  /* 0x0000006000007945 */ /* 0x000fe20003800000 */
[----:B------:R-:W-:Y:S01]  /*12ca0*/  PLOP3.LUT P0, PT, P0, PT, PT, 0x8, 0x80 ;  /* 0x000000000080781c */ /* 0x000fe2000070e170 */
[----:B------:R-:W-:-:S12]  /*12cb0*/  IMAD.MOV.U32 R22, RZ, RZ, -0x1 ;  /* 0xffffffffff167424 */ /* 0x000fd800078e00ff */
[----:B------:R-:W-:Y:S05]  /*12cc0*/  WARPSYNC.COLLECTIVE R22, `(.L_x_1139) ;  /* 0x0000000016087348 */ /* 0x000fea0003c00000 */
[----:B------:R-:W-:Y:S01]  /*12cd0*/  VOTE.ANY P0, P0 ;  /* 0x0000000000ff7806 */ /* 0x000fe20000000100 */
[----:B------:R-:W-:-:S12]  /*12ce0*/  ENDCOLLECTIVE ;  /* 0x000000000000791b */ /* 0x000fd80003800000 */
.L_x_1139:
[----:B------:R-:W-:Y:S05]  /*12cf0*/  BSYNC B0 ;  /* 0x0000000000007941 */ /* 0x000fea0003800000 */
.L_x_1138:
[----:B------:R-:W-:Y:S05]  /*12d00*/  BRA `(.L_x_1140) ;  /* 0xffffff2400387947 */ /* 0x000fea000383ffff */
.L_x_713:
[----:B------:R-:W0:Y:S01]  /*12d10*/  S2R R82, SR_GEMASK ;  /* 0x0000000000527919 */ /* 0x000e220000003c00 */
[----:B------:R-:W-:Y:S01]  /*12d20*/  BSSY B0, `(.L_x_1141) ;  /* 0x0000007000007945 */ /* 0x000fe20003800000 */
[----:B------:R-:W-:Y:S01]  /*12d30*/  ISETP.NE.AND P0, PT, R20, 0x65, PT ;  /* 0x000000651400780c */ /* 0x000fe20003f05270 */
[----:B------:R-:W-:Y:S01]  /*12d40*/  IMAD.MOV.U32 R22, RZ, RZ, -0x1 ;  /* 0xffffffffff167424 */ /* 0x000fe200078e00ff */
[----:B------:R-:W-:-:S13]  /*12d50*/  PLOP3.LUT P2, PT, P2, PT, PT, 0x8, 0x80 ;  /* 0x000000000080781c */ /* 0x000fda000174e170 */
[----:B0-----:R-:W-:Y:S05]  /*12d60*/  WARPSYNC.COLLECTIVE R22, `(.L_x_1142) ;  /* 0x0000000016087348 */ /* 0x001fea0003c00000 */
[----:B------:R-:W-:Y:S01]  /*12d70*/  VOTE.ANY R22, PT, P2 ;  /* 0x0000000000167806 */ /* 0x000fe200010e0100 */
[----:B0-----:R-:W-:Y:S06]  /*12d80*/  ENDCOLLECTIVE ;  /* 0x000000000000791b */ /* 0x001fec0003800000 */
.L_x_1142:
[----:B------:R-:W-:Y:S05]  /*12d90*/  BSYNC B0 ;  /* 0x0000000000007941 */ /* 0x000fea0003800000 */
.L_x_1141:
[----:B------:R-:W-:Y:S01]  /*12da0*/  LOP3.LUT R22, R22, 0x80000000, R82, 0xec, !PT ;  /* 0x8000000016167812 */ /* 0x000fe200078eec52 */
[C---:B------:R-:W-:Y:S02]  /*12db0*/  VIADD R87, R67.reuse, 0x2 ;  /* 0x0000000243577836 */ /* 0x040fe40000000000 */
[C---:B------:R-:W-:Y:S02]  /*12dc0*/  VIADD R85, R67.reuse, 0x4 ;  /* 0x0000000443557836 */ /* 0x040fe40000000000 */
[C---:B------:R-:W-:Y:S02]  /*12dd0*/  VIADD R25, R22.reuse, 0xffffffff ;  /* 0xffffffff16197836 */ /* 0x040fe40000000000 */
[C---:B------:R-:W-:Y:S02]  /*12de0*/  VIADD R83, R67.reuse, 0x8 ;  /* 0x0000000843537836 */ /* 0x040fe40000000000 */
[----:B------:R-:W-:Y:S01]  /*12df0*/  VIADD R88, R67, 0x10 ;  /* 0x0000001043587836 */ /* 0x000fe20000000000 */
[----:B------:R-:W-:Y:S01]  /*12e00*/  LOP3.LUT R86, R22, R25, RZ, 0xc, !PT ;  /* 0x0000001916567212 */ /* 0x000fe200078e0cff */
[----:B------:R-:W-:-:S02]  /*12e10*/  IMAD.MOV.U32 R25, RZ, RZ, 0x1 ;  /* 0x00000001ff197424 */ /* 0x000fc400078e00ff */
[----:B------:R-:W-:-:S03]  /*12e20*/  IMAD.MOV.U32 R22, RZ, RZ, -0x1 ;  /* 0xffffffffff167424 */ /* 0x000fc600078e00ff */
[----:B------:R-:W0:Y:S02]  /*12e30*/  POPC R86, R86 ;  /* 0x0000005600567309 */ /* 0x000e240000000000 */
[----:B0-----:R-:W-:-:S07]  /*12e40*/  IMAD.MOV.U32 R24, RZ, RZ, R86 ;  /* 0x000000ffff187224 */ /* 0x001fce00078e0056 */
[----:B------:R-:W-:Y:S05]  /*12e50*/  WARPSYNC.COLLECTIVE R22, `(.L_x_1143) ;  /* 0x0000000016087348 */ /* 0x000fea0003c00000 */
[----:B------:R0:W1:Y:S02]  /*12e60*/  SHFL.DOWN P2, R26, R21, R25, R24 ;  /* 0x08000019151a7389 */ /* 0x0000640000040018 */
[----:B01----:R-:W-:Y:S05]  /*12e70*/  ENDCOLLECTIVE ;  /* 0x000000000000791b */ /* 0x003fea0003800000 */
.L_x_1143:
        /* <DEDUP_REMOVED lines=8> */
.L_x_1144:
        /* <DEDUP_REMOVED lines=8> */
.L_x_1145:
        /* <DEDUP_REMOVED lines=8> */
.L_x_1146:
        /* <DEDUP_REMOVED lines=8> */
.L_x_1147:
[----:B------:R-:W-:Y:S05]  /*13080*/  WARPSYNC.COLLECTIVE R22, `(.L_x_1148) ;  /* 0x0000000016087348 */ /* 0x000fea0003c00000 */
[----:B------:R-:W-:Y:S01]  /*13090*/  VOTE.ALL P0, P0 ;  /* 0x0000000000ff7806 */ /* 0x000fe20000000000 */
[----:B------:R-:W-:-:S12]  /*130a0*/  ENDCOLLECTIVE ;  /* 0x000000000000791b */ /* 0x000fd80003800000 */
.L_x_1148:
[----:B------:R-:W-:-:S04]  /*130b0*/  ISETP.GT.AND P2, PT, R88, R86, PT ;  /* 0x000000565800720c */ /* 0x000fc80003f44270 */
[----:B------:R-:W-:-:S05]  /*130c0*/  SEL R26, R26, RZ, !P2 ;  /* 0x000000ff1a1a7207 */ /* 0x000fca0005000000 */
[----:B------:R-:W-:Y:S02]  /*130d0*/  IMAD.IADD R86, R27, 0x1, R26 ;  /* 0x000000011b567824 */ /* 0x000fe400078e021a */
[----:B------:R-:W0:Y:S02]  /*130e0*/  LDC.64 R26, c[0x0][0x3a0] ;  /* 0x0000e800ff1a7b82 */ /* 0x000e240000000a00 */
[----:B0-----:R-:W-:-:S05]  /*130f0*/  IADD3 R92, P2, PT, R26, 0x100, RZ ;  /* 0x000001001a5c7810 */ /* 0x001fca0007f5e0ff */
[----:B------:R-:W-:Y:S01]  /*13100*/  IMAD.X R93, RZ, RZ, R27, P2 ;  /* 0x000000ffff5d7224 */ /* 0x000fe200010e061b */
[----:B------:R-:W-:Y:S07]  /*13110*/  BRA `(.L_x_1149) ;  /* 0xffffff2000d07947 */ /* 0x000fee000383ffff */
.L_x_715:
[----:B------:R-:W-:Y:S01]  /*13120*/  BSSY B0, `(.L_x_1150) ;  /* 0x0000006000007945 */ /* 0x000fe20003800000 */
[----:B------:R-:W-:Y:S01]  /*13130*/  PLOP3.LUT P0, PT, P0, PT, PT, 0x8, 0x80 ;  /* 0x000000000080781c */ /* 0x000fe2000070e170 */
[----:B------:R-:W-:-:S12]  /*13140*/  IMAD.MOV.U32 R22, RZ, RZ, -0x1 ;  /* 0xffffffffff167424 */ /* 0x000fd800078e00ff */
[----:B------:R-:W-:Y:S05]  /*13150*/  WARPSYNC.COLLECTIVE R22, `(.L_x_1151) ;  /* 0x0000000016087348 */ /* 0x000fea0003c00000 */
[----:B------:R-:W-:Y:S01]  /*13160*/  VOTE.ANY P0, P0 ;  /* 0x0000000000ff7806 */ /* 0x000fe20000000100 */
[----:B------:R-:W-:-:S12]  /*13170*/  ENDCOLLECTIVE ;  /* 0x000000000000791b */ /* 0x000fd80003800000 */
.L_x_1151:
[----:B------:R-:W-:Y:S05]  /*13180*/  BSYNC B0 ;  /* 0x0000000000007941 */ /* 0x000fea0003800000 */
.L_x_1150:
[----:B------:R-:W-:Y:S05]  /*13190*/  BRA `(.L_x_1152) ;  /* 0xffffff2000d87947 */ /* 0x000fea000383ffff */
.L_x_717:
[----:B------:R-:W-:Y:S01]  /*131a0*/  BSSY B0, `(.L_x_1153) ;  /* 0x0000006000007945 */ /* 0x000fe20003800000 */
[----:B------:R-:W-:Y:S01]  /*131b0*/  PLOP3.LUT P0, PT, P0, PT, PT, 0x8, 0x80 ;  /* 0x000000000080781c */ /* 0x000fe2000070e170 */
[----:B------:R-:W-:-:S12]  /*131c0*/  IMAD.MOV.U32 R22, RZ, RZ, -0x1 ;  /* 0xffffffffff167424 */ /* 0x000fd800078e00ff */
[----:B------:R-:W-:Y:S05]  /*131d0*/  WARPSYNC.COLLECTIVE R22, `(.L_x_1154) ;  /* 0x0000000016087348 */ /* 0x000fea0003c00000 */
[----:B------:R-:W-:Y:S01]  /*131e0*/  VOTE.ANY P0, P0 ;  /* 0x0000000000ff7806 */ /* 0x000fe20000000100 */
[----:B------:R-:W-:-:S12]  /*131f0*/  ENDCOLLECTIVE ;  /* 0x000000000000791b */ /* 0x000fd80003800000 */
.L_x_1154:
[----:B------:R-:W-:Y:S05]  /*13200*/  BSYNC B0 ;  /* 0x0000000000007941 */ /* 0x000fea0003800000 */
.L_x_1153:
[----:B------:R-:W-:Y:S05]  /*13210*/  BRA `(.L_x_1155) ;  /* 0xffffff24002c7947 */ /* 0x000fea000383ffff */
.L_x_719:
[----:B------:R-:W-:Y:S01]  /*13220*/  BSSY B0, `(.L_x_1156) ;  /* 0x0000006000007945 */ /* 0x000fe20003800000 */
[----:B------:R-:W-:Y:S01]  /*13230*/  PLOP3.LUT P2, PT, P0, PT, PT, 0x8, 0x80 ;  /* 0x000000000080781c */ /* 0x000fe2000074e170 */
[----:B------:R-:W-:-:S12]  /*13240*/  IMAD.MOV.U32 R22, RZ, RZ, -0x1 ;  /* 0xffffffffff167424 */ /* 0x000fd800078e00ff */
[----:B------:R-:W-:Y:S05]  /*13250*/  WARPSYNC.COLLECTIVE R22, `(.L_x_1157) ;  /* 0x0000000016087348 */ /* 0x000fea0003c00000 */
[----:B------:R-:W-:Y:S01]  /*13260*/  VOTE.ANY R22, PT, P2 ;  /* 0x0000000000167806 */ /* 0x000fe200010e0100 */
[----:B------:R-:W-:Y:S06]  /*13270*/  ENDCOLLECTIVE ;  /* 0x000000000000791b */ /* 0x000fec0003800000 */
.L_x_1157:
[----:B------:R-:W-:Y:S05]  /*13280*/  BSYNC B0 ;  /* 0x0000000000007941 */ /* 0x000fea0003800000 */
.L_x_1156:
[----:B------:R-:W-:Y:S01]  /*13290*/  LOP3.LUT R22, R22, 0x80000000, R82, 0xec, !PT ;  /* 0x8000000016167812 */ /* 0x000fe200078eec52 */
[----:B------:R-:W-:-:S04]  /*132a0*/  VIADD R81, R81, 0xffffffe0 ;  /* 0xffffffe051517836 */ /* 0x000fc80000000000 */
[----:B------:R-:W-:-:S05]  /*132b0*/  VIADD R25, R22, 0xffffffff ;  /* 0xffffffff16197836 */ /* 0x000fca0000000000 */
[----:B------:R-:W-:Y:S01]  /*132c0*/  LOP3.LUT R25, R22, R25, RZ, 0xc, !PT ;  /* 0x0000001916197212 */ /* 0x000fe200078e0cff */
[----:B------:R-:W-:-:S03]  /*132d0*/  IMAD.MOV.U32 R22, RZ, RZ, -0x1 ;  /* 0xffffffffff167424 */ /* 0x000fc600078e00ff */
[----:B------:R0:W1:Y:S02]  /*132e0*/  POPC R24, R25 ;  /* 0x0000001900187309 */ /* 0x0000640000000000 */
[----:B0-----:R-:W-:Y:S01]  /*132f0*/  IMAD.MOV.U32 R25, RZ, RZ, 0x1 ;  /* 0x00000001ff197424 */ /* 0x001fe200078e00ff */
[----:B-1----:R-:W-:-:S13]  /*13300*/  ISETP.GE.AND P0, PT, R67, R24, PT ;  /* 0x000000184300720c */ /* 0x002fda0003f06270 */
[----:B------:R-:W-:Y:S05]  /*13310*/  WARPSYNC.COLLECTIVE R22, `(.L_x_1158) ;  /* 0x0000000016087348 */ /* 0x000fea0003c00000 */
[----:B------:R0:W1:Y:S02]  /*13320*/  SHFL.DOWN P2, R26, R21, R25, R24 ;  /* 0x08000019151a7389 */ /* 0x0000640000040018 */
[----:B01----:R-:W-:Y:S05]  /*13330*/  ENDCOLLECTIVE ;  /* 0x000000000000791b */ /* 0x003fea0003800000 */
.L_x_1158:
        /* <DEDUP_REMOVED lines=8> */
.L_x_1159:
        /* <DEDUP_REMOVED lines=8> */
.L_x_1160:
[----:B------:R-:W-:Y:S01]  /*13440*/  IMAD.MOV.U32 R25, RZ, RZ, 0x8 ;  /* 0x00000008ff197424 */ /* 0x000fe200078e00ff */
[----:B------:R-:W-:Y:S02]  /*13450*/  SEL R26, R26, RZ, !P0 ;  /* 0x000000ff1a1a7207 */ /* 0x000fe40004000000 */
[----:B------:R-:W-:-:S03]  /*13460*/  ISETP.GT.AND P0, PT, R83, R24, PT ;  /* 0x000000185300720c */ /* 0x000fc60003f04270 */
[----:B------:R-:W-:-:S10]  /*13470*/  IMAD.IADD R21, R89, 0x1, R26 ;  /* 0x0000000159157824 */ /* 0x000fd400078e021a */
[----:B------:R-:W-:Y:S05]  /*13480*/  WARPSYNC.COLLECTIVE R22, `(.L_x_1161) ;  /* 0x0000000016087348 */ /* 0x000fea0003c00000 */
[----:B------:R0:W1:Y:S02]  /*13490*/  SHFL.DOWN P2, R26, R21, R25, R24 ;  /* 0x08000019151a7389 */ /* 0x0000640000040018 */
[----:B01----:R-:W-:Y:S05]  /*134a0*/  ENDCOLLECTIVE ;  /* 0x000000000000791b */ /* 0x003fea0003800000 */
.L_x_1161:
        /* <DEDUP_REMOVED lines=8> */
.L_x_1162:
[----:B------:R-:W-:Y:S02]  /*13530*/  SEL R26, R26, RZ, !P0 ;  /* 0x000000ff1a1a7207 */ /* 0x000fe40004000000 */
[----:B------:R-:W-:Y:S02]  /*13540*/  ISETP.NE.AND P0, PT, R20, 0x65, PT ;  /* 0x000000651400780c */ /* 0x000fe40003f05270 */
[----:B------:R-:W-:-:S11]  /*13550*/  IADD3 R86, PT, PT, R89, R26, R86 ;  /* 0x0000001a59567210 */ /* 0x000fd60007ffe056 */
[----:B------:R-:W-:Y:S05]  /*13560*/  WARPSYNC.COLLECTIVE R22, `(.L_x_1163) ;  /* 0x0000000016087348 */ /* 0x000fea0003c00000 */
[----:B------:R-:W-:Y:S01]  /*13570*/  VOTE.ALL P0, P0 ;  /* 0x0000000000ff7806 */ /* 0x000fe20000000000 */
[----:B------:R-:W-:-:S12]  /*13580*/  ENDCOLLECTIVE ;  /* 0x000000000000791b */ /* 0x000fd80003800000 */
.L_x_1163:
[----:B------:R-:W-:Y:S05]  /*13590*/  BRA `(.L_x_1164) ;  /* 0xffffff2000cc7947 */ /* 0x000fea000383ffff */
.L_x_987:
[----:B------:R-:W-:Y:S01]  /*135a0*/  BSSY B1, `(.L_x_1165) ;  /* 0x0000006000017945 */ /* 0x000fe20003800000 */
[----:B------:R-:W-:Y:S01]  /*135b0*/  PLOP3.LUT P0, PT, P0, PT, PT, 0x8, 0x80 ;  /* 0x000000000080781c */ /* 0x000fe2000070e170 */
[----:B------:R-:W-:-:S12]  /*135c0*/  IMAD.MOV.U32 R22, RZ, RZ, -0x1 ;  /* 0xffffffffff167424 */ /* 0x000fd800078e00ff */
[----:B------:R-:W-:Y:S05]  /*135d0*/  WARPSYNC.COLLECTIVE R22, `(.L_x_1166) ;  /* 0x0000000016087348 */ /* 0x000fea0003c00000 */
[----:B------:R-:W-:Y:S01]  /*135e0*/  VOTE.ANY P0, P0 ;  /* 0x0000000000ff7806 */ /* 0x000fe20000000100 */
[----:B------:R-:W-:-:S12]  /*135f0*/  ENDCOLLECTIVE ;  /* 0x000000000000791b */ /* 0x000fd80003800000 */
.L_x_1166:
[----:B------:R-:W-:Y:S05]  /*13600*/  BSYNC B1 ;  /* 0x0000000000017941 */ /* 0x000fea0003800000 */
.L_x_1165:
[----:B------:R-:W-:Y:S05]  /*13610*/  BRA `(.L_x_1167) ;  /* 0xffffffb000dc7947 */ /* 0x000fea000383ffff */
.L_x_989:
[----:B------:R-:W-:Y:S01]  /*13620*/  BSSY B1, `(.L_x_1168) ;  /* 0x0000006000017945 */ /* 0x000fe20003800000 */
[----:B------:R-:W-:Y:S01]  /*13630*/  PLOP3.LUT P0, PT, P0, PT, PT, 0x8, 0x80 ;  /* 0x000000000080781c */ /* 0x000fe2000070e170 */
[----:B------:R-:W-:-:S12]  /*13640*/  IMAD.MOV.U32 R22, RZ, RZ, -0x1 ;  /* 0xffffffffff167424 */ /* 0x000fd800078e00ff */
[----:B------:R-:W-:Y:S05]  /*13650*/  WARPSYNC.COLLECTIVE R22, `(.L_x_1169) ;  /* 0x0000000016087348 */ /* 0x000fea0003c00000 */
[----:B------:R-:W-:Y:S01]  /*13660*/  VOTE.ANY P0, P0 ;  /* 0x0000000000ff7806 */ /* 0x000fe20000000100 */
[----:B------:R-:W-:-:S12]  /*13670*/  ENDCOLLECTIVE ;  /* 0x000000000000791b */ /* 0x000fd80003800000 */
.L_x_1169:
[----:B------:R-:W-:Y:S05]  /*13680*/  BSYNC B1 ;  /* 0x0000000000017941 */ /* 0x000fea0003800000 */
.L_x_1168:
[----:B------:R-:W-:Y:S05]  /*13690*/  BRA `(.L_x_1170) ;  /* 0xffffffb400307947 */ /* 0x000fea000383ffff */
.L_x_991:
        /* <DEDUP_REMOVED lines=8> */
.L_x_1172:
[----:B------:R-:W-:Y:S05]  /*13720*/  BSYNC B1 ;  /* 0x0000000000017941 */ /* 0x000fea0003800000 */
.L_x_1171:
        /* <DEDUP_REMOVED lines=12> */
.L_x_1173:
        /* <DEDUP_REMOVED lines=8> */
.L_x_1174:
        /* <DEDUP_REMOVED lines=9> */
.L_x_1175:
        /* <DEDUP_REMOVED lines=9> */
.L_x_1176:
        /* <DEDUP_REMOVED lines=8> */
.L_x_1177:
[----:B------:R-:W-:Y:S05]  /*13a10*/  WARPSYNC.COLLECTIVE R22, `(.L_x_1178) ;  /* 0x0000000016087348 */ /* 0x000fea0003c00000 */
[----:B------:R-:W-:Y:S01]  /*13a20*/  VOTE.ALL P0, P0 ;  /* 0x0000000000ff7806 */ /* 0x000fe20000000000 */
[----:B------:R-:W-:-:S12]  /*13a30*/  ENDCOLLECTIVE ;  /* 0x000000000000791b */ /* 0x000fd80003800000 */
.L_x_1178:
[----:B------:R-:W0:Y:S01]  /*13a40*/  LDC.64 R20, c[0x0][0x3a0] ;  /* 0x0000e800ff147b82 */ /* 0x000e220000000a00 */
[----:B------:R-:W-:-:S04]  /*13a50*/  ISETP.GT.AND P2, PT, R87, R92, PT ;  /* 0x0000005c5700720c */ /* 0x000fc80003f44270 */
[----:B------:R-:W-:-:S05]  /*13a60*/  SEL R26, R26, RZ, !P2 ;  /* 0x000000ff1a1a7207 */ /* 0x000fca0005000000 */
[----:B------:R-:W-:Y:S01]  /*13a70*/  IMAD.IADD R86, R93, 0x1, R26 ;  /* 0x000000015d567824 */ /* 0x000fe200078e021a */
[----:B0-----:R-:W-:-:S05]  /*13a80*/  IADD3 R88, P2, PT, R20, 0x100, RZ ;  /* 0x0000010014587810 */ /* 0x001fca0007f5e0ff */
[----:B------:R-:W-:Y:S01]  /*13a90*/  IMAD.X R89, RZ, RZ, R21, P2 ;  /* 0x000000ffff597224 */ /* 0x000fe200010e0615 */
[----:B------:R-:W-:Y:S07]  /*13aa0*/  BRA `(.L_x_1179) ;  /* 0xffffffb000c87947 */ /* 0x000fee000383ffff */
.L_x_993:
[----:B------:R-:W-:Y:S01]  /*13ab0*/  BSSY B1, `(.L_x_1180) ;  /* 0x0000006000017945 */ /* 0x000fe20003800000 */
[----:B------:R-:W-:Y:S01]  /*13ac0*/  PLOP3.LUT P0, PT, P0, PT, PT, 0x8, 0x80 ;  /* 0x000000000080781c */ /* 0x000fe2000070e170 */
[----:B------:R-:W-:-:S12]  /*13ad0*/  IMAD.MOV.U32 R22, RZ, RZ, -0x1 ;  /* 0xffffffffff167424 */ /* 0x000fd800078e00ff */
[----:B------:R-:W-:Y:S05]  /*13ae0*/  WARPSYNC.COLLECTIVE R22, `(.L_x_1181) ;  /* 0x0000000016087348 */ /* 0x000fea0003c00000 */
[----:B------:R-:W-:Y:S01]  /*13af0*/  VOTE.ANY P0, P0 ;  /* 0x0000000000ff7806 */ /* 0x000fe20000000100 */
[----:B------:R-:W-:-:S12]  /*13b00*/  ENDCOLLECTIVE ;  /* 0x000000000000791b */ /* 0x000fd80003800000 */
.L_x_1181:
[----:B------:R-:W-:Y:S05]  /*13b10*/  BSYNC B1 ;  /* 0x0000000000017941 */ /* 0x000fea0003800000 */
.L_x_1180:
[----:B------:R-:W-:Y:S05]  /*13b20*/  BRA `(.L_x_1182) ;  /* 0xffffffb000d07947 */ /* 0x000fea000383ffff */
.L_x_995:
[----:B------:R-:W-:Y:S01]  /*13b30*/  BSSY B1, `(.L_x_1183) ;  /* 0x0000006000017945 */ /* 0x000fe20003800000 */
[----:B------:R-:W-:Y:S01]  /*13b40*/  PLOP3.LUT P0, PT, P0, PT, PT, 0x8, 0x80 ;  /* 0x000000000080781c */ /* 0x000fe2000070e170 */
[----:B------:R-:W-:-:S12]  /*13b50*/  IMAD.MOV.U32 R22, RZ, RZ, -0x1 ;  /* 0xffffffffff167424 */ /* 0x000fd800078e00ff */
[----:B------:R-:W-:Y:S05]  /*13b60*/  WARPSYNC.COLLECTIVE R22, `(.L_x_1184) ;  /* 0x0000000016087348 */ /* 0x000fea0003c00000 */
[----:B------:R-:W-:Y:S01]  /*13b70*/  VOTE.ANY P0, P0 ;  /* 0x0000000000ff7806 */ /* 0x000fe20000000100 */
[----:B------:R-:W-:-:S12]  /*13b80*/  ENDCOLLECTIVE ;  /* 0x000000000000791b */ /* 0x000fd80003800000 */
.L_x_1184:
[----:B------:R-:W-:Y:S05]  /*13b90*/  BSYNC B1 ;  /* 0x0000000000017941 */ /* 0x000fea0003800000 */
.L_x_1183:
[----:B------:R-:W-:Y:S05]  /*13ba0*/  BRA `(.L_x_1185) ;  /* 0xffffffb400247947 */ /* 0x000fea000383ffff */
.L_x_997:
[----:B------:R-:W-:Y:S01]  /*13bb0*/  BSSY B1, `(.L_x_1186) ;  /* 0x0000006000017945 */ /* 0x000fe20003800000 */
[----:B------:R-:W-:Y:S01]  /*13bc0*/  PLOP3.LUT P2, PT, P0, PT, PT, 0x8, 0x80 ;  /* 0x000000000080781c */ /* 0x000fe2000074e170 */
[----:B------:R-:W-:-:S12]  /*13bd0*/  IMAD.MOV.U32 R22, RZ, RZ, -0x1 ;  /* 0xffffffffff167424 */ /* 0x000fd800078e00ff */
[----:B------:R-:W-:Y:S05]  /*13be0*/  WARPSYNC.COLLECTIVE R22, `(.L_x_1187) ;  /* 0x0000000016087348 */ /* 0x000fea0003c00000 */
[----:B------:R-:W-:Y:S01]  /*13bf0*/  VOTE.ANY R22, PT, P2 ;  /* 0x0000000000167806 */ /* 0x000fe200010e0100 */
[----:B------:R-:W-:Y:S06]  /*13c00*/  ENDCOLLECTIVE ;  /* 0x000000000000791b */ /* 0x000fec0003800000 */
.L_x_1187:
[----:B------:R-:W-:Y:S05]  /*13c10*/  BSYNC B1 ;  /* 0x0000000000017941 */ /* 0x000fea0003800000 */
.L_x_1186:
        /* <DEDUP_REMOVED lines=11> */
.L_x_1188:
        /* <DEDUP_REMOVED lines=8> */
.L_x_1189:
        /* <DEDUP_REMOVED lines=8> */
.L_x_1190:
[----:B------:R-:W-:Y:S01]  /*13dd0*/  IMAD.MOV.U32 R25, RZ, RZ, 0x8 ;  /* 0x00000008ff197424 */ /* 0x000fe200078e00ff */
[----:B------:R-:W-:Y:S02]  /*13de0*/  SEL R26, R26, RZ, !P0 ;  /* 0x000000ff1a1a7207 */ /* 0x000fe40004000000 */
[----:B------:R-:W-:-:S03]  /*13df0*/  ISETP.GT.AND P0, PT, R31, R24, PT ;  /* 0x000000181f00720c */ /* 0x000fc60003f04270 */
[----:B------:R-:W-:-:S10]  /*13e00*/  IMAD.IADD R21, R93, 0x1, R26 ;  /* 0x000000015d157824 */ /* 0x000fd400078e021a */
[----:B------:R-:W-:Y:S05]  /*13e10*/  WARPSYNC.COLLECTIVE R22, `(.L_x_1191) ;  /* 0x0000000016087348 */ /* 0x000fea0003c00000 */
[----:B------:R0:W1:Y:S02]  /*13e20*/  SHFL.DOWN P2, R26, R21, R25, R24 ;  /* 0x08000019151a7389 */ /* 0x0000640000040018 */
[----:B01----:R-:W-:Y:S05]  /*13e30*/  ENDCOLLECTIVE ;  /* 0x000000000000791b */ /* 0x003fea0003800000 */
.L_x_1191:
        /* <DEDUP_REMOVED lines=8> */
.L_x_1192:
[----:B------:R-:W-:Y:S02]  /*13ec0*/  SEL R26, R26, RZ, !P0 ;  /* 0x000000ff1a1a7207 */ /* 0x000fe40004000000 */
[----:B------:R-:W-:Y:S02]  /*13ed0*/  ISETP.NE.AND P0, PT, R20, 0x65, PT ;  /* 0x000000651400780c */ /* 0x000fe40003f05270 */
[----:B------:R-:W-:-:S11]  /*13ee0*/  IADD3 R86, PT, PT, R93, R26, R86 ;  /* 0x0000001a5d567210 */ /* 0x000fd60007ffe056 */
[----:B------:R-:W-:Y:S05]  /*13ef0*/  WARPSYNC.COLLECTIVE R22, `(.L_x_1193) ;  /* 0x0000000016087348 */ /* 0x000fea0003c00000 */
[----:B------:R-:W-:Y:S01]  /*13f00*/  VOTE.ALL P0, P0 ;  /* 0x0000000000ff7806 */ /* 0x000fe20000000000 */
[----:B------:R-:W-:-:S12]  /*13f10*/  ENDCOLLECTIVE ;  /* 0x000000000000791b */ /* 0x000fd80003800000 */
.L_x_1193:
[----:B------:R-:W-:Y:S05]  /*13f20*/  BRA `(.L_x_1194) ;  /* 0xffffffb000c47947 */ /* 0x000fea000383ffff */
.L_x_1195:
        /* <DEDUP_REMOVED lines=13> */
.L_x_1303:


//--------------------- .text._ZN3cub18CUB_300001_SM_10006detail6select23DeviceSelectSweepKernelINS2_10policy_hubIiNS0_8NullTypeEiLb0ELNS0_10SelectImplE2EE10Policy1000EPiPS5_N6thrust24THRUST_300001_SM_1000_NS6detail15normal_iteratorINSC_10device_ptrIiEEEES9_NS0_13ScanTileStateIiLb1EEE7is_evenS5_iNS2_19streaming_context_tIiLb0EEELS6_2EEEvT0_T1_T2_T3_T4_T5_T6_T7_iT8_NS1_7vsmem_tE --------------------------
	.section	.text._ZN3cub18CUB_300001_SM_10006detail6select23DeviceSelectSweepKernelINS2_10policy_hubIiNS0_8NullTypeEiLb0ELNS0_10SelectImplE2EE10Policy1000EPiPS5_N6thrust24THRUST_300001_SM_1000_NS6detail15normal_iteratorINSC_10device_ptrIiEEEES9_NS0_13ScanTileStateIiLb1EEE7is_evenS5_iNS2_19streaming_context_tIiLb0EEELS6_2EEEvT0_T1_T2_T3_T4_T5_T6_T7_iT8_NS1_7vsmem_tE,"ax",@progbits
	.align	128
        .global         _ZN3cub18CUB_300001_SM_10006detail6select23DeviceSelectSweepKernelINS2_10policy_hubIiNS0_8NullTypeEiLb0ELNS0_10SelectImplE2EE10Policy1000EPiPS5_N6thrust24THRUST_300001_SM_1000_NS6detail15normal_iteratorINSC_10device_ptrIiEEEES9_NS0_13ScanTileStateIiLb1EEE7is_evenS5_iNS2_19streaming_context_tIiLb0EEELS6_2EEEvT0_T1_T2_T3_T4_T5_T6_T7_iT8_NS1_7vsmem_tE
        .type           _ZN3cub18CUB_300001_SM_10006detail6select23DeviceSelectSweepKernelINS2_10policy_hubIiNS0_8NullTypeEiLb0ELNS0_10SelectImplE2EE10Policy1000EPiPS5_N6thrust24THRUST_300001_SM_1000_NS6detail15normal_iteratorINSC_10device_ptrIiEEEES9_NS0_13ScanTileStateIiLb1EEE7is_evenS5_iNS2_19streaming_context_tIiLb0EEELS6_2EEEvT0_T1_T2_T3_T4_T5_T6_T7_iT8_NS1_7vsmem_tE,@function
        .size           _ZN3cub18CUB_300001_SM_10006detail6select23DeviceSelectSweepKernelINS2_10policy_hubIiNS0_8NullTypeEiLb0ELNS0_10SelectImplE2EE10Policy1000EPiPS5_N6thrust24THRUST_300001_SM_1000_NS6detail15normal_iteratorINSC_10device_ptrIiEEEES9_NS0_13ScanTileStateIiLb1EEE7is_evenS5_iNS2_19streaming_context_tIiLb0EEELS6_2EEEvT0_T1_T2_T3_T4_T5_T6_T7_iT8_NS1_7vsmem_tE,(.L_x_1304 - _ZN3cub18CUB_300001_SM_10006detail6select23DeviceSelectSweepKernelINS2_10policy_hubIiNS0_8NullTypeEiLb0ELNS0_10SelectImplE2EE10Policy1000EPiPS5_N6thrust24THRUST_300001_SM_1000_NS6detail15normal_iteratorINSC_10device_ptrIiEEEES9_NS0_13ScanTileStateIiLb1EEE7is_evenS5_iNS2_19streaming_context_tIiLb0EEELS6_2EEEvT0_T1_T2_T3_T4_T5_T6_T7_iT8_NS1_7vsmem_tE)
        .other          _ZN3cub18CUB_300001_SM_10006detail6select23DeviceSelectSweepKernelINS2_10policy_hubIiNS0_8NullTypeEiLb0ELNS0_10SelectImplE2EE10Policy1000EPiPS5_N6thrust24THRUST_300001_SM_1000_NS6detail15normal_iteratorINSC_10device_ptrIiEEEES9_NS0_13ScanTileStateIiLb1EEE7is_evenS5_iNS2_19streaming_context_tIiLb0EEELS6_2EEEvT0_T1_T2_T3_T4_T5_T6_T7_iT8_NS1_7vsmem_tE,@"STO_CUDA_ENTRY STV_DEFAULT"
_ZN3cub18CUB_300001_SM_10006detail6select23DeviceSelectSweepKernelINS2_10policy_hubIiNS0_8NullTypeEiLb0ELNS0_10SelectImplE2EE10Policy1000EPiPS5_N6thrust24THRUST_300001_SM_1000_NS6detail15normal_iteratorINSC_10device_ptrIiEEEES9_NS0_13ScanTileStateIiLb1EEE7is_evenS5_iNS2_19streaming_context_tIiLb0EEELS6_2EEEvT0_T1_T2_T3_T4_T5_T6_T7_iT8_NS1_7vsmem_tE:
.text._ZN3cub18CUB_300001_SM_10006detail6select23DeviceSelectSweepKernelINS2_10policy_hubIiNS0_8NullTypeEiLb0ELNS0_10SelectImplE2EE10Policy1000EPiPS5_N6thrust24THRUST_300001_SM_1000_NS6detail15normal_iteratorINSC_10device_ptrIiEEEES9_NS0_13ScanTileStateIiLb1EEE7is_evenS5_iNS2_19streaming_context_tIiLb0EEELS6_2EEEvT0_T1_T2_T3_T4_T5_T6_T7_iT8_NS1_7vsmem_tE:
        /* <DEDUP_REMOVED lines=14> */
[----:B------:R-:W1:Y:S08]  /*00e0*/  LDC R6, c[0x0][0x374] ;  /* 0x0000dd00ff067b82 */ /* 0x000e700000000800 */
[----:B------:R-:W2:Y:S01]  /*00f0*/  LDC.64 R4, c[0x0][0x380] ;  /* 0x0000e000ff047b82 */ /* 0x000ea20000000a00 */
[----:B-1----:R-:W-:Y:S01]  /*0100*/  IMAD R35, R6, UR6, R35 ;  /* 0x0000000606237c24 */ /* 0x002fe2000f8e0223 */
[----:B0-----:R-:W-:-:S02]  /*0110*/  LOP3.LUT R2, R0, 0x1f, RZ, 0xc0, !PT ;  /* 0x0000001f00027812 */ /* 0x001fc400078ec0ff */
[----:B------:R-:W-:-:S05]  /*0120*/  LOP3.LUT R3, R0, 0x3e0, RZ, 0xc0, !PT ;  /* 0x000003e000037812 */ /* 0x000fca00078ec0ff */
[----:B------:R-:W-:-:S04]  /*0130*/  IMAD R2, R3, 0x13, R2 ;  /* 0x0000001303027824 */ /* 0x000fc800078e0202 */
[----:B------:R-:W-:-:S04]  /*0140*/  IMAD R35, R35, 0x2d20, R2 ;  /* 0x00002d2023237824 */ /* 0x000fc800078e0202 */
[----:B--2---:R-:W-:-:S05]  /*0150*/  IMAD.WIDE.U32 R4, R35, 0x4, R4 ;  /* 0x0000000423047825 */ /* 0x004fca00078e0004 */
        /* <DEDUP_REMOVED lines=20> */
[----:B------:R-:W-:Y:S01]  /*02a0*/  SHF.R.U32.HI R2, RZ, 0x5, R0 ;  /* 0x00000005ff027819 */ /* 0x000fe20000011600 */
[----:B------:R-:W-:Y:S01]  /*02b0*/  UMOV UR4, 0x400 ;  /* 0x0000040000047882 */ /* 0x000fe20000000000 */
[----:B------:R-:W0:Y:S01]  /*02c0*/  S2R R3, SR_LANEID ;  /* 0x0000000000037919 */ /* 0x000e220000000000 */
[C---:B------:R-:W-:Y:S01]  /*02d0*/  ISETP.GE.U32.AND P4, PT, R0.reuse, 0x20, PT ;  /* 0x000000200000780c */ /* 0x040fe20003f86070 */
[----:B------:R-:W-:Y:S01]  /*02e0*/  VIADD R56, R0, 0x260 ;  /* 0x0000026000387836 */ /* 0x000fe20000000000 */
[----:B------:R-:W-:Y:S01]  /*02f0*/  ISETP.NE.AND P3, PT, R2, 0x12, PT ;  /* 0x000000120200780c */ /* 0x000fe20003f65270 */
[----:B------:R-:W-:-:S02]  /*0300*/  VIADD R54, R0, 0x720 ;  /* 0x0000072000367836 */ /* 0x000fc40000000000 */
[C---:B------:R-:W-:Y:S02]  /*0310*/  VIADD R50, R0.reuse, 0xe40 ;  /* 0x00000e4000327836 */ /* 0x040fe40000000000 */
[C---:B------:R-:W-:Y:S02]  /*0320*/  VIADD R62, R0.reuse, 0x1300 ;  /* 0x00001300003e7836 */ /* 0x040fe40000000000 */
[C---:B------:R-:W-:Y:S02]  /*0330*/  VIADD R64, R0.reuse, 0x1560 ;  /* 0x0000156000407836 */ /* 0x040fe40000000000 */
[C---:B------:R-:W-:Y:S02]  /*0340*/  VIADD R66, R0.reuse, 0x1c80 ;  /* 0x00001c8000427836 */ /* 0x040fe40000000000 */
[C---:B------:R-:W-:Y:S02]  /*0350*/  VIADD R68, R0.reuse, 0x1ee0 ;  /* 0x00001ee000447836 */ /* 0x040fe40000000000 */
[----:B------:R-:W-:-:S02]  /*0360*/  VIADD R70, R0, 0x2140 ;  /* 0x0000214000467836 */ /* 0x000fc40000000000 */
[C---:B------:R-:W-:Y:S02]  /*0370*/  VIADD R72, R0.reuse, 0x23a0 ;  /* 0x000023a000487836 */ /* 0x040fe40000000000 */
[C---:B------:R-:W-:Y:S01]  /*0380*/  VIADD R74, R0.reuse, 0x2600 ;  /* 0x00002600004a7836 */ /* 0x040fe20000000000 */
[----:B-1----:R-:W-:Y:S01]  /*0390*/  ULEA UR4, UR5, UR4, 0x18 ;  /* 0x0000000405047291 */ /* 0x002fe2000f8ec0ff */
[C---:B------:R-:W-:Y:S01]  /*03a0*/  VIADD R76, R0.reuse, 0x2860 ;  /* 0x00002860004c7836 */ /* 0x040fe20000000000 */
[----:B------:R-:W1:Y:S01]  /*03b0*/  LDCU UR5, c[0x0][0x3ac] ;  /* 0x00007580ff0577ac */ /* 0x000e620008000800 */
[----:B------:R-:W-:Y:S02]  /*03c0*/  VIADD R78, R0, 0x2ac0 ;  /* 0x00002ac0004e7836 */ /* 0x000fe40000000000 */
[----:B0-----:R-:W-:Y:S01]  /*03d0*/  IMAD R20, R2, 0x260, R3 ;  /* 0x0000026002147824 */ /* 0x001fe200078e0203 */
[C---:B------:R-:W-:Y:S02]  /*03e0*/  ISETP.NE.AND P1, PT, R3.reuse, 0x1f, PT ;  /* 0x0000001f0300780c */ /* 0x040fe40003f25270 */
[----:B------:R-:W-:-:S02]  /*03f0*/  ISETP.NE.AND P2, PT, R3, RZ, PT ;  /* 0x000000ff0300720c */ /* 0x000fc40003f45270 */
[----:B------:R-:W-:Y:S02]  /*0400*/  LEA R29, R20, UR4, 0x2 ;  /* 0x00000004141d7c11 */ /* 0x000fe4000f8e10ff */
[----:B-1----:R-:W-:-:S03]  /*0410*/  IADD3 R57, PT, PT, -R0, UR5, RZ ;  /* 0x0000000500397c10 */ /* 0x002fc6000fffe1ff */
        /* <DEDUP_REMOVED lines=33> */
[----:B0-----:R-:W-:-:S02]  /*0630*/  LOP3.LUT R40, R20, 0x1, RZ, 0xc, !PT ;  /* 0x0000000114287812 */ /* 0x001fc400078e0cff */
[----:B------:R-:W-:Y:S01]  /*0640*/  LOP3.LUT R3, R20, 0x1, RZ, 0xc0, !PT ;  /* 0x0000000114037812 */ /* 0x000fe200078ec0ff */
[----:B------:R-:W0:Y:S01]  /*0650*/  LDS R32, [R4+0x2c] ;  /* 0x00002c0004207984 */ /* 0x000e220000000800 */
[----:B-1----:R-:W-:Y:S02]  /*0660*/  LOP3.LUT R5, R21, 0x1, RZ, 0xc, !PT ;  /* 0x0000000115057812 */ /* 0x002fe400078e0cff */
[----:B------:R-:W-:Y:S01]  /*0670*/  ISETP.NE.AND P5, PT, R3, RZ, PT ;  /* 0x000000ff0300720c */ /* 0x000fe20003fa5270 */
[----:B------:R-:W1:Y:S01]  /*0680*/  LDS R31, [R4+0x30] ;  /* 0x00003000041f7984 */ /* 0x000e620000000800 */
[----:B--2---:R-:W-:-:S03]  /*0690*/  LOP3.LUT R35, R23, 0x1, RZ, 0xc, !PT ;  /* 0x0000000117237812 */ /* 0x004fc600078e0cff */
[----:B------:R-:W2:Y:S01]  /*06a0*/  LDS R30, [R4+0x34] ;  /* 0x00003400041e7984 */ /* 0x000ea20000000800 */
[----:B---3--:R-:W-:Y:S02]  /*06b0*/  LOP3.LUT R36, R17, 0x1, RZ, 0xc, !PT ;  /* 0x0000000111247812 */ /* 0x008fe400078e0cff */
[----:B------:R-:W-:Y:S01]  /*06c0*/  IADD3 R5, PT, PT, R35, R5, R40 ;  /* 0x0000000523057210 */ /* 0x000fe20007ffe028 */
[----:B------:R-:W3:Y:S01]  /*06d0*/  LDS R29, [R4+0x38] ;  /* 0x00003800041d7984 */ /* 0x000ee20000000800 */
[----:B----4-:R-:W-:-:S03]  /*06e0*/  LOP3.LUT R7, R24, 0x1, RZ, 0xc, !PT ;  /* 0x0000000118077812 */ /* 0x010fc600078e0cff */
[----:B------:R-:W4:Y:S01]  /*06f0*/  LDS R28, [R4+0x3c] ;  /* 0x00003c00041c7984 */ /* 0x000f220000000800 */
[----:B------:R-:W-:Y:S02]  /*0700*/  IADD3 R7, PT, PT, R7, R36, R5 ;  /* 0x0000002407077210 */ /* 0x000fe40007ffe005 */
[----:B-----5:R-:W-:Y:S01]  /*0710*/  LOP3.LUT R5, R19, 0x1, RZ, 0xc, !PT ;  /* 0x0000000113057812 */ /* 0x020fe200078e0cff */
[----:B------:R-:W5:Y:S01]  /*0720*/  LDS R27, [R4+0x40] ;  /* 0x00004000041b7984 */ /* 0x000f620000000800 */
[----:B------:R-:W-:-:S03]  /*0730*/  LOP3.LUT R6, R22, 0x1, RZ, 0xc, !PT ;  /* 0x0000000116067812 */ /* 0x000fc600078e0cff */
[----:B------:R-:W5:Y:S01]  /*0740*/  LDS R26, [R4+0x44] ;  /* 0x00004400041a7984 */ /* 0x000f620000000800 */
[----:B------:R-:W-:Y:S02]  /*0750*/  IADD3 R5, PT, PT, R6, R5, R7 ;  /* 0x0000000506057210 */ /* 0x000fe40007ffe007 */
[----:B------:R-:W-:Y:S01]  /*0760*/  LOP3.LUT R38, R16, 0x1, RZ, 0xc, !PT ;  /* 0x0000000110267812 */ /* 0x000fe200078e0cff */
[----:B------:R1:W5:Y:S01]  /*0770*/  LDS R25, [R4+0x48] ;  /* 0x0000480004197984 */ /* 0x0003620000000800 */
[----:B------:R-:W-:Y:S02]  /*0780*/  LOP3.LUT R37, R18, 0x1, RZ, 0xc, !PT ;  /* 0x0000000112257812 */ /* 0x000fe400078e0cff */
[----:B------:R-:W-:Y:S02]  /*0790*/  LOP3.LUT R3, R16, 0x1, RZ, 0xc0, !PT ;  /* 0x0000000110037812 */ /* 0x000fe400078ec0ff */
[----:B------:R-:W-:Y:S02]  /*07a0*/  LOP3.LUT R39, R34, 0x1, RZ, 0xc, !PT ;  /* 0x0000000122277812 */ /* 0x000fe400078e0cff */
[----:B------:R-:W-:-:S02]  /*07b0*/  IADD3 R42, PT, PT, R37, R38, R5 ;  /* 0x00000026252a7210 */ /* 0x000fc40007ffe005 */
[----:B------:R-:W-:-:S03]  /*07c0*/  LOP3.LUT R6, R33, 0x1, RZ, 0xc, !PT ;  /* 0x0000000121067812 */ /* 0x000fc600078e0cff */
[----:B------:R-:W-:Y:S01]  /*07d0*/  IMAD.IADD R41, R39, 0x1, R42 ;  /* 0x0000000127297824 */ /* 0x000fe200078e022a */
[----:B0-----:R-:W-:Y:S02]  /*07e0*/  LOP3.LUT R5, R32, 0x1, RZ, 0xc, !PT ;  /* 0x0000000120057812 */ /* 0x001fe400078e0cff */
[----:B-1----:R-:W-:Y:S02]  /*07f0*/  LOP3.LUT R4, R31, 0x1, RZ, 0xc, !PT ;  /* 0x000000011f047812 */ /* 0x002fe400078e0cff */
[----:B------:R-:W-:Y:S02]  /*0800*/  IADD3 R6, PT, PT, R5, R6, R41 ;  /* 0x0000000605067210 */ /* 0x000fe40007ffe029 */
[----:B--2---:R-:W-:-:S04]  /*0810*/  LOP3.LUT R5, R30, 0x1, RZ, 0xc, !PT ;  /* 0x000000011e057812 */ /* 0x004fc800078e0cff */
[----:B------:R-:W-:Y:S02]  /*0820*/  IADD3 R6, PT, PT, R5, R4, R6 ;  /* 0x0000000405067210 */ /* 0x000fe40007ffe006 */
[----:B---3--:R-:W-:Y:S02]  /*0830*/  LOP3.LUT R4, R29, 0x1, RZ, 0xc, !PT ;  /* 0x000000011d047812 */ /* 0x008fe400078e0cff */
[----:B----4-:R-:W-:-:S04]  /*0840*/  LOP3.LUT R5, R28, 0x1, RZ, 0xc, !PT ;  /* 0x000000011c057812 */ /* 0x010fc800078e0cff */
[----:B------:R-:W-:Y:S02]  /*0850*/  IADD3 R7, PT, PT, R5, R4, R6 ;  /* 0x0000000405077210 */ /* 0x000fe40007ffe006 */
[----:B-----5:R-:W-:Y:S02]  /*0860*/  LOP3.LUT R4, R27, 0x1, RZ, 0xc, !PT ;  /* 0x000000011b047812 */ /* 0x020fe400078e0cff */
[----:B------:R-:W-:Y:S02]  /*0870*/  LOP3.LUT R5, R26, 0x1, RZ, 0xc, !PT ;  /* 0x000000011a057812 */ /* 0x000fe400078e0cff */
[----:B------:R-:W-:Y:S02]  /*0880*/  LOP3.LUT R6, R25, 0x1, RZ, 0xc, !PT ;  /* 0x0000000119067812 */ /* 0x000fe400078e0cff */
[----:B------:R-:W-:-:S05]  /*0890*/  IADD3 R5, PT, PT, R5, R4, R7 ;  /* 0x0000000405057210 */ /* 0x000fca0007ffe007 */
        /* <DEDUP_REMOVED lines=14> */
[----:B------:R0:W-:Y:S01]  /*0980*/  @!P1 STS [R45], R44 ;  /* 0x0000002c2d009388 */ /* 0x0001e20000000800 */
[----:B------:R-:W-:Y:S01]  /*0990*/  BAR.SYNC.DEFER_BLOCKING 0x0 ;  /* 0x0000000000007b1d */ /* 0x000fe20000010000 */
[----:B------:R-:W-:Y:S02]  /*09a0*/  ISETP.NE.AND P1, PT, R2, 0x11, PT ;  /* 0x000000110200780c */ /* 0x000fe40003f25270 */
[----:B0-----:R-:W-:-:S03]  /*09b0*/  LOP3.LUT R44, R26, 0x1, RZ, 0xc, !PT ;  /* 0x000000011a2c7812 */ /* 0x001fc600078e0cff */
        /* <DEDUP_REMOVED lines=31> */
[C---:B------:R-:W-:Y:S02]  /*0bb0*/  ISETP.NE.AND P0, PT, R2.reuse, 0xa, PT ;  /* 0x0000000a0200780c */ /* 0x040fe40003f05270 */
[----:B------:R-:W-:Y:S02]  /*0bc0*/  LOP3.LUT R4, R23, 0x1, RZ, 0xc0, !PT ;  /* 0x0000000117047812 */ /* 0x000fe400078ec0ff */
[----:B------:R-:W-:Y:S02]  /*0bd0*/  SEL R45, R5, R45, !P0 ;  /* 0x0000002d052d7207 */ /* 0x000fe40004000000 */
[----:B------:R-:W-:-:S04]  /*0be0*/  ISETP.NE.AND P0, PT, R2, 0xb, PT ;  /* 0x0000000b0200780c */ /* 0x000fc80003f05270 */
[----:B------:R-:W-:Y:S02]  /*0bf0*/  SEL R45, R6, R45, !P0 ;  /* 0x0000002d062d7207 */ /* 0x000fe40004000000 */
[C---:B------:R-:W-:Y:S01]  /*0c00*/  ISETP.NE.AND P0, PT, R2.reuse, 0xc, PT ;  /* 0x0000000c0200780c */ /* 0x040fe20003f05270 */
[----:B0-----:R-:W-:Y:S01]  /*0c10*/  IMAD.IADD R12, R7, 0x1, R12 ;  /* 0x00000001070c7824 */ /* 0x001fe200078e020c */
[----:B------:R-:W-:Y:S02]  /*0c20*/  LOP3.LUT R6, R25, 0x1, RZ, 0xc0, !PT ;  /* 0x0000000119067812 */ /* 0x000fe400078ec0ff */
[----:B------:R-:W-:Y:S01]  /*0c30*/  SEL R45, R7, R45, !P0 ;  /* 0x0000002d072d7207 */ /* 0x000fe20004000000 */
[----:B------:R-:W-:Y:S01]  /*0c40*/  IMAD.IADD R13, R13, 0x1, R12 ;  /* 0x000000010d0d7824 */ /* 0x000fe200078e020c */
[----:B------:R-:W-:-:S03]  /*0c50*/  ISETP.NE.AND P0, PT, R2, 0xd, PT ;  /* 0x0000000d0200780c */ /* 0x000fc60003f05270 */
[----:B------:R-:W-:Y:S01]  /*0c60*/  IMAD.IADD R14, R14, 0x1, R13 ;  /* 0x000000010e0e7824 */ /* 0x000fe200078e020d */
[----:B------:R-:W-:Y:S02]  /*0c70*/  SEL R45, R12, R45, !P0 ;  /* 0x0000002d0c2d7207 */ /* 0x000fe40004000000 */
[----:B------:R-:W-:Y:S01]  /*0c80*/  ISETP.NE.AND P0, PT, R2, 0xe, PT ;  /* 0x0000000e0200780c */ /* 0x000fe20003f05270 */
[----:B------:R-:W-:-:S03]  /*0c90*/  IMAD.IADD R15, R15, 0x1, R14 ;  /* 0x000000010f0f7824 */ /* 0x000fc600078e020e */
[----:B------:R-:W-:Y:S02]  /*0ca0*/  SEL R45, R13, R45, !P0 ;  /* 0x0000002d0d2d7207 */ /* 0x000fe40004000000 */
[----:B------:R-:W-:Y:S01]  /*0cb0*/  ISETP.NE.AND P0, PT, R2, 0xf, PT ;  /* 0x0000000f0200780c */ /* 0x000fe20003f05270 */
[----:B-1----:R-:W-:Y:S01]  /*0cc0*/  IMAD.IADD R8, R15, 0x1, R8 ;  /* 0x000000010f087824 */ /* 0x002fe200078e0208 */
[----:B------:R-:W-:Y:S02]  /*0cd0*/  LOP3.LUT R13, R21, 0x1, RZ, 0xc, !PT ;  /* 0x00000001150d7812 */ /* 0x000fe400078e0cff */
[----:B------:R-:W-:Y:S01]  /*0ce0*/  SEL R45, R14, R45, !P0 ;  /* 0x0000002d0e2d7207 */ /* 0x000fe20004000000 */
[----:B------:R-:W-:Y:S01]  /*0cf0*/  IMAD.IADD R9, R9, 0x1, R8 ;  /* 0x0000000109097824 */ /* 0x000fe200078e0208 */
[----:B------:R-:W-:Y:S02]  /*0d00*/  ISETP.NE.AND P0, PT, R2, 0x10, PT ;  /* 0x000000100200780c */ /* 0x000fe40003f05270 */
[----:B------:R-:W-:-:S02]  /*0d10*/  LOP3.LUT R2, R17, 0x1, RZ, 0xc0, !PT ;  /* 0x0000000111027812 */ /* 0x000fc400078ec0ff */
[----:B------:R-:W-:Y:S02]  /*0d20*/  SEL R45, R15, R45, !P0 ;  /* 0x0000002d0f2d7207 */ /* 0x000fe40004000000 */
[----:B------:R-:W-:Y:S02]  /*0d30*/  ISETP.NE.U32.AND P0, PT, R4, 0x1, PT ;  /* 0x000000010400780c */ /* 0x000fe40003f05070 */
[----:B------:R-:W-:Y:S02]  /*0d40*/  SEL R45, R8, R45, !P1 ;  /* 0x0000002d082d7207 */ /* 0x000fe40004800000 */
[----:B------:R-:W-:Y:S02]  /*0d50*/  ISETP.NE.AND P1, PT, R2, RZ, PT ;  /* 0x000000ff0200720c */ /* 0x000fe40003f25270 */
[----:B------:R-:W-:Y:S02]  /*0d60*/  SEL R45, R9, R45, !P3 ;  /* 0x0000002d092d7207 */ /* 0x000fe40005800000 */
[----:B------:R-:W-:-:S02]  /*0d70*/  SEL R2, R43, RZ, P2 ;  /* 0x000000ff2b027207 */ /* 0x000fc40001000000 */
[----:B------:R-:W-:Y:S02]  /*0d80*/  SEL R45, R45, RZ, P4 ;  /* 0x000000ff2d2d7207 */ /* 0x000fe40002000000 */
[----:B------:R-:W-:Y:S01]  /*0d90*/  ISETP.NE.U32.AND P2, PT, R3, 0x1, PT ;  /* 0x000000010300780c */ /* 0x000fe20003f45070 */
[----:B------:R-:W-:Y:S01]  /*0da0*/  IMAD.IADD R3, R10, 0x1, R9 ;  /* 0x000000010a037824 */ /* 0x000fe200078e0209 */
[----:B------:R-:W-:Y:S01]  /*0db0*/  LOP3.LUT R4, R18, 0x1, RZ, 0xc0, !PT ;  /* 0x0000000112047812 */ /* 0x000fe200078ec0ff */
[----:B------:R-:W-:Y:S01]  /*0dc0*/  IMAD.IADD R45, R45, 0x1, R2 ;  /* 0x000000012d2d7824 */ /* 0x000fe200078e0202 */
[----:B------:R-:W-:Y:S02]  /*0dd0*/  LOP3.LUT P4, RZ, R21, 0x1, RZ, 0xc0, !PT ;  /* 0x0000000115ff7812 */ /* 0x000fe4000788c0ff */
[----:B------:R-:W-:Y:S01]  /*0de0*/  IADD3 R9, PT, PT, -R3, 0x2d20, RZ ;  /* 0x00002d2003097810 */ /* 0x000fe20007ffe1ff */
[--C-:B------:R-:W-:Y:S01]  /*0df0*/  IMAD.IADD R7, R40, 0x1, R45.reuse ;  /* 0x0000000128077824 */ /* 0x100fe200078e022d */
[----:B------:R-:W-:Y:S01]  /*0e00*/  ISETP.NE.U32.AND P3, PT, R4, 0x1, PT ;  /* 0x000000010400780c */ /* 0x000fe20003f65070 */
[C---:B------:R-:W-:Y:S01]  /*0e10*/  IMAD R8, R0.reuse, 0x13, -R45 ;  /* 0x0000001300087824 */ /* 0x040fe200078e0a2d */
[----:B------:R-:W-:Y:S01]  /*0e20*/  ISETP.GE.AND P6, PT, R0, R9, PT ;  /* 0x000000090000720c */ /* 0x000fe20003fc6270 */
[C---:B------:R-:W-:Y:S01]  /*0e30*/  IMAD.IADD R5, R45.reuse, 0x1, R9 ;  /* 0x000000012d057824 */ /* 0x040fe200078e0209 */
[----:B------:R-:W-:Y:S01]  /*0e40*/  LOP3.LUT R4, R34, 0x1, RZ, 0xc0, !PT ;  /* 0x0000000122047812 */ /* 0x000fe200078ec0ff */
[----:B------:R-:W-:Y:S01]  /*0e50*/  IMAD R7, R0, 0x13, -R7 ;  /* 0x0000001300077824 */ /* 0x000fe200078e0a07 */
[----:B------:R-:W-:Y:S01]  /*0e60*/  LOP3.LUT R10, R22, 0x1, RZ, 0xc, !PT ;  /* 0x00000001160a7812 */ /* 0x000fe200078e0cff */
[----:B------:R-:W-:Y:S01]  /*0e70*/  IMAD.IADD R2, R40, 0x1, R5 ;  /* 0x0000000128027824 */ /* 0x000fe200078e0205 */
[----:B------:R-:W-:Y:S01]  /*0e80*/  IADD3 R40, PT, PT, R45, R13, R40 ;  /* 0x0000000d2d287210 */ /* 0x000fe20007ffe028 */
[----:B------:R-:W-:Y:S01]  /*0e90*/  VIADD R7, R7, 0x1 ;  /* 0x0000000107077836 */ /* 0x000fe20000000000 */
[----:B------:R-:W-:Y:S01]  /*0ea0*/  SEL R8, R5, R8, !P5 ;  /* 0x0000000805087207 */ /* 0x000fe20006800000 */
[----:B------:R-:W-:Y:S01]  /*0eb0*/  IMAD.IADD R13, R2, 0x1, R13 ;  /* 0x00000001020d7824 */ /* 0x000fe200078e020d */
[----:B------:R-:W-:Y:S01]  /*0ec0*/  ISETP.NE.AND P5, PT, R4, RZ, PT ;  /* 0x000000ff0400720c */ /* 0x000fe20003fa5270 */
[--C-:B------:R-:W-:Y:S01]  /*0ed0*/  IMAD.IADD R5, R35, 0x1, R40.reuse ;  /* 0x0000000123057824 */ /* 0x100fe200078e0228 */
[----:B------:R-:W-:Y:S01]  /*0ee0*/  SEL R11, R2, R7, !P4 ;  /* 0x00000007020b7207 */ /* 0x000fe20006000000 */
[----:B------:R-:W-:Y:S01]  /*0ef0*/  IMAD R2, R0, 0x13, -R40 ;  /* 0x0000001300027824 */ /* 0x000fe200078e0a28 */
[----:B------:R-:W-:Y:S01]  /*0f00*/  LOP3.LUT R4, RZ, R0, RZ, 0x33, !PT ;  /* 0x00000000ff047212 */ /* 0x000fe200078e33ff */
[----:B------:R-:W-:Y:S01]  /*0f10*/  IMAD.IADD R15, R36, 0x1, R5 ;  /* 0x00000001240f7824 */ /* 0x000fe200078e0205 */
[----:B------:R-:W-:Y:S01]  /*0f20*/  ISETP.NE.U32.AND P4, PT, R6, 0x1, PT ;  /* 0x000000010600780c */ /* 0x000fe20003f85070 */
[----:B------:R-:W-:Y:S01]  /*0f30*/  VIADD R2, R2, 0x2 ;  /* 0x0000000202027836 */ /* 0x000fe20000000000 */
[----:B------:R-:W-:Y:S01]  /*0f40*/  LOP3.LUT R6, R19, 0x1, RZ, 0xc, !PT ;  /* 0x0000000113067812 */ /* 0x000fe200078e0cff */
[----:B------:R-:W-:-:S02]  /*0f50*/  IMAD.IADD R7, R0, 0x1, -R9 ;  /* 0x0000000100077824 */ /* 0x000fc400078e0a09 */
[----:B------:R-:W-:Y:S01]  /*0f60*/  @!P6 VIADD R7, R4, UR5 ;  /* 0x000000050407ec36 */ /* 0x000fe20008000000 */
[----:B------:R-:W-:Y:S01]  /*0f70*/  SEL R12, R2, R13, !P0 ;  /* 0x0000000d020c7207 */ /* 0x000fe20004000000 */
[----:B------:R-:W-:Y:S01]  /*0f80*/  IMAD.IADD R13, R35, 0x1, R13 ;  /* 0x00000001230d7824 */ /* 0x000fe200078e020d */
[----:B------:R-:W-:Y:S01]  /*0f90*/  LOP3.LUT R4, R24, 0x1, RZ, 0xc, !PT ;  /* 0x0000000118047812 */ /* 0x000fe200078e0cff */
[----:B------:R-:W-:Y:S01]  /*0fa0*/  IMAD R2, R0, 0x13, -R15 ;  /* 0x0000001300027824 */ /* 0x000fe200078e0a0f */
[----:B------:R-:W-:Y:S01]  /*0fb0*/  LOP3.LUT P0, RZ, R24, 0x1, RZ, 0xc0, !PT ;  /* 0x0000000118ff7812 */ /* 0x000fe2000780c0ff */
[----:B------:R-:W-:Y:S01]  /*0fc0*/  IMAD.IADD R47, R42, 0x1, R45 ;  /* 0x000000012a2f7824 */ /* 0x000fe200078e022d */
[----:B------:R-:W-:Y:S01]  /*0fd0*/  ISETP.GE.AND P6, PT, R50, R9, PT ;  /* 0x000000093200720c */ /* 0x000fe20003fc6270 */
[----:B------:R-:W-:Y:S01]  /*0fe0*/  IMAD R5, R0, 0x13, -R5 ;  /* 0x0000001300057824 */ /* 0x000fe200078e0a05 */
[----:B------:R-:W-:Y:S01]  /*0ff0*/  LEA R12, R12, UR4, 0x2 ;  /* 0x000000040c0c7c11 */ /* 0x000fe2000f8e10ff */
[----:B------:R-:W-:-:S02]  /*1000*/  IMAD.IADD R45, R41, 0x1, R45 ;  /* 0x00000001292d7824 */ /* 0x000fc400078e022d */
[----:B------:R-:W-:Y:S02]  /*1010*/  IMAD.IADD R41, R15, 0x1, R4 ;  /* 0x000000010f297824 */ /* 0x000fe400078e0204 */
[----:B------:R-:W-:Y:S02]  /*1020*/  IMAD.IADD R35, R36, 0x1, R13 ;  /* 0x0000000124237824 */ /* 0x000fe400078e020d */
[----:B------:R-:W-:Y:S02]  /*1030*/  VIADD R2, R2, 0x4 ;  /* 0x0000000402027836 */ /* 0x000fe40000000000 */
[----:B------:R-:W-:Y:S02]  /*1040*/  VIADD R5, R5, 0x3 ;  /* 0x0000000305057836 */ /* 0x000fe40000000000 */
[----:B------:R-:W-:Y:S01]  /*1050*/  IMAD.IADD R43, R41, 0x1, R6 ;  /* 0x00000001292b7824 */ /* 0x000fe200078e0206 */
[C---:B------:R-:W-:Y:S01]  /*1060*/  SEL R14, R35.reuse, R2, !P0 ;  /* 0x00000002230e7207 */ /* 0x040fe20004000000 */
[----:B------:R-:W-:Y:S01]  /*1070*/  IMAD.IADD R35, R35, 0x1, R4 ;  /* 0x0000000123237824 */ /* 0x000fe200078e0204 */
[----:B------:R-:W-:Y:S01]  /*1080*/  SEL R15, R13, R5, !P1 ;  /* 0x000000050d0f7207 */ /* 0x000fe20004800000 */
[----:B------:R-:W-:Y:S01]  /*1090*/  IMAD.IADD R13, R43, 0x1, R10 ;  /* 0x000000012b0d7824 */ /* 0x000fe200078e020a */
[----:B------:R-:W-:Y:S01]  /*10a0*/  LOP3.LUT P1, RZ, R22, 0x1, RZ, 0xc0, !PT ;  /* 0x0000000116ff7812 */ /* 0x000fe2000782c0ff */
[C---:B------:R-:W-:Y:S01]  /*10b0*/  IMAD R43, R0.reuse, 0x13, -R43 ;  /* 0x00000013002b7824 */ /* 0x040fe200078e0a2b */
[----:B------:R-:W-:Y:S01]  /*10c0*/  LOP3.LUT P0, RZ, R19, 0x1, RZ, 0xc0, !PT ;  /* 0x0000000113ff7812 */ /* 0x000fe2000780c0ff */
[----:B------:R-:W-:Y:S01]  /*10d0*/  IMAD.IADD R5, R35, 0x1, R6 ;  /* 0x0000000123057824 */ /* 0x000fe200078e0206 */
[----:B------:R-:W-:Y:S01]  /*10e0*/  LOP3.LUT R6, R33, 0x1, RZ, 0xc, !PT ;  /* 0x0000000121067812 */ /* 0x000fe200078e0cff */
[----:B------:R-:W-:-:S02]  /*10f0*/  IMAD R2, R0, 0x13, -R13 ;  /* 0x0000001300027824 */ /* 0x000fc400078e0a0d */
[----:B------:R-:W-:Y:S02]  /*1100*/  VIADD R40, R43, 0x6 ;  /* 0x000000062b287836 */ /* 0x000fe40000000000 */
[C---:B------:R-:W-:Y:S01]  /*1110*/  IMAD.IADD R43, R5.reuse, 0x1, R10 ;  /* 0x00000001052b7824 */ /* 0x040fe200078e020a */
[----:B------:R-:W-:Y:S01]  /*1120*/  LOP3.LUT R10, R32, 0x1, RZ, 0xc, !PT ;  /* 0x00000001200a7812 */ /* 0x000fe200078e0cff */
[----:B------:R-:W-:Y:S01]  /*1130*/  IMAD.IADD R13, R38, 0x1, R13 ;  /* 0x00000001260d7824 */ /* 0x000fe200078e020d */
[----:B------:R-:W-:Y:S01]  /*1140*/  SEL R40, R5, R40, !P1 ;  /* 0x0000002805287207 */ /* 0x000fe20004800000 */
[----:B------:R-:W-:Y:S01]  /*1150*/  IMAD R41, R0, 0x13, -R41 ;  /* 0x0000001300297824 */ /* 0x000fe200078e0a29 */
[----:B------:R-:W-:Y:S01]  /*1160*/  LOP3.LUT P1, RZ, R31, 0x1, RZ, 0xc0, !PT ;  /* 0x000000011fff7812 */ /* 0x000fe2000782c0ff */
[----:B------:R-:W-:Y:S02]  /*1170*/  VIADD R2, R2, 0x7 ;  /* 0x0000000702027836 */ /* 0x000fe40000000000 */
[----:B------:R-:W-:-:S02]  /*1180*/  IMAD.IADD R38, R38, 0x1, R43 ;  /* 0x0000000126267824 */ /* 0x000fc400078e022b */
[----:B------:R-:W-:Y:S02]  /*1190*/  IMAD R13, R0, 0x13, -R13 ;  /* 0x00000013000d7824 */ /* 0x000fe400078e0a0d */
[----:B------:R-:W-:Y:S01]  /*11a0*/  VIADD R36, R41, 0x5 ;  /* 0x0000000529247836 */ /* 0x000fe20000000000 */
[----:B------:R-:W-:Y:S01]  /*11b0*/  SEL R41, R2, R43, !P2 ;  /* 0x0000002b02297207 */ /* 0x000fe20005000000 */
[----:B------:R-:W-:Y:S01]  /*11c0*/  IMAD.IADD R2, R37, 0x1, R38 ;  /* 0x0000000125027824 */ /* 0x000fe200078e0226 */
[----:B------:R-:W-:Y:S01]  /*11d0*/  LOP3.LUT R37, R28, 0x1, RZ, 0xc, !PT ;  /* 0x000000011c257812 */ /* 0x000fe200078e0cff */
[----:B------:R-:W-:Y:S01]  /*11e0*/  VIADD R13, R13, 0x8 ;  /* 0x000000080d0d7836 */ /* 0x000fe20000000000 */
[----:B------:R-:W-:Y:S01]  /*11f0*/  SEL R36, R35, R36, !P0 ;  /* 0x0000002423247207 */ /* 0x000fe20004000000 */
[C---:B------:R-:W-:Y:S01]  /*1200*/  IMAD R47, R0.reuse, 0x13, -R47 ;  /* 0x00000013002f7824 */ /* 0x040fe200078e0a2f */
[----:B------:R-:W-:Y:S01]  /*1210*/  LOP3.LUT P0, RZ, R33, 0x1, RZ, 0xc0, !PT ;  /* 0x0000000121ff7812 */ /* 0x000fe2000780c0ff */
[----:B------:R-:W-:Y:S01]  /*1220*/  IMAD R4, R0, 0x13, -R45 ;  /* 0x0000001300047824 */ /* 0x000fe200078e0a2d */
[----:B------:R-:W-:Y:S01]  /*1230*/  LOP3.LUT P2, RZ, R27, 0x1, RZ, 0xc0, !PT ;  /* 0x000000011bff7812 */ /* 0x000fe2000784c0ff */
[----:B------:R-:W-:Y:S01]  /*1240*/  IMAD.IADD R45, R45, 0x1, R6 ;  /* 0x000000012d2d7824 */ /* 0x000fe200078e0206 */
[----:B------:R-:W-:Y:S01]  /*1250*/  LEA R36, R36, UR4, 0x2 ;  /* 0x0000000424247c11 */ /* 0x000fe2000f8e10ff */
[----:B------:R-:W-:Y:S01]  /*1260*/  IMAD.IADD R5, R39, 0x1, R2 ;  /* 0x0000000127057824 */ /* 0x000fe200078e0202 */
[----:B------:R-:W-:Y:S01]  /*1270*/  SEL R39, R13, R38, !P3 ;  /* 0x000000260d277207 */ /* 0x000fe20005800000 */
[----:B------:R-:W-:Y:S01]  /*1280*/  VIADD R43, R47, 0x9 ;  /* 0x000000092f2b7836 */ /* 0x000fe20000000000 */
[----:B------:R-:W-:Y:S01]  /*1290*/  LOP3.LUT R38, R27, 0x1, RZ, 0xc, !PT ;  /* 0x000000011b267812 */ /* 0x000fe200078e0cff */
[----:B------:R-:W-:Y:S01]  /*12a0*/  VIADD R4, R4, 0xa ;  /* 0x0000000a04047836 */ /* 0x000fe20000000000 */
[----:B------:R-:W-:Y:S01]  /*12b0*/  LOP3.LUT P3, RZ, R26, 0x1, RZ, 0xc0, !PT ;  /* 0x000000011aff7812 */ /* 0x000fe2000786c0ff */
[----:B------:R-:W-:Y:S01]  /*12c0*/  IMAD.IADD R13, R45, 0x1, R10 ;  /* 0x000000012d0d7824 */ /* 0x000fe200078e020a */
[----:B------:R-:W-:Y:S01]  /*12d0*/  SEL R43, R2, R43, !P5 ;  /* 0x0000002b022b7207 */ /* 0x000fe20006800000 */
[----:B------:R-:W-:Y:S01]  /*12e0*/  IMAD R45, R0, 0x13, -R45 ;  /* 0x00000013002d7824 */ /* 0x000fe200078e0a2d */
[C---:B------:R-:W-:Y:S01]  /*12f0*/  SEL R42, R5.reuse, R4, !P0 ;  /* 0x00000004052a7207 */ /* 0x040fe20004000000 */
[----:B------:R-:W-:Y:S01]  /*1300*/  IMAD.IADD R6, R5, 0x1, R6 ;  /* 0x0000000105067824 */ /* 0x000fe200078e0206 */
[----:B------:R-:W-:Y:S01]  /*1310*/  LOP3.LUT P0, RZ, R32, 0x1, RZ, 0xc0, !PT ;  /* 0x0000000120ff7812 */ /* 0x000fe2000780c0ff */
[----:B------:R-:W-:Y:S01]  /*1320*/  IMAD R2, R0, 0x13, -R13 ;  /* 0x0000001300027824 */ /* 0x000fe200078e0a0d */
[----:B------:R-:W-:Y:S01]  /*1330*/  LOP3.LUT R4, R31, 0x1, RZ, 0xc, !PT ;  /* 0x000000011f047812 */ /* 0x000fe200078e0cff */
[----:B------:R-:W-:Y:S01]  /*1340*/  VIADD R45, R45, 0xb ;  /* 0x0000000b2d2d7836 */ /* 0x000fe20000000000 */
[----:B------:R-:W-:Y:S01]  /*1350*/  LEA R41, R41, UR4, 0x2 ;  /* 0x0000000429297c11 */ /* 0x000fe2000f8e10ff */
[----:B------:R-:W-:Y:S01]  /*1360*/  VIADD R2, R2, 0xc ;  /* 0x0000000c02027836 */ /* 0x000fe20000000000 */
[----:B------:R-:W-:Y:S01]  /*1370*/  LEA R39, R39, UR4, 0x2 ;  /* 0x0000000427277c11 */ /* 0x000fe2000f8e10ff */
[C---:B------:R-:W-:Y:S01]  /*1380*/  IMAD.IADD R5, R6.reuse, 0x1, R10 ;  /* 0x0000000106057824 */ /* 0x040fe200078e020a */
[----:B------:R-:W-:Y:S01]  /*1390*/  SEL R46, R6, R45, !P0 ;  /* 0x0000002d062e7207 */ /* 0x000fe20004000000 */
[----:B------:R-:W-:Y:S01]  /*13a0*/  IMAD.IADD R13, R13, 0x1, R4 ;  /* 0x000000010d0d7824 */ /* 0x000fe200078e0204 */
[----:B------:R-:W-:Y:S01]  /*13b0*/  LOP3.LUT R6, R30, 0x1, RZ, 0xc, !PT ;  /* 0x000000011e067812 */ /* 0x000fe200078e0cff */
[----:B------:R-:W-:Y:S01]  /*13c0*/  IMAD.IADD R50, R50, 0x1, -R9 ;  /* 0x0000000132327824 */ /* 0x000fe200078e0a09 */
[----:B------:R-:W-:Y:S01]  /*13d0*/  SEL R45, R5, R2, !P1 ;  /* 0x00000002052d7207 */ /* 0x000fe20004800000 */
[C---:B------:R-:W-:Y:S01]  /*13e0*/  IMAD R2, R0.reuse, 0x13, -R13 ;  /* 0x0000001300027824 */ /* 0x040fe200078e0a0d */
[----:B------:R-:W-:Y:S01]  /*13f0*/  ISETP.NE.AND P0, PT, R0, RZ, PT ;  /* 0x000000ff0000720c */ /* 0x000fe20003f05270 */
[----:B------:R-:W-:Y:S01]  /*1400*/  IMAD.IADD R13, R13, 0x1, R6 ;  /* 0x000000010d0d7824 */ /* 0x000fe200078e0206 */
[----:B------:R-:W-:Y:S01]  /*1410*/  LOP3.LUT R10, R29, 0x1, RZ, 0xc, !PT ;  /* 0x000000011d0a7812 */ /* 0x000fe200078e0cff */
[----:B------:R-:W-:Y:S01]  /*1420*/  IMAD.IADD R5, R5, 0x1, R4 ;  /* 0x0000000105057824 */ /* 0x000fe200078e0204 */
[----:B------:R-:W-:Y:S01]  /*1430*/  LOP3.LUT P1, RZ, R30, 0x1, RZ, 0xc0, !PT ;  /* 0x000000011eff7812 */ /* 0x000fe2000782c0ff */
[----:B------:R-:W-:Y:S01]  /*1440*/  VIADD R2, R2, 0xd ;  /* 0x0000000d02027836 */ /* 0x000fe20000000000 */
[----:B------:R-:W-:Y:S01]  /*1450*/  LEA R43, R43, UR4, 0x2 ;  /* 0x000000042b2b7c11 */ /* 0x000fe2000f8e10ff */
[----:B------:R-:W-:Y:S01]  /*1460*/  IMAD.IADD R35, R13, 0x1, R10 ;  /* 0x000000010d237824 */ /* 0x000fe200078e020a */
[----:B------:R-:W-:Y:S01]  /*1470*/  LEA R42, R42, UR4, 0x2 ;  /* 0x000000042a2a7c11 */ /* 0x000fe2000f8e10ff */
[----:B------:R-:W-:Y:S01]  /*1480*/  IMAD R4, R0, 0x13, -R13 ;  /* 0x0000001300047824 */ /* 0x000fe200078e0a0d */
[----:B------:R-:W-:Y:S01]  /*1490*/  SEL R47, R5, R2, !P1 ;  /* 0x00000002052f7207 */ /* 0x000fe20004800000 */
[----:B------:R-:W-:Y:S01]  /*14a0*/  IMAD.IADD R49, R35, 0x1, R37 ;  /* 0x0000000123317824 */ /* 0x000fe200078e0225 */
[----:B------:R-:W-:Y:S01]  /*14b0*/  LOP3.LUT P1, RZ, R29, 0x1, RZ, 0xc0, !PT ;  /* 0x000000011dff7812 */ /* 0x000fe2000782c0ff */
[----:B------:R-:W-:Y:S01]  /*14c0*/  IMAD.IADD R13, R5, 0x1, R6 ;  /* 0x00000001050d7824 */ /* 0x000fe200078e0206 */
[----:B------:R-:W-:Y:S01]  /*14d0*/  LEA R47, R47, UR4, 0x2 ;  /* 0x000000042f2f7c11 */ /* 0x000fe2000f8e10ff */
[----:B------:R-:W-:-:S02]  /*14e0*/  VIADD R48, R4, 0xe ;  /* 0x0000000e04307836 */ /* 0x000fc40000000000 */
[----:B------:R-:W0:Y:S01]  /*14f0*/  @!P0 LDC.64 R4, c[0x0][0x3a0] ;  /* 0x0000e800ff048b82 */ /* 0x000e220000000a00 */
[----:B------:R-:W-:Y:S02]  /*1500*/  IMAD.IADD R51, R49, 0x1, R38 ;  /* 0x0000000131337824 */ /* 0x000fe400078e0226 */
[C---:B------:R-:W-:Y:S01]  /*1510*/  IMAD.IADD R10, R13.reuse, 0x1, R10 ;  /* 0x000000010d0a7824 */ /* 0x040fe200078e020a */
[----:B------:R-:W-:Y:S01]  /*1520*/  SEL R48, R13, R48, !P1 ;  /* 0x000000300d307207 */ /* 0x000fe20004800000 */
[----:B------:R-:W-:Y:S01]  /*1530*/  IMAD R35, R0, 0x13, -R35 ;  /* 0x0000001300237824 */ /* 0x000fe200078e0a23 */
[----:B------:R-:W-:Y:S01]  /*1540*/  LOP3.LUT P1, RZ, R28, 0x1, RZ, 0xc0, !PT ;  /* 0x000000011cff7812 */ /* 0x000fe2000782c0ff */
[----:B------:R-:W-:Y:S01]  /*1550*/  IMAD R49, R0, 0x13, -R49 ;  /* 0x0000001300317824 */ /* 0x000fe200078e0a31 */
[----:B------:R-:W-:Y:S01]  /*1560*/  LEA R48, R48, UR4, 0x2 ;  /* 0x0000000430307c11 */ /* 0x000fe2000f8e10ff */
[----:B------:R-:W-:Y:S02]  /*1570*/  IMAD.IADD R13, R51, 0x1, R44 ;  /* 0x00000001330d7824 */ /* 0x000fe400078e022c */
[----:B------:R-:W-:-:S02]  /*1580*/  IMAD.IADD R6, R10, 0x1, R37 ;  /* 0x000000010a067824 */ /* 0x000fc400078e0225 */
[----:B------:R-:W-:Y:S02]  /*1590*/  VIADD R35, R35, 0xf ;  /* 0x0000000f23237836 */ /* 0x000fe40000000000 */
[----:B------:R-:W-:Y:S02]  /*15a0*/  VIADD R49, R49, 0x10 ;  /* 0x0000001031317836 */ /* 0x000fe40000000000 */
[----:B------:R-:W-:Y:S01]  /*15b0*/  IMAD R51, R0, 0x13, -R51 ;  /* 0x0000001300337824 */ /* 0x000fe200078e0a33 */
[----:B------:R-:W-:Y:S01]  /*15c0*/  SEL R58, R10, R35, !P1 ;  /* 0x000000230a3a7207 */ /* 0x000fe20004800000 */
[----:B------:R-:W-:Y:S01]  /*15d0*/  IMAD R13, R0, 0x13, -R13 ;  /* 0x00000013000d7824 */ /* 0x000fe200078e0a0d */
[C---:B------:R-:W-:Y:S01]  /*15e0*/  SEL R59, R6.reuse, R49, !P2 ;  /* 0x00000031063b7207 */ /* 0x040fe20005000000 */
[----:B------:R-:W-:Y:S01]  /*15f0*/  IMAD.IADD R38, R6, 0x1, R38 ;  /* 0x0000000106267824 */ /* 0x000fe200078e0226 */
[----:B------:R-:W-:Y:S01]  /*1600*/  ISETP.GE.AND P2, PT, R54, R9, PT ;  /* 0x000000093600720c */ /* 0x000fe20003f46270 */
[----:B------:R-:W-:-:S02]  /*1610*/  VIADD R51, R51, 0x11 ;  /* 0x0000001133337836 */ /* 0x000fc40000000000 */
[C---:B------:R-:W-:Y:S02]  /*1620*/  VIADD R6, R0.reuse, 0x4c0 ;  /* 0x000004c000067836 */ /* 0x040fe40000000000 */
[----:B------:R-:W-:Y:S01]  /*1630*/  VIADD R10, R0, 0x980 ;  /* 0x00000980000a7836 */ /* 0x000fe20000000000 */
[----:B------:R-:W-:Y:S01]  /*1640*/  SEL R60, R38, R51, !P3 ;  /* 0x00000033263c7207 */ /* 0x000fe20005800000 */
[----:B------:R-:W-:Y:S01]  /*1650*/  VIADD R52, R13, 0x12 ;  /* 0x000000120d347836 */ /* 0x000fe20000000000 */
[-C--:B------:R-:W-:Y:S01]  /*1660*/  ISETP.GE.AND P3, PT, R6, R9.reuse, PT ;  /* 0x000000090600720c */ /* 0x080fe20003f66270 */
[----:B------:R-:W-:Y:S01]  /*1670*/  @P4 IMAD.IADD R52, R38, 0x1, R44 ;  /* 0x0000000126344824 */ /* 0x000fe200078e022c */
[-C--:B------:R-:W-:Y:S01]  /*1680*/  ISETP.GE.AND P4, PT, R56, R9.reuse, PT ;  /* 0x000000093800720c */ /* 0x080fe20003f86270 */
[----:B------:R-:W-:Y:S01]  /*1690*/  @!P0 IMAD.MOV.U32 R2, RZ, RZ, 0x65 ;  /* 0x00000065ff028424 */ /* 0x000fe200078e00ff */
[-C--:B------:R-:W-:Y:S01]  /*16a0*/  ISETP.GE.AND P1, PT, R10, R9.reuse, PT ;  /* 0x000000090a00720c */ /* 0x080fe20003f26270 */
[----:B------:R-:W-:Y:S01]  /*16b0*/  VIADD R38, R0, 0xbe0 ;  /* 0x00000be000267836 */ /* 0x000fe20000000000 */
[----:B------:R-:W-:Y:S01]  /*16c0*/  LEA R52, R52, UR4, 0x2 ;  /* 0x0000000434347c11 */ /* 0x000fe2000f8e10ff */
[----:B------:R-:W-:Y:S01]  /*16d0*/  VIADD R44, R0, 0x10a0 ;  /* 0x000010a0002c7836 */ /* 0x000fe20000000000 */
[----:B0-----:R0:W-:Y:S01]  /*16e0*/  @!P0 ST.E.64.STRONG.GPU desc[UR8][R4.64+0x100], R2 ;  /* 0x0001000204008985 */ /* 0x0011e2000c10fb08 */
[--C-:B------:R-:W-:Y:S01]  /*16f0*/  IMAD.IADD R56, R56, 0x1, -R9.reuse ;  /* 0x0000000138387824 */ /* 0x100fe200078e0a09 */
[-C--:B------:R-:W-:Y:S01]  /*1700*/  ISETP.GE.AND P0, PT, R38, R9.reuse, PT ;  /* 0x000000092600720c */ /* 0x080fe20003f06270 */
[--C-:B------:R-:W-:Y:S01]  /*1710*/  IMAD.IADD R55, R6, 0x1, -R9.reuse ;  /* 0x0000000106377824 */ /* 0x100fe200078e0a09 */
[----:B------:R-:W-:Y:S01]  /*1720*/  ISETP.GE.AND P5, PT, R44, R9, PT ;  /* 0x000000092c00720c */ /* 0x000fe20003fa6270 */
[----:B------:R-:W-:-:S02]  /*1730*/  IMAD.IADD R54, R54, 0x1, -R9 ;  /* 0x0000000136367824 */ /* 0x000fc400078e0a09 */
[--C-:B------:R-:W-:Y:S02]  /*1740*/  IMAD.IADD R53, R10, 0x1, -R9.reuse ;  /* 0x000000010a357824 */ /* 0x100fe400078e0a09 */
[C---:B------:R-:W-:Y:S01]  /*1750*/  @!P4 VIADD R56, R57.reuse, 0xfffffd9f ;  /* 0xfffffd9f3938c836 */ /* 0x040fe20000000000 */
[-C--:B------:R-:W-:Y:S01]  /*1760*/  ISETP.GE.AND P4, PT, R62, R9.reuse, PT ;  /* 0x000000093e00720c */ /* 0x080fe20003f86270 */
[C---:B------:R-:W-:Y:S01]  /*1770*/  @!P3 VIADD R55, R57.reuse, 0xfffffb3f ;  /* 0xfffffb3f3937b836 */ /* 0x040fe20000000000 */
[-C--:B------:R-:W-:Y:S01]  /*1780*/  ISETP.GE.AND P3, PT, R64, R9.reuse, PT ;  /* 0x000000094000720c */ /* 0x080fe20003f66270 */
[C---:B------:R-:W-:Y:S02]  /*1790*/  @!P2 VIADD R54, R57.reuse, 0xfffff8df ;  /* 0xfffff8df3936a836 */ /* 0x040fe40000000000 */
[C---:B0-----:R-:W-:Y:S02]  /*17a0*/  VIADD R2, R0.reuse, 0x17c0 ;  /* 0x000017c000027836 */ /* 0x041fe40000000000 */
[C---:B------:R-:W-:Y:S01]  /*17b0*/  VIADD R4, R0.reuse, 0x1a20 ;  /* 0x00001a2000047836 */ /* 0x040fe20000000000 */
[----:B------:R-:W-:Y:S01]  /*17c0*/  LEA R0, R0, UR4, 0x2 ;  /* 0x0000000400007c11 */ /* 0x000fe2000f8e10ff */
[----:B------:R-:W-:Y:S01]  /*17d0*/  BAR.SYNC.DEFER_BLOCKING 0x0 ;  /* 0x0000000000007b1d */ /* 0x000fe20000010000 */
[----:B------:R-:W-:Y:S01]  /*17e0*/  @!P1 VIADD R53, R57, 0xfffff67f ;  /* 0xfffff67f39359836 */ /* 0x000fe20000000000 */
[-C--:B------:R-:W-:Y:S01]  /*17f0*/  ISETP.GE.AND P2, PT, R2, R9.reuse, PT ;  /* 0x000000090200720c */ /* 0x080fe20003f46270 */
[--C-:B------:R-:W-:Y:S01]  /*1800*/  IMAD.IADD R51, R38, 0x1, -R9.reuse ;  /* 0x0000000126337824 */ /* 0x100fe200078e0a09 */
[----:B------:R-:W-:Y:S01]  /*1810*/  ISETP.GE.AND P1, PT, R4, R9, PT ;  /* 0x000000090400720c */ /* 0x000fe20003f26270 */
[----:B------:R-:W-:-:S02]  /*1820*/  IMAD.IADD R49, R44, 0x1, -R9 ;  /* 0x000000012c317824 */ /* 0x000fc400078e0a09 */
[--C-:B------:R-:W-:Y:S01]  /*1830*/  IMAD.IADD R44, R62, 0x1, -R9.reuse ;  /* 0x000000013e2c7824 */ /* 0x100fe200078e0a09 */
[----:B------:R-:W-:Y:S01]  /*1840*/  LEA R62, R15, UR4, 0x2 ;  /* 0x000000040f3e7c11 */ /* 0x000fe2000f8e10ff */
[--C-:B------:R-:W-:Y:S01]  /*1850*/  IMAD.IADD R38, R64, 0x1, -R9.reuse ;  /* 0x0000000140267824 */ /* 0x100fe200078e0a09 */
[----:B------:R-:W-:Y:S01]  /*1860*/  LEA R15, R40, UR4, 0x2 ;  /* 0x00000004280f7c11 */ /* 0x000fe2000f8e10ff */
[--C-:B------:R-:W-:Y:S02]  /*1870*/  IMAD.IADD R37, R2, 0x1, -R9.reuse ;  /* 0x0000000102257824 */ /* 0x100fe400078e0a09 */
[--C-:B------:R-:W-:Y:S02]  /*1880*/  IMAD.IADD R35, R4, 0x1, -R9.reuse ;  /* 0x0000000104237824 */ /* 0x100fe400078e0a09 */
[C---:B------:R-:W-:Y:S01]  /*1890*/  @!P0 VIADD R51, R57.reuse, 0xfffff41f ;  /* 0xfffff41f39338836 */ /* 0x040fe20000000000 */
[-C--:B------:R-:W-:Y:S01]  /*18a0*/  ISETP.GE.AND P0, PT, R66, R9.reuse, PT ;  /* 0x000000094200720c */ /* 0x080fe20003f06270 */
        /* <DEDUP_REMOVED lines=10> */
[----:B------:R-:W-:Y:S01]  /*1950*/  @!P1 VIADD R35, R57, 0xffffe5df ;  /* 0xffffe5df39239836 */ /* 0x000fe20000000000 */
[----:B------:R-:W-:Y:S01]  /*1960*/  ISETP.GE.AND P1, PT, R78, R9, PT ;  /* 0x000000094e00720c */ /* 0x000fe20003f26270 */
[----:B------:R-:W-:-:S02]  /*1970*/  IMAD.IADD R13, R66, 0x1, -R9 ;  /* 0x00000001420d7824 */ /* 0x000fc400078e0a09 */
[--C-:B------:R-:W-:Y:S02]  /*1980*/  IMAD.IADD R10, R68, 0x1, -R9.reuse ;  /* 0x00000001440a7824 */ /* 0x100fe400078e0a09 */
[--C-:B------:R-:W-:Y:S02]  /*1990*/  IMAD.IADD R6, R70, 0x1, -R9.reuse ;  /* 0x0000000146067824 */ /* 0x100fe400078e0a09 */
[--C-:B------:R-:W-:Y:S02]  /*19a0*/  IMAD.IADD R5, R72, 0x1, -R9.reuse ;  /* 0x0000000148057824 */ /* 0x100fe400078e0a09 */
[--C-:B------:R-:W-:Y:S02]  /*19b0*/  IMAD.IADD R3, R74, 0x1, -R9.reuse ;  /* 0x000000014a037824 */ /* 0x100fe400078e0a09 */
[--C-:B------:R-:W-:Y:S02]  /*19c0*/  IMAD.IADD R2, R76, 0x1, -R9.reuse ;  /* 0x000000014c027824 */ /* 0x100fe400078e0a09 */
[----:B------:R-:W-:Y:S01]  /*19d0*/  IMAD.IADD R4, R78, 0x1, -R9 ;  /* 0x000000014e047824 */ /* 0x000fe200078e0a09 */
[----:B------:R-:W-:Y:S01]  /*19e0*/  LEA R9, R8, UR4, 0x2 ;  /* 0x0000000408097c11 */ /* 0x000fe2000f8e10ff */
[----:B------:R-:W-:Y:S01]  /*19f0*/  @!P0 VIADD R13, R57, 0xffffe37f ;  /* 0xffffe37f390d8836 */ /* 0x000fe20000000000 */
[----:B------:R-:W-:Y:S01]  /*1a00*/  LEA R8, R11, UR4, 0x2 ;  /* 0x000000040b087c11 */ /* 0x000fe2000f8e10ff */
[C---:B------:R-:W-:Y:S01]  /*1a10*/  @!P6 VIADD R10, R57.reuse, 0xffffe11f ;  /* 0xffffe11f390ae836 */ /* 0x040fe20000000000 */
[----:B------:R-:W-:Y:S01]  /*1a20*/  LEA R11, R14, UR4, 0x2 ;  /* 0x000000040e0b7c11 */ /* 0x000fe2000f8e10ff */
[----:B------:R0:W-:Y:S01]  /*1a30*/  STS [R9], R20 ;  /* 0x0000001409007388 */ /* 0x0001e20000000800 */
[----:B------:R-:W-:-:S02]  /*1a40*/  @!P5 VIADD R6, R57, 0xffffdebf ;  /* 0xffffdebf3906d836 */ /* 0x000fc40000000000 */
[C---:B------:R-:W-:Y:S01]  /*1a50*/  @!P4 VIADD R5, R57.reuse, 0xffffdc5f ;  /* 0xffffdc5f3905c836 */ /* 0x040fe20000000000 */
[----:B------:R1:W-:Y:S01]  /*1a60*/  STS [R8], R21 ;  /* 0x0000001508007388 */ /* 0x0003e20000000800 */
[C---:B------:R-:W-:Y:S02]  /*1a70*/  @!P3 VIADD R3, R57.reuse, 0xffffd9ff ;  /* 0xffffd9ff3903b836 */ /* 0x040fe40000000000 */
[C---:B------:R-:W-:Y:S01]  /*1a80*/  @!P2 VIADD R2, R57.reuse, 0xffffd79f ;  /* 0xffffd79f3902a836 */ /* 0x040fe20000000000 */
[----:B------:R2:W-:Y:S01]  /*1a90*/  STS [R12], R23 ;  /* 0x000000170c007388 */ /* 0x0005e20000000800 */
[----:B------:R-:W-:Y:S01]  /*1aa0*/  @!P1 VIADD R4, R57, 0xffffd53f ;  /* 0xffffd53f39049836 */ /* 0x000fe20000000000 */
[----:B0-----:R-:W-:Y:S02]  /*1ab0*/  LEA R9, R46, UR4, 0x2 ;  /* 0x000000042e097c11 */ /* 0x001fe4000f8e10ff */
[----:B------:R-:W-:Y:S01]  /*1ac0*/  STS [R62], R17 ;  /* 0x000000113e007388 */ /* 0x000fe20000000800 */
[----:B-1----:R-:W-:-:S03]  /*1ad0*/  LEA R8, R45, UR4, 0x2 ;  /* 0x000000042d087c11 */ /* 0x002fc6000f8e10ff */
[----:B------:R0:W-:Y:S01]  /*1ae0*/  STS [R11], R24 ;  /* 0x000000180b007388 */ /* 0x0001e20000000800 */
[----:B--2---:R-:W-:-:S03]  /*1af0*/  LEA R12, R59, UR4, 0x2 ;  /* 0x000000043b0c7c11 */ /* 0x004fc6000f8e10ff */
[----:B------:R-:W-:Y:S04]  /*1b00*/  STS [R36], R19 ;  /* 0x0000001324007388 */ /* 0x000fe80000000800 */
[----:B------:R1:W-:Y:S01]  /*1b10*/  STS [R15], R22 ;  /* 0x000000160f007388 */ /* 0x0003e20000000800 */
[----:B0-----:R-:W-:-:S03]  /*1b20*/  LEA R11, R58, UR4, 0x2 ;  /* 0x000000043a0b7c11 */ /* 0x001fc6000f8e10ff */
[----:B------:R-:W-:Y:S04]  /*1b30*/  STS [R41], R16 ;  /* 0x0000001029007388 */ /* 0x000fe80000000800 */
[----:B------:R-:W-:Y:S01]  /*1b40*/  STS [R39], R18 ;  /* 0x0000001227007388 */ /* 0x000fe20000000800 */
[----:B-1----:R-:W-:-:S03]  /*1b50*/  LEA R15, R60, UR4, 0x2 ;  /* 0x000000043c0f7c11 */ /* 0x002fc6000f8e10ff */
[----:B------:R-:W-:Y:S04]  /*1b60*/  STS [R43], R34 ;  /* 0x000000222b007388 */ /* 0x000fe80000000800 */
[----:B------:R-:W-:Y:S04]  /*1b70*/  STS [R42], R33 ;  /* 0x000000212a007388 */ /* 0x000fe80000000800 */
[----:B------:R-:W-:Y:S04]  /*1b80*/  STS [R9], R32 ;  /* 0x0000002009007388 */ /* 0x000fe80000000800 */
[----:B------:R0:W-:Y:S04]  /*1b90*/  STS [R8], R31 ;  /* 0x0000001f08007388 */ /* 0x0001e80000000800 */
[----:B------:R-:W-:Y:S04]  /*1ba0*/  STS [R47], R30 ;  /* 0x0000001e2f007388 */ /* 0x000fe80000000800 */
[----:B------:R-:W-:Y:S01]  /*1bb0*/  STS [R48], R29 ;  /* 0x0000001d30007388 */ /* 0x000fe20000000800 */
[----:B0-----:R-:W0:Y:S03]  /*1bc0*/  LDC.64 R8, c[0x0][0x390] ;  /* 0x0000e400ff087b82 */ /* 0x001e260000000a00 */
[----:B------:R-:W-:Y:S04]  /*1bd0*/  STS [R11], R28 ;  /* 0x0000001c0b007388 */ /* 0x000fe80000000800 */
[----:B------:R-:W-:Y:S04]  /*1be0*/  STS [R12], R27 ;  /* 0x0000001b0c007388 */ /* 0x000fe80000000800 */
[----:B------:R0:W-:Y:S04]  /*1bf0*/  STS [R15], R26 ;  /* 0x0000001a0f007388 */ /* 0x0001e80000000800 */
[----:B------:R1:W-:Y:S01]  /*1c00*/  STS [R52], R25 ;  /* 0x0000001934007388 */ /* 0x0003e20000000800 */
[----:B------:R-:W-:Y:S01]  /*1c10*/  BAR.SYNC.DEFER_BLOCKING 0x0 ;  /* 0x0000000000007b1d */ /* 0x000fe20000010000 */
[----:B0-----:R-:W-:-:S04]  /*1c20*/  IMAD.WIDE R14, R7, 0x4, R8 ;  /* 0x00000004070e7825 */ /* 0x001fc800078e0208 */
[----:B------:R-:W-:-:S04]  /*1c30*/  IMAD.WIDE R56, R56, 0x4, R8 ;  /* 0x0000000438387825 */ /* 0x000fc800078e0208 */
[----:B------:R-:W-:-:S04]  /*1c40*/  IMAD.WIDE R16, R55, 0x4, R8 ;  /* 0x0000000437107825 */ /* 0x000fc800078e0208 */
[----:B------:R-:W-:-:S04]  /*1c50*/  IMAD.WIDE R54, R54, 0x4, R8 ;  /* 0x0000000436367825 */ /* 0x000fc800078e0208 */
[--C-:B------:R-:W-:Y:S01]  /*1c60*/  IMAD.WIDE R18, R53, 0x4, R8.reuse ;  /* 0x0000000435127825 */ /* 0x100fe200078e0208 */
[----:B------:R-:W0:Y:S03]  /*1c70*/  LDS R33, [R0] ;  /* 0x0000000000217984 */ /* 0x000e260000000800 */
[--C-:B------:R-:W-:Y:S01]  /*1c80*/  IMAD.WIDE R20, R51, 0x4, R8.reuse ;  /* 0x0000000433147825 */ /* 0x100fe200078e0208 */
[----:B------:R-:W2:Y:S03]  /*1c90*/  LDS R41, [R0+0x980] ;  /* 0x0009800000297984 */ /* 0x000ea60000000800 */
[--C-:B------:R-:W-:Y:S01]  /*1ca0*/  IMAD.WIDE R50, R50, 0x4, R8.reuse ;  /* 0x0000000432327825 */ /* 0x100fe200078e0208 */
[----:B------:R-:W3:Y:S03]  /*1cb0*/  LDS R43, [R0+0x1300] ;  /* 0x00130000002b7984 */ /* 0x000ee60000000800 */
[--C-:B------:R-:W-:Y:S01]  /*1cc0*/  IMAD.WIDE R22, R49, 0x4, R8.reuse ;  /* 0x0000000431167825 */ /* 0x100fe200078e0208 */
[----:B------:R-:W4:Y:S03]  /*1cd0*/  LDS R47, [R0+0x1c80] ;  /* 0x001c8000002f7984 */ /* 0x000f260000000800 */
[--C-:B------:R-:W-:Y:S01]  /*1ce0*/  IMAD.WIDE R44, R44, 0x4, R8.reuse ;  /* 0x000000042c2c7825 */ /* 0x100fe200078e0208 */
[----:B------:R-:W5:Y:S03]  /*1cf0*/  LDS R59, [R0+0x2600] ;  /* 0x00260000003b7984 */ /* 0x000f660000000800 */
[--C-:B------:R-:W-:Y:S01]  /*1d00*/  IMAD.WIDE R38, R38, 0x4, R8.reuse ;  /* 0x0000000426267825 */ /* 0x100fe200078e0208 */
[----:B------:R-:W5:Y:S03]  /*1d10*/  LDS R61, [R0+0x2f80] ;  /* 0x002f8000003d7984 */ /* 0x000f660000000800 */
[--C-:B-1----:R-:W-:Y:S01]  /*1d20*/  IMAD.WIDE R24, R37, 0x4, R8.reuse ;  /* 0x0000000425187825 */ /* 0x102fe200078e0208 */
[----:B------:R-:W1:Y:S03]  /*1d30*/  LDS R63, [R0+0x3900] ;  /* 0x00390000003f7984 */ /* 0x000e660000000800 */
[--C-:B------:R-:W-:Y:S01]  /*1d40*/  IMAD.WIDE R26, R35, 0x4, R8.reuse ;  /* 0x00000004231a7825 */ /* 0x100fe200078e0208 */
        /* <DEDUP_REMOVED lines=13> */
[----:B------:R-:W-:Y:S01]  /*1e20*/  IMAD.WIDE R4, R4, 0x4, R8 ;  /* 0x0000000404047825 */ /* 0x000fe200078e0208 */
[----:B------:R-:W1:Y:S04]  /*1e30*/  LDS R79, [R0+0x8500] ;  /* 0x00850000004f7984 */ /* 0x000e680000000800 */
[----:B------:R-:W1:Y:S04]  /*1e40*/  LDS R81, [R0+0x8e80] ;  /* 0x008e800000517984 */ /* 0x000e680000000800 */
[----:B------:R-:W1:Y:S04]  /*1e50*/  LDS R83, [R0+0x9800] ;  /* 0x0098000000537984 */ /* 0x000e680000000800 */
[----:B------:R-:W1:Y:S04]  /*1e60*/  LDS R85, [R0+0xa180] ;  /* 0x00a1800000557984 */ /* 0x000e680000000800 */
[----:B------:R-:W1:Y:S04]  /*1e70*/  LDS R87, [R0+0xab00] ;  /* 0x00ab000000577984 */ /* 0x000e680000000800 */
[----:B0-----:R-:W-:Y:S04]  /*1e80*/  STG.E desc[UR8][R14.64], R33 ;  /* 0x000000210e007986 */ /* 0x001fe8000c101908 */
[----:B--2---:R-:W-:Y:S04]  /*1e90*/  STG.E desc[UR8][R56.64], R41 ;  /* 0x0000002938007986 */ /* 0x004fe8000c101908 */
[----:B---3--:R-:W-:Y:S04]  /*1ea0*/  STG.E desc[UR8][R16.64], R43 ;  /* 0x0000002b10007986 */ /* 0x008fe8000c101908 */
[----:B----4-:R-:W-:Y:S04]  /*1eb0*/  STG.E desc[UR8][R54.64], R47 ;  /* 0x0000002f36007986 */ /* 0x010fe8000c101908 */
[----:B-----5:R-:W-:Y:S04]  /*1ec0*/  STG.E desc[UR8][R18.64], R59 ;  /* 0x0000003b12007986 */ /* 0x020fe8000c101908 */
[----:B------:R-:W-:Y:S04]  /*1ed0*/  STG.E desc[UR8][R20.64], R61 ;  /* 0x0000003d14007986 */ /* 0x000fe8000c101908 */
[----:B-1----:R-:W-:Y:S04]  /*1ee0*/  STG.E desc[UR8][R50.64], R63 ;  /* 0x0000003f32007986 */ /* 0x002fe8000c101908 */
[----:B------:R-:W-:Y:S04]  /*1ef0*/  STG.E desc[UR8][R22.64], R65 ;  /* 0x0000004116007986 */ /* 0x000fe8000c101908 */
        /* <DEDUP_REMOVED lines=10> */
[----:B------:R-:W-:Y:S01]  /*1fa0*/  STG.E desc[UR8][R4.64], R87 ;  /* 0x0000005704007986 */ /* 0x000fe2000c101908 */
[----:B------:R-:W-:Y:S05]  /*1fb0*/  EXIT ;  /* 0x000000000000794d */ /* 0x000fea0003800000 */
.L_x_1197:
[----:B------:R-:W0:Y:S01]  /*1fc0*/  S2R R0, SR_TID.X ;  /* 0x0000000000007919 */ /* 0x000e220000002100 */
[----:B------:R-:W1:Y:S01]  /*1fd0*/  LDC R2, c[0x0][0x374] ;  /* 0x0000dd00ff027b82 */ /* 0x000e620000000800 */
[----:B------:R-:W2:Y:S01]  /*1fe0*/  LDCU.64 UR4, c[0x0][0x380] ;  /* 0x00007000ff0477ac */ /* 0x000ea20008000a00 */
[----:B-1----:R-:W-:-:S04]  /*1ff0*/  IMAD R35, R2, UR6, R35 ;  /* 0x0000000602237c24 */ /* 0x002fc8000f8e0223 */
[----:B------:R-:W-:Y:S01]  /*2000*/  IMAD R33, R35, 0x2d20, RZ ;  /* 0x00002d2023217824 */ /* 0x000fe200078e02ff */
[C---:B0-----:R-:W-:Y:S02]  /*2010*/  LOP3.LUT R3, R0.reuse, 0x1f, RZ, 0xc0, !PT ;  /* 0x0000001f00037812 */ /* 0x041fe400078ec0ff */
[----:B------:R-:W-:-:S05]  /*2020*/  LOP3.LUT R4, R0, 0x3e0, RZ, 0xc0, !PT ;  /* 0x000003e000047812 */ /* 0x000fca00078ec0ff */
[----:B------:R-:W-:-:S05]  /*2030*/  IMAD R4, R4, 0x13, R3 ;  /* 0x0000001304047824 */ /* 0x000fca00078e0203 */
[----:B------:R-:W-:-:S04]  /*2040*/  IADD3 R3, P0, PT, R4, R33, RZ ;  /* 0x0000002104037210 */ /* 0x000fc80007f1e0ff */
[----:B------:R-:W-:Y:S02]  /*2050*/  LEA.HI.X.SX32 R4, R33, RZ, 0x1, P0 ;  /* 0x000000ff21047211 */ /* 0x000fe400000f0eff */
[----:B--2---:R-:W-:-:S04]  /*2060*/  LEA R2, P0, R3, UR4, 0x2 ;  /* 0x0000000403027c11 */ /* 0x004fc8000f8010ff */
        /* <DEDUP_REMOVED lines=20> */
[----:B------:R-:W0:Y:S01]  /*21b0*/  S2R R34, SR_LANEID ;  /* 0x0000000000227919 */ /* 0x000e220000000000 */
[----:B------:R-:W1:Y:S01]  /*21c0*/  S2UR UR5, SR_CgaCtaId ;  /* 0x00000000000579c3 */ /* 0x000e620000008800 */
[----:B------:R-:W-:Y:S01]  /*21d0*/  SHF.R.U32.HI R37, RZ, 0x5, R0 ;  /* 0x00000005ff257819 */ /* 0x000fe20000011600 */
[----:B------:R-:W-:-:S02]  /*21e0*/  UMOV UR4, 0x400 ;  /* 0x0000040000047882 */ /* 0x000fc40000000000 */
[----:B-1----:R-:W-:Y:S02]  /*21f0*/  ULEA UR4, UR5, UR4, 0x18 ;  /* 0x0000000405047291 */ /* 0x002fe4000f8ec0ff */
[----:B0-----:R-:W-:-:S05]  /*2200*/  IMAD R16, R37, 0x260, R34 ;  /* 0x0000026025107824 */ /* 0x001fca00078e0222 */
[----:B------:R-:W-:-:S05]  /*2210*/  LEA R25, R16, UR4, 0x2 ;  /* 0x0000000410197c11 */ /* 0x000fca000f8e10ff */
[----:B--2---:R0:W-:Y:S04]  /*2220*/  STS [R25+0x180], R7 ;  /* 0x0001800719007388 */ /* 0x0041e80000000800 */
[----:B---3--:R-:W-:Y:S01]  /*2230*/  STS [R25], R4 ;  /* 0x0000000419007388 */ /* 0x008fe20000000800 */
[----:B0-----:R-:W-:-:S03]  /*2240*/  IMAD R7, R34, 0x48, R25 ;  /* 0x0000004822077824 */ /* 0x001fc600078e0219 */
        /* <DEDUP_REMOVED lines=34> */
[----:B------:R-:W5:Y:S01]  /*2470*/  LDS R22, [R7+0x40] ;  /* 0x0000400007167984 */ /* 0x000f620000000800 */
[----:B0-----:R-:W-:-:S02]  /*2480*/  LOP3.LUT R4, R16, 0x1, RZ, 0xc, !PT ;  /* 0x0000000110047812 */ /* 0x001fc400078e0cff */
[----:B-1----:R-:W-:Y:S01]  /*2490*/  LOP3.LUT R5, R17, 0x1, RZ, 0xc, !PT ;  /* 0x0000000111057812 */ /* 0x002fe200078e0cff */
[----:B------:R-:W0:Y:S01]  /*24a0*/  LDS R21, [R7+0x44] ;  /* 0x0000440007157984 */ /* 0x000e220000000800 */
[----:B--2---:R-:W-:-:S03]  /*24b0*/  LOP3.LUT R6, R18, 0x1, RZ, 0xc, !PT ;  /* 0x0000000112067812 */ /* 0x004fc600078e0cff */
[----:B------:R-:W1:Y:S01]  /*24c0*/  LDS R20, [R7+0x48] ;  /* 0x0000480007147984 */ /* 0x000e620000000800 */
[----:B------:R-:W-:Y:S02]  /*24d0*/  IADD3 R6, PT, PT, R6, R5, R4 ;  /* 0x0000000506067210 */ /* 0x000fe40007ffe004 */
[----:B---3--:R-:W-:Y:S02]  /*24e0*/  LOP3.LUT R4, R19, 0x1, RZ, 0xc, !PT ;  /* 0x0000000113047812 */ /* 0x008fe400078e0cff */
[----:B----4-:R-:W-:-:S04]  /*24f0*/  LOP3.LUT R5, R2, 0x1, RZ, 0xc, !PT ;  /* 0x0000000102057812 */ /* 0x010fc800078e0cff */
[----:B------:R-:W-:Y:S02]  /*2500*/  IADD3 R6, PT, PT, R5, R4, R6 ;  /* 0x0000000405067210 */ /* 0x000fe40007ffe006 */
[----:B-----5:R-:W-:Y:S02]  /*2510*/  LOP3.LUT R4, R3, 0x1, RZ, 0xc, !PT ;  /* 0x0000000103047812 */ /* 0x020fe400078e0cff */
[----:B------:R-:W-:-:S04]  /*2520*/  LOP3.LUT R5, R32, 0x1, RZ, 0xc, !PT ;  /* 0x0000000120057812 */ /* 0x000fc800078e0cff */
[----:B------:R-:W-:Y:S02]  /*2530*/  IADD3 R6, PT, PT, R5, R4, R6 ;  /* 0x0000000405067210 */ /* 0x000fe40007ffe006 */
[----:B------:R-:W-:Y:S02]  /*2540*/  LOP3.LUT R4, R31, 0x1, RZ, 0xc, !PT ;  /* 0x000000011f047812 */ /* 0x000fe400078e0cff */
        /* <DEDUP_REMOVED lines=12> */
[----:B------:R-:W-:Y:S02]  /*2610*/  LOP3.LUT R5, R22, 0x1, RZ, 0xc, !PT ;  /* 0x0000000116057812 */ /* 0x000fe400078e0cff */
[----:B0-----:R-:W-:Y:S02]  /*2620*/  LOP3.LUT R6, R21, 0x1, RZ, 0xc, !PT ;  /* 0x0000000115067812 */ /* 0x001fe400078e0cff */
[----:B-1----:R-:W-:Y:S02]  /*2630*/  LOP3.LUT R7, R20, 0x1, RZ, 0xc, !PT ;  /* 0x0000000114077812 */ /* 0x002fe400078e0cff */
[----:B------:R-:W-:Y:S01]  /*2640*/  IADD3 R4, PT, PT, R5, R4, R8 ;  /* 0x0000000405047210 */ /* 0x000fe20007ffe008 */
[----:B------:R-:W-:Y:S03]  /*2650*/  BAR.SYNC.DEFER_BLOCKING 0x0 ;  /* 0x0000000000007b1d */ /* 0x000fe60000010000 */
[----:B------:R-:W-:-:S05]  /*2660*/  IADD3 R36, PT, PT, R7, R6, R4 ;  /* 0x0000000607247210 */ /* 0x000fca0007ffe004 */
[----:B------:R-:W0:Y:S02]  /*2670*/  SHFL.UP P0, R5, R36, 0x1, RZ ;  /* 0x0420000024057989 */ /* 0x000e2400000000ff */
[----:B0-----:R-:W-:-:S05]  /*2680*/  @P0 IMAD.IADD R5, R36, 0x1, R5 ;  /* 0x0000000124050824 */ /* 0x001fca00078e0205 */
[----:B------:R-:W0:Y:S02]  /*2690*/  SHFL.UP P0, R4, R5, 0x2, RZ ;  /* 0x0440000005047989 */ /* 0x000e2400000000ff */
[----:B0-----:R-:W-:-:S05]  /*26a0*/  @P0 IMAD.IADD R4, R5, 0x1, R4 ;  /* 0x0000000105040824 */ /* 0x001fca00078e0204 */
[----:B------:R-:W0:Y:S02]  /*26b0*/  SHFL.UP P0, R7, R4, 0x4, RZ ;  /* 0x0480000004077989 */ /* 0x000e2400000000ff */
[----:B0-----:R-:W-:-:S05]  /*26c0*/  @P0 IMAD.IADD R7, R4, 0x1, R7 ;  /* 0x0000000104070824 */ /* 0x001fca00078e0207 */
[----:B------:R-:W0:Y:S01]  /*26d0*/  SHFL.UP P0, R6, R7, 0x8, RZ ;  /* 0x0500000007067989 */ /* 0x000e2200000000ff */
[----:B------:R-:W-:Y:S01]  /*26e0*/  ISETP.NE.AND P1, PT, R34, 0x1f, PT ;  /* 0x0000001f2200780c */ /* 0x000fe20003f25270 */
[----:B0-----:R-:W-:-:S05]  /*26f0*/  @P0 IMAD.IADD R6, R7, 0x1, R6 ;  /* 0x0000000107060824 */ /* 0x001fca00078e0206 */
[----:B------:R-:W0:Y:S07]  /*2700*/  SHFL.UP P0, R39, R6, 0x10, RZ ;  /* 0x0600000006277989 */ /* 0x000e2e00000000ff */
[----:B------:R-:W-:Y:S01]  /*2710*/  @!P1 LEA R38, R37, UR4, 0x2 ;  /* 0x0000000425269c11 */ /* 0x000fe2000f8e10ff */
[----:B0-----:R-:W-:-:S05]  /*2720*/  @P0 IMAD.IADD R39, R6, 0x1, R39 ;  /* 0x0000000106270824 */ /* 0x001fca00078e0227 */
[----:B------:R-:W-:Y:S01]  /*2730*/  @!P1 STS [R38], R39 ;  /* 0x0000002726009388 */ /* 0x000fe20000000800 */
[----:B------:R-:W-:Y:S06]  /*2740*/  BAR.SYNC.DEFER_BLOCKING 0x0 ;  /* 0x0000000000007b1d */ /* 0x000fec0000010000 */
[----:B------:R-:W0:Y:S04]  /*2750*/  LDS.128 R12, [UR4] ;  /* 0x00000004ff0c7984 */ /* 0x000e280008000c00 */
[----:B------:R-:W1:Y:S01]  /*2760*/  LDS.128 R8, [UR4+0x10] ;  /* 0x00001004ff087984 */ /* 0x000e620008000c00 */
[----:B------:R-:W-:-:S03]  /*2770*/  ISETP.NE.AND P0, PT, R37, 0x2, PT ;  /* 0x000000022500780c */ /* 0x000fc60003f05270 */
[----:B------:R-:W2:Y:S01]  /*2780*/  LDS.128 R4, [UR4+0x20] ;  /* 0x00002004ff047984 */ /* 0x000ea20008000c00 */
        /* <DEDUP_REMOVED lines=9> */
[----:B------:R-:W-:-:S04]  /*2820*/  ISETP.NE.AND P0, PT, R37, 0x5, PT ;  /* 0x000000052500780c */ /* 0x000fc80003f05270 */
[----:B------:R-:W-:Y:S02]  /*2830*/  SEL R38, R8, R12, !P0 ;  /* 0x0000000c08267207 */ /* 0x000fe40004000000 */
[----:B------:R-:W0:Y:S01]  /*2840*/  LDS.128 R12, [UR4+0x30] ;  /* 0x00003004ff0c7984 */ /* 0x000e220008000c00 */
        /* <DEDUP_REMOVED lines=8> */
[----:B--2---:R-:W-:-:S03]  /*28d0*/  IMAD.IADD R4, R11, 0x1, R4 ;  /* 0x000000010b047824 */ /* 0x004fc600078e0204 */
[----:B------:R-:W-:Y:S02]  /*28e0*/  SEL R38, R11, R38, !P0 ;  /* 0x000000260b267207 */ /* 0x000fe40004000000 */
[----:B------:R-:W1:Y:S01]  /*28f0*/  LDS.128 R8, [UR4+0x40] ;  /* 0x00004004ff087984 */ /* 0x000e620008000c00 */
        /* <DEDUP_REMOVED lines=10> */
[----:B0-----:R-:W-:-:S03]  /*29a0*/  IMAD.IADD R12, R7, 0x1, R12 ;  /* 0x00000001070c7824 */ /* 0x001fc600078e020c */
        /* <DEDUP_REMOVED lines=11> */
[----:B-1----:R-:W-:Y:S01]  /*2a60*/  IMAD.IADD R8, R15, 0x1, R8 ;  /* 0x000000010f087824 */ /* 0x002fe200078e0208 */
        /* <DEDUP_REMOVED lines=8> */
[----:B------:R-:W-:Y:S02]  /*2af0*/  ISETP.GT.U32.AND P0, PT, R0, 0x1f, PT ;  /* 0x0000001f0000780c */ /* 0x000fe40003f04070 */
        /* <DEDUP_REMOVED lines=21> */
.L_x_1231:
[----:B------:R-:W-:Y:S05]  /*2c50*/  @!P0 BRA `(.L_x_1200) ;  /* 0x0000000000848947 */ /* 0x000fea0003800000 */
[----:B------:R-:W-:-:S07]  /*2c60*/  IMAD.MOV.U32 R8, RZ, RZ, 0x16a ;  /* 0x0000016aff087424 */ /* 0x000fce00078e00ff */
.L_x_1202:
        /* <DEDUP_REMOVED lines=29> */
.L_x_1234:
[----:B------:R-:W-:Y:S05]  /*2e40*/  @P0 BRA `(.L_x_1202) ;  /* 0xfffffffc00880947 */ /* 0x000fea000383ffff */
[----:B------:R-:W-:Y:S02]  /*2e50*/  IMAD.MOV.U32 R8, RZ, RZ, R36 ;  /* 0x000000ffff087224 */ /* 0x000fe400078e0024 */
[----:B------:R-:W-:-:S07]  /*2e60*/  IMAD.MOV.U32 R9, RZ, RZ, R37 ;  /* 0x000000ffff097224 */ /* 0x000fce00078e0025 */
.L_x_1200:
[----:B------:R-:W-:Y:S01]  /*2e70*/  UMOV UR5, 0xffffffff ;  /* 0xffffffff00057882 */ /* 0x000fe20000000000 */
[----:B------:R-:W-:Y:S02]  /*2e80*/  ISETP.NE.AND P0, PT, R8, 0x65, PT ;  /* 0x000000650800780c */ /* 0x000fe40003f05270 */
[----:B------:R-:W-:Y:S11]  /*2e90*/  BRA.DIV UR5, `(.L_x_1203) ;  /* 0x0000007a05d47947 */ /* 0x000ff6000b800000 */
[----:B------:R-:W0:Y:S01]  /*2ea0*/  S2R R14, SR_GEMASK ;  /* 0x00000000000e7919 */ /* 0x000e220000003c00 */
[----:B------:R-:W-:Y:S01]  /*2eb0*/  VOTE.ANY R13, PT, !P0 ;  /* 0x00000000000d7806 */ /* 0x000fe200040e0100 */
[C---:B------:R-:W-:Y:S01]  /*2ec0*/  VIADD R36, R34.reuse, 0x2 ;  /* 0x0000000222247836 */ /* 0x040fe20000000000 */
[----:B------:R-:W1:Y:S01]  /*2ed0*/  LDC.64 R44, c[0x0][0x3a0] ;  /* 0x0000e800ff2c7b82 */ /* 0x000e620000000a00 */
[C---:B------:R-:W-:Y:S02]  /*2ee0*/  VIADD R39, R34.reuse, 0x4 ;  /* 0x0000000422277836 */ /* 0x040fe40000000000 */
[----:B------:R-:W-:Y:S01]  /*2ef0*/  VIADD R40, R34, 0x8 ;  /* 0x0000000822287836 */ /* 0x000fe20000000000 */
[----:B-1----:R-:W-:Y:S02]  /*2f00*/  IADD3 R44, P2, PT, R44, 0x100, RZ ;  /* 0x000001002c2c7810 */ /* 0x002fe40007f5e0ff */
[----:B0-----:R-:W-:-:S03]  /*2f10*/  LOP3.LUT R13, R13, 0x80000000, R14, 0xec, !PT ;  /* 0x800000000d0d7812 */ /* 0x001fc600078eec0e */
[----:B------:R-:W-:Y:S02]  /*2f20*/  IMAD.X R45, RZ, RZ, R45, P2 ;  /* 0x000000ffff2d7224 */ /* 0x000fe400010e062d */
        /* <DEDUP_REMOVED lines=24> */
[----:B0-----:R-:W-:-:S05]  /*30b0*/  SEL R42, R37, RZ, !P1 ;  /* 0x000000ff252a7207 */ /* 0x001fca0004800000 */
[----:B------:R-:W-:-:S07]  /*30c0*/  IMAD.IADD R42, R13, 0x1, R42 ;  /* 0x000000010d2a7824 */ /* 0x000fce00078e022a */
.L_x_1243:
[----:B------:R-:W-:Y:S05]  /*30d0*/  @!P0 BRA `(.L_x_1204) ;  /* 0x00000004002c8947 */ /* 0x000fea0003800000 */
[----:B------:R-:W-:-:S07]  /*30e0*/  IMAD.MOV.U32 R43, RZ, RZ, 0x16a ;  /* 0x0000016aff2b7424 */ /* 0x000fce00078e00ff */
.L_x_1210:
        /* <DEDUP_REMOVED lines=8> */
.L_x_1246:
[----:B------:R-:W-:Y:S05]  /*3170*/  @!P0 BRA `(.L_x_1206) ;  /* 0x0000000000848947 */ /* 0x000fea0003800000 */
[----:B------:R-:W-:-:S07]  /*3180*/  IMAD.MOV.U32 R12, RZ, RZ, R43 ;  /* 0x000000ffff0c7224 */ /* 0x000fce00078e002b */
.L_x_1208:
[----:B------:R-:W-:Y:S01]  /*3190*/  SHF.R.U32.HI R15, RZ, 0x1, R12 ;  /* 0x00000001ff0f7819 */ /* 0x000fe2000001160c */
[----:B------:R-:W-:-:S03]  /*31a0*/  IMAD R46, R35, 0x41a7, RZ ;  /* 0x000041a7232e7824 */ /* 0x000fc600078e02ff */
[----:B------:R-:W-:-:S04]  /*31b0*/  IADD3 R4, PT, PT, R12, 0x1, -R15 ;  /* 0x000000010c047810 */ /* 0x000fc80007ffe80f */
        /* <DEDUP_REMOVED lines=8> */
[----:B------:R-:W-:Y:S01]  /*3240*/  IMAD.HI.U32 R38, R13, R35, R12 ;  /* 0x000000230d267227 */ /* 0x000fe200078e000c */
[----:B------:R-:W-:-:S05]  /*3250*/  LOP3.LUT R35, R46, 0x7fffffff, RZ, 0xc0, !PT ;  /* 0x7fffffff2e237812 */ /* 0x000fca00078ec0ff */
        /* <DEDUP_REMOVED lines=16> */
.L_x_1249:
[----:B------:R-:W-:Y:S05]  /*3360*/  @P0 BRA `(.L_x_1208) ;  /* 0xfffffffc00880947 */ /* 0x000fea000383ffff */
[----:B------:R-:W-:Y:S02]  /*3370*/  IMAD.MOV.U32 R12, RZ, RZ, R46 ;  /* 0x000000ffff0c7224 */ /* 0x000fe400078e002e */
[----:B------:R-:W-:-:S07]  /*3380*/  IMAD.MOV.U32 R13, RZ, RZ, R47 ;  /* 0x000000ffff0d7224 */ /* 0x000fce00078e002f */
.L_x_1206:
        /* <DEDUP_REMOVED lines=31> */
.L_x_1258:
[----:B------:R-:W-:Y:S05]  /*3580*/  @P0 BRA `(.L_x_1210) ;  /* 0xfffffff800d80947 */ /* 0x000fea000383ffff */
.L_x_1204:
        /* <DEDUP_REMOVED lines=16> */
.L_x_1198:
[----:B------:R-:W-:Y:S05]  /*3690*/  WARPSYNC.ALL ;  /* 0x0000000000007948 */ /* 0x000fea0003800000 */
[----:B------:R-:W0:Y:S08]  /*36a0*/  S2UR UR6, SR_CgaCtaId ;  /* 0x00000000000679c3 */ /* 0x000e300000008800 */
[----:B------:R-:W-:Y:S01]  /*36b0*/  BAR.SYNC.DEFER_BLOCKING 0x0 ;  /* 0x0000000000007b1d */ /* 0x000fe20000010000 */
[C---:B------:R-:W-:Y:S01]  /*36c0*/  ISETP.NE.AND P0, PT, R0.reuse, RZ, PT ;  /* 0x000000ff0000720c */ /* 0x040fe20003f05270 */
[----:B------:R-:W-:Y:S01]  /*36d0*/  VIADD R56, R0, 0x2600 ;  /* 0x0000260000387836 */ /* 0x000fe20000000000 */
[----:B--2---:R-:W-:Y:S01]  /*36e0*/  LOP3.LUT R6, R16, 0x1, RZ, 0xc, !PT ;  /* 0x0000000110067812 */ /* 0x004fe200078e0cff */
[----:B------:R-:W-:Y:S01]  /*36f0*/  VIADD R58, R0, 0x2ac0 ;  /* 0x00002ac0003a7836 */ /* 0x000fe20000000000 */
[----:B------:R-:W-:Y:S01]  /*3700*/  LOP3.LUT R67, R17, 0x1, RZ, 0xc, !PT ;  /* 0x0000000111437812 */ /* 0x000fe200078e0cff */
[----:B------:R-:W-:Y:S01]  /*3710*/  UMOV UR5, 0x400 ;  /* 0x0000040000057882 */ /* 0x000fe20000000000 */
[----:B------:R-:W-:-:S02]  /*3720*/  LOP3.LUT R41, R18, 0x1, RZ, 0xc, !PT ;  /* 0x0000000112297812 */ /* 0x000fc400078e0cff */
[----:B------:R-:W-:Y:S02]  /*3730*/  LOP3.LUT R39, R19, 0x1, RZ, 0xc, !PT ;  /* 0x0000000113277812 */ /* 0x000fe400078e0cff */
[----:B------:R-:W-:Y:S02]  /*3740*/  LOP3.LUT R38, R2, 0x1, RZ, 0xc, !PT ;  /* 0x0000000102267812 */ /* 0x000fe400078e0cff */
[----:B------:R-:W-:Y:S02]  /*3750*/  LOP3.LUT R36, R3, 0x1, RZ, 0xc, !PT ;  /* 0x0000000103247812 */ /* 0x000fe400078e0cff */
[----:B------:R-:W-:Y:S02]  /*3760*/  LOP3.LUT R34, R32, 0x1, RZ, 0xc, !PT ;  /* 0x0000000120227812 */ /* 0x000fe400078e0cff */
[----:B------:R-:W-:Y:S02]  /*3770*/  LOP3.LUT R15, R31, 0x1, RZ, 0xc, !PT ;  /* 0x000000011f0f7812 */ /* 0x000fe400078e0cff */
[----:B------:R-:W-:-:S02]  /*3780*/  LOP3.LUT R14, R30, 0x1, RZ, 0xc, !PT ;  /* 0x000000011e0e7812 */ /* 0x000fc400078e0cff */
[----:B------:R-:W-:Y:S01]  /*3790*/  LOP3.LUT R37, R29, 0x1, RZ, 0xc, !PT ;  /* 0x000000011d257812 */ /* 0x000fe200078e0cff */
[----:B0-----:R-:W-:Y:S01]  /*37a0*/  ULEA UR5, UR6, UR5, 0x18 ;  /* 0x0000000506057291 */ /* 0x001fe2000f8ec0ff */
[----:B------:R-:W-:Y:S01]  /*37b0*/  LOP3.LUT R35, R28, 0x1, RZ, 0xc, !PT ;  /* 0x000000011c237812 */ /* 0x000fe200078e0cff */
[----:B------:R-:W0:Y:S01]  /*37c0*/  LDCU UR6, c[0x0][0x3ac] ;  /* 0x00007580ff0677ac */ /* 0x000e220008000800 */
[----:B------:R-:W-:Y:S02]  /*37d0*/  LOP3.LUT R13, R27, 0x1, RZ, 0xc, !PT ;  /* 0x000000011b0d7812 */ /* 0x000fe400078e0cff */
[----:B------:R-:W-:Y:S02]  /*37e0*/  LOP3.LUT R12, R26, 0x1, RZ, 0xc, !PT ;  /* 0x000000011a0c7812 */ /* 0x000fe400078e0cff */
[----:B------:R-:W-:Y:S02]  /*37f0*/  LOP3.LUT R10, R24, 0x1, RZ, 0xc, !PT ;  /* 0x00000001180a7812 */ /* 0x000fe400078e0cff */
[----:B------:R-:W1:Y:S01]  /*3800*/  @P0 LDS R4, [UR5+0x60] ;  /* 0x00006005ff040984 */ /* 0x000e620008000800 */
[----:B------:R-:W-:-:S02]  /*3810*/  LOP3.LUT R9, R23, 0x1, RZ, 0xc, !PT ;  /* 0x0000000117097812 */ /* 0x000fc400078e0cff */
[----:B------:R-:W-:Y:S01]  /*3820*/  LOP3.LUT R7, R20, 0x1, RZ, 0xc0, !PT ;  /* 0x0000000114077812 */ /* 0x000fe200078ec0ff */
[----:B------:R-:W2:Y:S01]  /*3830*/  LDS R81, [UR5+0x84] ;  /* 0x00008405ff517984 */ /* 0x000ea20008000800 */
[----:B------:R-:W-:Y:S02]  /*3840*/  LOP3.LUT P5, RZ, R17, 0x1, RZ, 0xc0, !PT ;  /* 0x0000000111ff7812 */ /* 0x000fe400078ac0ff */
[----:B------:R-:W-:Y:S01]  /*3850*/  ISETP.NE.U32.AND P4, PT, R7, 0x1, PT ;  /* 0x000000010700780c */ /* 0x000fe20003f85070 */
[----:B------:R-:W3:Y:S01]  /*3860*/  LDS R51, [UR5+0x8c] ;  /* 0x00008c05ff337984 */ /* 0x000ee20008000800 */
[----:B------:R-:W-:Y:S01]  /*3870*/  LOP3.LUT R7, R22, 0x1, RZ, 0xc, !PT ;  /* 0x0000000116077812 */ /* 0x000fe200078e0cff */
[----:B------:R-:W-:Y:S01]  /*3880*/  BAR.SYNC.DEFER_BLOCKING 0x0 ;  /* 0x0000000000007b1d */ /* 0x000fe20000010000 */
[----:B------:R-:W-:Y:S02]  /*3890*/  LOP3.LUT P6, RZ, R18, 0x1, RZ, 0xc0, !PT ;  /* 0x0000000112ff7812 */ /* 0x000fe400078cc0ff */
[----:B------:R-:W-:Y:S01]  /*38a0*/  LOP3.LUT R8, R21, 0x1, RZ, 0xc, !PT ;  /* 0x0000000115087812 */ /* 0x000fe200078e0cff */
[----:B-1----:R-:W-:Y:S01]  /*38b0*/  @P0 IMAD.IADD R11, R11, 0x1, R4 ;  /* 0x000000010b0b0824 */ /* 0x002fe200078e0204 */
[----:B------:R-:W-:-:S03]  /*38c0*/  LOP3.LUT P0, RZ, R16, 0x1, RZ, 0xc0, !PT ;  /* 0x0000000110ff7812 */ /* 0x000fc6000780c0ff */
[----:B------:R-:W-:Y:S01]  /*38d0*/  IMAD.IADD R40, R6, 0x1, R11 ;  /* 0x0000000106287824 */ /* 0x000fe200078e020b */
[--C-:B--2---:R-:W-:Y:S01]  /*38e0*/  IADD3 R33, PT, PT, R0, R33, -R81.reuse ;  /* 0x0000002100217210 */ /* 0x104fe20007ffe851 */
[----:B------:R-:W-:Y:S02]  /*38f0*/  IMAD.IADD R11, R11, 0x1, -R81 ;  /* 0x000000010b0b7824 */ /* 0x000fe400078e0a51 */
[----:B------:R-:W-:Y:S01]  /*3900*/  IMAD.IADD R42, R40, 0x1, R67 ;  /* 0x00000001282a7824 */ /* 0x000fe200078e0243 */
[----:B---3--:R-:W-:Y:S01]  /*3910*/  IADD3 R5, PT, PT, -R51, 0x2d20, RZ ;  /* 0x00002d2033057810 */ /* 0x008fe20007ffe1ff */
[----:B------:R-:W-:Y:S01]  /*3920*/  IMAD R4, R0, 0x13, -R11 ;  /* 0x0000001300047824 */ /* 0x000fe200078e0a0b */
[----:B------:R-:W-:Y:S01]  /*3930*/  LOP3.LUT R33, RZ, R33, RZ, 0x33, !PT ;  /* 0x00000021ff217212 */ /* 0x000fe200078e33ff */
[----:B------:R-:W-:Y:S02]  /*3940*/  IMAD.IADD R44, R42, 0x1, R41 ;  /* 0x000000012a2c7824 */ /* 0x000fe400078e0229 */
[----:B------:R-:W-:-:S02]  /*3950*/  IMAD.IADD R11, R5, 0x1, R11 ;  /* 0x00000001050b7824 */ /* 0x000fc400078e020b */
[----:B------:R-:W-:Y:S02]  /*3960*/  IMAD.IADD R43, R44, 0x1, R39 ;  /* 0x000000012c2b7824 */ /* 0x000fe400078e0227 */
[----:B------:R-:W-:Y:S01]  /*3970*/  IMAD.IADD R54, R6, 0x1, R11 ;  /* 0x0000000106367824 */ /* 0x000fe200078e020b */
[----:B------:R-:W-:Y:S01]  /*3980*/  SEL R4, R11, R4, !P0 ;  /* 0x000000040b047207 */ /* 0x000fe20004000000 */
[----:B------:R-:W-:Y:S01]  /*3990*/  IMAD.IADD R45, R43, 0x1, R38 ;  /* 0x000000012b2d7824 */ /* 0x000fe200078e0226 */
[----:B------:R-:W-:Y:S01]  /*39a0*/  LOP3.LUT R11, R25, 0x1, RZ, 0xc, !PT ;  /* 0x00000001190b7812 */ /* 0x000fe200078e0cff */
[----:B------:R-:W-:Y:S01]  /*39b0*/  IMAD.IADD R69, R81, 0x1, -R40 ;  /* 0x0000000151457824 */ /* 0x000fe200078e0a28 */
[----:B------:R-:W-:Y:S01]  /*39c0*/  IADD3 R6, PT, PT, R0, R51, R81 ;  /* 0x0000003300067210 */ /* 0x000fe20007ffe051 */
[----:B------:R-:W-:Y:S02]  /*39d0*/  IMAD.IADD R47, R45, 0x1, R36 ;  /* 0x000000012d2f7824 */ /* 0x000fe400078e0224 */
[----:B------:R-:W-:-:S02]  /*39e0*/  IMAD.IADD R71, R81, 0x1, -R42 ;  /* 0x0000000151477824 */ /* 0x000fc400078e0a2a */
[----:B------:R-:W-:Y:S02]  /*39f0*/  IMAD.IADD R46, R47, 0x1, R34 ;  /* 0x000000012f2e7824 */ /* 0x000fe400078e0222 */
[C---:B------:R-:W-:Y:S02]  /*3a00*/  IMAD.IADD R79, R81.reuse, 0x1, -R47 ;  /* 0x00000001514f7824 */ /* 0x040fe400078e0a2f */
[----:B------:R-:W-:Y:S02]  /*3a10*/  IMAD.IADD R63, R46, 0x1, R15 ;  /* 0x000000012e3f7824 */ /* 0x000fe400078e020f */
[----:B------:R-:W-:Y:S02]  /*3a20*/  IMAD.IADD R73, R81, 0x1, -R44 ;  /* 0x0000000151497824 */ /* 0x000fe400078e0a2c */
[----:B------:R-:W-:Y:S02]  /*3a30*/  IMAD.IADD R48, R63, 0x1, R14 ;  /* 0x000000013f307824 */ /* 0x000fe400078e020e */
[----:B------:R-:W-:-:S02]  /*3a40*/  IMAD R69, R0, 0x13, R69 ;  /* 0x0000001300457824 */ /* 0x000fc400078e0245 */
[----:B------:R-:W-:Y:S02]  /*3a50*/  IMAD.IADD R50, R48, 0x1, R37 ;  /* 0x0000000130327824 */ /* 0x000fe400078e0225 */
[----:B------:R-:W-:Y:S02]  /*3a60*/  IMAD R71, R0, 0x13, R71 ;  /* 0x0000001300477824 */ /* 0x000fe400078e0247 */
[----:B------:R-:W-:Y:S02]  /*3a70*/  IMAD.IADD R52, R50, 0x1, R35 ;  /* 0x0000000132347824 */ /* 0x000fe400078e0223 */
[C---:B------:R-:W-:Y:S02]  /*3a80*/  IMAD.IADD R75, R81.reuse, 0x1, -R43 ;  /* 0x00000001514b7824 */ /* 0x040fe400078e0a2b */
[----:B------:R-:W-:Y:S02]  /*3a90*/  IMAD.IADD R49, R52, 0x1, R13 ;  /* 0x0000000134317824 */ /* 0x000fe400078e020d */
[----:B------:R-:W-:-:S02]  /*3aa0*/  IMAD.IADD R77, R81, 0x1, -R45 ;  /* 0x00000001514d7824 */ /* 0x000fc400078e0a2d */
[----:B------:R-:W-:Y:S02]  /*3ab0*/  IMAD.IADD R40, R49, 0x1, R12 ;  /* 0x0000000131287824 */ /* 0x000fe400078e020c */
[C---:B------:R-:W-:Y:S02]  /*3ac0*/  IMAD.IADD R47, R81.reuse, 0x1, -R49 ;  /* 0x00000001512f7824 */ /* 0x040fe400078e0a31 */
[----:B------:R-:W-:Y:S02]  /*3ad0*/  IMAD.IADD R51, R40, 0x1, R11 ;  /* 0x0000000128337824 */ /* 0x000fe400078e020b */
[----:B------:R-:W-:Y:S02]  /*3ae0*/  IMAD.IADD R53, R81, 0x1, -R40 ;  /* 0x0000000151357824 */ /* 0x000fe400078e0a28 */
[----:B------:R-:W-:Y:S02]  /*3af0*/  VIADD R40, R0, 0x260 ;  /* 0x0000026000287836 */ /* 0x000fe40000000000 */
[----:B------:R-:W-:-:S02]  /*3b00*/  IMAD.IADD R42, R51, 0x1, R10 ;  /* 0x00000001332a7824 */ /* 0x000fc400078e020a */
[----:B------:R-:W-:Y:S01]  /*3b10*/  VIADD R71, R71, 0x2 ;  /* 0x0000000247477836 */ /* 0x000fe20000000000 */
[-C--:B------:R-:W-:Y:S01]  /*3b20*/  ISETP.GE.AND P3, PT, R40, R5.reuse, PT ;  /* 0x000000052800720c */ /* 0x080fe20003f66270 */
[----:B------:R-:W-:Y:S02]  /*3b30*/  VIADD R40, R0, 0x4c0 ;  /* 0x000004c000287836 */ /* 0x000fe40000000000 */
[----:B------:R-:W-:Y:S02]  /*3b40*/  IMAD.IADD R44, R42, 0x1, R9 ;  /* 0x000000012a2c7824 */ /* 0x000fe400078e0209 */
[----:B------:R-:W-:Y:S01]  /*3b50*/  IMAD.IADD R49, R81, 0x1, -R42 ;  /* 0x0000000151317824 */ /* 0x000fe200078e0a2a */
[----:B------:R-:W-:Y:S01]  /*3b60*/  ISETP.GE.AND P2, PT, R40, R5, PT ;  /* 0x000000052800720c */ /* 0x000fe20003f46270 */
[C---:B------:R-:W-:Y:S02]  /*3b70*/  VIADD R42, R0.reuse, 0x720 ;  /* 0x00000720002a7836 */ /* 0x040fe40000000000 */
[----:B------:R-:W-:-:S02]  /*3b80*/  VIADD R40, R0, 0x980 ;  /* 0x0000098000287836 */ /* 0x000fc40000000000 */
[----:B------:R-:W-:Y:S01]  /*3b90*/  IMAD R73, R0, 0x13, R73 ;  /* 0x0000001300497824 */ /* 0x000fe200078e0249 */
[-C--:B------:R-:W-:Y:S01]  /*3ba0*/  ISETP.GE.AND P1, PT, R42, R5.reuse, PT ;  /* 0x000000052a00720c */ /* 0x080fe20003f26270 */
[----:B------:R-:W-:Y:S01]  /*3bb0*/  IMAD.IADD R42, R67, 0x1, R54 ;  /* 0x00000001432a7824 */ /* 0x000fe200078e0236 */
[----:B------:R-:W-:Y:S01]  /*3bc0*/  ISETP.GE.AND P0, PT, R40, R5, PT ;  /* 0x000000052800720c */ /* 0x000fe20003f06270 */
[----:B------:R-:W-:Y:S02]  /*3bd0*/  VIADD R40, R69, 0x1 ;  /* 0x0000000145287836 */ /* 0x000fe40000000000 */
[----:B------:R-:W-:Y:S02]  /*3be0*/  IMAD.IADD R45, R44, 0x1, R7 ;  /* 0x000000012c2d7824 */ /* 0x000fe400078e0207 */
[----:B------:R-:W-:Y:S01]  /*3bf0*/  IMAD.IADD R61, R81, 0x1, -R44 ;  /* 0x00000001513d7824 */ /* 0x000fe200078e0a2c */
[----:B------:R-:W-:Y:S01]  /*3c00*/  SEL R40, R54, R40, !P5 ;  /* 0x0000002836287207 */ /* 0x000fe20006800000 */
[----:B------:R-:W-:Y:S01]  /*3c10*/  IMAD.IADD R44, R41, 0x1, R42 ;  /* 0x00000001292c7824 */ /* 0x000fe200078e022a */
[----:B------:R-:W-:Y:S01]  /*3c20*/  SEL R41, R42, R71, !P6 ;  /* 0x000000472a297207 */ /* 0x000fe20007000000 */
[----:B------:R-:W-:Y:S01]  /*3c30*/  IMAD R75, R0, 0x13, R75 ;  /* 0x00000013004b7824 */ /* 0x000fe200078e024b */
[----:B------:R-:W-:Y:S01]  /*3c40*/  LOP3.LUT P5, RZ, R19, 0x1, RZ, 0xc0, !PT ;  /* 0x0000000113ff7812 */ /* 0x000fe200078ac0ff */
[----:B------:R-:W-:Y:S01]  /*3c50*/  VIADD R73, R73, 0x3 ;  /* 0x0000000349497836 */ /* 0x000fe20000000000 */
[----:B------:R-:W-:Y:S01]  /*3c60*/  LOP3.LUT P6, RZ, R2, 0x1, RZ, 0xc0, !PT ;  /* 0x0000000102ff7812 */ /* 0x000fe200078cc0ff */
[----:B------:R-:W-:Y:S01]  /*3c70*/  IMAD.IADD R42, R39, 0x1, R44 ;  /* 0x00000001272a7824 */ /* 0x000fe200078e022c */
[----:B------:R-:W-:Y:S01]  /*3c80*/  LEA R40, R40, UR5, 0x2 ;  /* 0x0000000528287c11 */ /* 0x000fe2000f8e10ff */
[----:B------:R-:W-:Y:S01]  /*3c90*/  VIADD R75, R75, 0x4 ;  /* 0x000000044b4b7836 */ /* 0x000fe20000000000 */
[----:B------:R-:W-:Y:S01]  /*3ca0*/  SEL R39, R44, R73, !P5 ;  /* 0x000000492c277207 */ /* 0x000fe20006800000 */
[----:B------:R-:W-:Y:S01]  /*3cb0*/  IMAD R77, R0, 0x13, R77 ;  /* 0x00000013004d7824 */ /* 0x000fe200078e024d */
[----:B------:R-:W-:Y:S01]  /*3cc0*/  LOP3.LUT P5, RZ, R3, 0x1, RZ, 0xc0, !PT ;  /* 0x0000000103ff7812 */ /* 0x000fe200078ac0ff */
[----:B------:R-:W-:Y:S01]  /*3cd0*/  IMAD.IADD R44, R38, 0x1, R42 ;  /* 0x00000001262c7824 */ /* 0x000fe200078e022a */
[----:B------:R-:W-:Y:S01]  /*3ce0*/  SEL R38, R42, R75, !P6 ;  /* 0x0000004b2a267207 */ /* 0x000fe20007000000 */
[----:B------:R-:W-:Y:S01]  /*3cf0*/  IMAD.IADD R65, R81, 0x1, -R46 ;  /* 0x0000000151417824 */ /* 0x000fe200078e0a2e */
[----:B------:R-:W-:Y:S01]  /*3d00*/  LOP3.LUT P6, RZ, R32, 0x1, RZ, 0xc0, !PT ;  /* 0x0000000120ff7812 */ /* 0x000fe200078cc0ff */
[----:B------:R-:W-:Y:S01]  /*3d10*/  IMAD R79, R0, 0x13, R79 ;  /* 0x00000013004f7824 */ /* 0x000fe200078e024f */
[----:B------:R-:W-:Y:S01]  /*3d20*/  LEA R41, R41, UR5, 0x2 ;  /* 0x0000000529297c11 */ /* 0x000fe2000f8e10ff */
[----:B------:R-:W-:-:S02]  /*3d30*/  VIADD R77, R77, 0x5 ;  /* 0x000000054d4d7836 */ /* 0x000fc40000000000 */
[----:B------:R-:W-:Y:S02]  /*3d40*/  IMAD.IADD R42, R36, 0x1, R44 ;  /* 0x00000001242a7824 */ /* 0x000fe400078e022c */
[----:B------:R-:W-:Y:S01]  /*3d50*/  IMAD.IADD R63, R81, 0x1, -R63 ;  /* 0x00000001513f7824 */ /* 0x000fe200078e0a3f */
[----:B------:R-:W-:Y:S01]  /*3d60*/  SEL R36, R44, R77, !P5 ;  /* 0x0000004d2c247207 */ /* 0x000fe20006800000 */
[----:B------:R-:W-:Y:S01]  /*3d70*/  VIADD R79, R79, 0x6 ;  /* 0x000000064f4f7836 */ /* 0x000fe20000000000 */
[----:B------:R-:W-:Y:S01]  /*3d80*/  LOP3.LUT P5, RZ, R31, 0x1, RZ, 0xc0, !PT ;  /* 0x000000011fff7812 */ /* 0x000fe200078ac0ff */
[----:B------:R-:W-:Y:S01]  /*3d90*/  IMAD R65, R0, 0x13, R65 ;  /* 0x0000001300417824 */ /* 0x000fe200078e0241 */
[----:B------:R-:W-:Y:S01]  /*3da0*/  LEA R36, R36, UR5, 0x2 ;  /* 0x0000000524247c11 */ /* 0x000fe2000f8e10ff */
[----:B------:R-:W-:Y:S01]  /*3db0*/  IMAD.IADD R44, R34, 0x1, R42 ;  /* 0x00000001222c7824 */ /* 0x000fe200078e022a */
[----:B------:R-:W-:Y:S01]  /*3dc0*/  SEL R34, R42, R79, !P6 ;  /* 0x0000004f2a227207 */ /* 0x000fe20007000000 */
[----:B------:R-:W-:Y:S01]  /*3dd0*/  IMAD.IADD R59, R81, 0x1, -R48 ;  /* 0x00000001513b7824 */ /* 0x000fe200078e0a30 */
[----:B------:R-:W-:Y:S01]  /*3de0*/  LOP3.LUT P6, RZ, R30, 0x1, RZ, 0xc0, !PT ;  /* 0x000000011eff7812 */ /* 0x000fe200078cc0ff */
[----:B------:R-:W-:-:S02]  /*3df0*/  IMAD R63, R0, 0x13, R63 ;  /* 0x00000013003f7824 */ /* 0x000fc400078e023f */
[----:B------:R-:W-:Y:S02]  /*3e00*/  VIADD R65, R65, 0x7 ;  /* 0x0000000741417836 */ /* 0x000fe40000000000 */
[----:B------:R-:W-:Y:S02]  /*3e10*/  IMAD.IADD R42, R15, 0x1, R44 ;  /* 0x000000010f2a7824 */ /* 0x000fe400078e022c */
[----:B------:R-:W-:Y:S01]  /*3e20*/  IMAD.IADD R57, R81, 0x1, -R50 ;  /* 0x0000000151397824 */ /* 0x000fe200078e0a32 */
[----:B------:R-:W-:Y:S01]  /*3e30*/  SEL R15, R44, R65, !P5 ;  /* 0x000000412c0f7207 */ /* 0x000fe20006800000 */
[----:B------:R-:W-:Y:S01]  /*3e40*/  VIADD R63, R63, 0x8 ;  /* 0x000000083f3f7836 */ /* 0x000fe20000000000 */
[----:B------:R-:W-:Y:S01]  /*3e50*/  LOP3.LUT P5, RZ, R29, 0x1, RZ, 0xc0, !PT ;  /* 0x000000011dff7812 */ /* 0x000fe200078ac0ff */
[----:B------:R-:W-:Y:S02]  /*3e60*/  IMAD R59, R0, 0x13, R59 ;  /* 0x00000013003b7824 */ /* 0x000fe400078e023b */
[----:B------:R-:W-:Y:S01]  /*3e70*/  IMAD.IADD R44, R14, 0x1, R42 ;  /* 0x000000010e2c7824 */ /* 0x000fe200078e022a */
[----:B------:R-:W-:Y:S01]  /*3e80*/  SEL R14, R42, R63, !P6 ;  /* 0x0000003f2a0e7207 */ /* 0x000fe20007000000 */
[----:B------:R-:W-:Y:S01]  /*3e90*/  IMAD R57, R0, 0x13, R57 ;  /* 0x0000001300397824 */ /* 0x000fe200078e0239 */
[----:B------:R-:W-:Y:S01]  /*3ea0*/  LOP3.LUT P6, RZ, R28, 0x1, RZ, 0xc0, !PT ;  /* 0x000000011cff7812 */ /* 0x000fe200078cc0ff */
[----:B------:R-:W-:-:S02]  /*3eb0*/  VIADD R59, R59, 0x9 ;  /* 0x000000093b3b7836 */ /* 0x000fc40000000000 */
[----:B------:R-:W-:Y:S02]  /*3ec0*/  IMAD.IADD R42, R37, 0x1, R44 ;  /* 0x00000001252a7824 */ /* 0x000fe400078e022c */
[----:B------:R-:W-:Y:S01]  /*3ed0*/  IMAD.IADD R55, R81, 0x1, -R52 ;  /* 0x0000000151377824 */ /* 0x000fe200078e0a34 */
[----:B------:R-:W-:Y:S01]  /*3ee0*/  SEL R37, R44, R59, !P5 ;  /* 0x0000003b2c257207 */ /* 0x000fe20006800000 */
[----:B------:R-:W-:Y:S01]  /*3ef0*/  VIADD R57, R57, 0xa ;  /* 0x0000000a39397836 */ /* 0x000fe20000000000 */
[----:B------:R-:W-:Y:S01]  /*3f00*/  LOP3.LUT P5, RZ, R27, 0x1, RZ, 0xc0, !PT ;  /* 0x000000011bff7812 */ /* 0x000fe200078ac0ff */
[----:B------:R-:W-:Y:S02]  /*3f10*/  IMAD.IADD R44, R35, 0x1, R42 ;  /* 0x00000001232c7824 */ /* 0x000fe400078e022a */
[----:B------:R-:W-:Y:S01]  /*3f20*/  IMAD R55, R0, 0x13, R55 ;  /* 0x0000001300377824 */ /* 0x000fe200078e0237 */
[----:B------:R-:W-:Y:S01]  /*3f30*/  SEL R35, R42, R57, !P6 ;  /* 0x000000392a237207 */ /* 0x000fe20007000000 */
[----:B------:R-:W-:Y:S01]  /*3f40*/  IMAD.IADD R42, R13, 0x1, R44 ;  /* 0x000000010d2a7824 */ /* 0x000fe200078e022c */
[----:B------:R-:W-:Y:S01]  /*3f50*/  LOP3.LUT P6, RZ, R26, 0x1, RZ, 0xc0, !PT ;  /* 0x000000011aff7812 */ /* 0x000fe200078cc0ff */
[----:B------:R-:W-:Y:S01]  /*3f60*/  IMAD R47, R0, 0x13, R47 ;  /* 0x00000013002f7824 */ /* 0x000fe200078e022f */
[----:B------:R-:W-:Y:S01]  /*3f70*/  LEA R35, R35, UR5, 0x2 ;  /* 0x0000000523237c11 */ /* 0x000fe2000f8e10ff */
[----:B------:R-:W-:-:S02]  /*3f80*/  VIADD R55, R55, 0xb ;  /* 0x0000000b37377836 */ /* 0x000fc40000000000 */
[----:B------:R-:W-:Y:S02]  /*3f90*/  IMAD.IADD R51, R81, 0x1, -R51 ;  /* 0x0000000151337824 */ /* 0x000fe400078e0a33 */
[----:B------:R-:W-:Y:S01]  /*3fa0*/  IMAD R53, R0, 0x13, R53 ;  /* 0x0000001300357824 */ /* 0x000fe200078e0235 */
[----:B------:R-:W-:Y:S01]  /*3fb0*/  SEL R13, R44, R55, !P5 ;  /* 0x000000372c0d7207 */ /* 0x000fe20006800000 */
[----:B------:R-:W-:Y:S01]  /*3fc0*/  IMAD.IADD R46, R12, 0x1, R42 ;  /* 0x000000010c2e7824 */ /* 0x000fe200078e022a */
[----:B------:R-:W-:Y:S01]  /*3fd0*/  LOP3.LUT P5, RZ, R25, 0x1, RZ, 0xc0, !PT ;  /* 0x0000000119ff7812 */ /* 0x000fe200078ac0ff */
[----:B------:R-:W-:Y:S02]  /*3fe0*/  VIADD R47, R47, 0xc ;  /* 0x0000000c2f2f7836 */ /* 0x000fe40000000000 */
[----:B------:R-:W-:Y:S02]  /*3ff0*/  IMAD R51, R0, 0x13, R51 ;  /* 0x0000001300337824 */ /* 0x000fe400078e0233 */
[----:B------:R-:W-:Y:S01]  /*4000*/  VIADD R44, R53, 0xd ;  /* 0x0000000d352c7836 */ /* 0x000fe20000000000 */
[----:B------:R-:W-:Y:S01]  /*4010*/  SEL R12, R42, R47, !P6 ;  /* 0x0000002f2a0c7207 */ /* 0x000fe20007000000 */
[----:B------:R-:W-:Y:S01]  /*4020*/  IMAD.IADD R11, R11, 0x1, R46 ;  /* 0x000000010b0b7824 */ /* 0x000fe200078e022e */
[----:B------:R-:W-:Y:S01]  /*4030*/  LOP3.LUT P6, RZ, R24, 0x1, RZ, 0xc0, !PT ;  /* 0x0000000118ff7812 */ /* 0x000fe200078cc0ff */
[----:B------:R-:W-:Y:S01]  /*4040*/  IMAD R49, R0, 0x13, R49 ;  /* 0x0000001300317824 */ /* 0x000fe200078e0231 */
[----:B------:R-:W-:Y:S01]  /*4050*/  SEL R44, R46, R44, !P5 ;  /* 0x0000002c2e2c7207 */ /* 0x000fe20006800000 */
[----:B------:R-:W-:Y:S01]  /*4060*/  VIADD R51, R51, 0xe ;  /* 0x0000000e33337836 */ /* 0x000fe20000000000 */
[----:B------:R-:W-:Y:S01]  /*4070*/  LOP3.LUT P5, RZ, R23, 0x1, RZ, 0xc0, !PT ;  /* 0x0000000117ff7812 */ /* 0x000fe200078ac0ff */
[----:B------:R-:W-:Y:S01]  /*4080*/  VIADD R42, R0, 0xbe0 ;  /* 0x00000be0002a7836 */ /* 0x000fe20000000000 */
[----:B------:R-:W-:Y:S01]  /*4090*/  LEA R53, R34, UR5, 0x2 ;  /* 0x0000000522357c11 */ /* 0x000fe2000f8e10ff */
[----:B------:R-:W-:Y:S01]  /*40a0*/  IMAD.IADD R10, R10, 0x1, R11 ;  /* 0x000000010a0a7824 */ /* 0x000fe200078e020b */
[----:B------:R-:W-:Y:S01]  /*40b0*/  SEL R46, R11, R51, !P6 ;  /* 0x000000330b2e7207 */ /* 0x000fe20007000000 */
[----:B------:R-:W-:Y:S01]  /*40c0*/  VIADD R48, R49, 0xf ;  /* 0x0000000f31307836 */ /* 0x000fe20000000000 */
[----:B------:R-:W-:Y:S01]  /*40d0*/  ISETP.GE.AND P6, PT, R42, R5, PT ;  /* 0x000000052a00720c */ /* 0x000fe20003fc6270 */
[----:B------:R-:W-:Y:S01]  /*40e0*/  IMAD R61, R0, 0x13, R61 ;  /* 0x00000013003d7824 */ /* 0x000fe200078e023d */
[----:B------:R-:W-:Y:S01]  /*40f0*/  LEA R34, R15, UR5, 0x2 ;  /* 0x000000050f227c11 */ /* 0x000fe2000f8e10ff */
[C---:B------:R-:W-:Y:S01]  /*4100*/  IMAD.IADD R43, R81.reuse, 0x1, -R45 ;  /* 0x00000001512b7824 */ /* 0x040fe200078e0a2d */
[----:B------:R-:W-:Y:S01]  /*4110*/  IADD3 R45, PT, PT, R81, -R45, -R8 ;  /* 0x8000002d512d7210 */ /* 0x000fe20007ffe808 */
[----:B------:R-:W-:Y:S01]  /*4120*/  IMAD.IADD R42, R9, 0x1, R10 ;  /* 0x00000001092a7824 */ /* 0x000fe200078e020a */
[----:B------:R-:W-:Y:S01]  /*4130*/  SEL R48, R10, R48, !P5 ;  /* 0x000000300a307207 */ /* 0x000fe20006800000 */
[----:B------:R-:W-:Y:S01]  /*4140*/  VIADD R61, R61, 0x10 ;  /* 0x000000103d3d7836 */ /* 0x000fe20000000000 */
[----:B------:R-:W-:Y:S01]  /*4150*/  LOP3.LUT P5, RZ, R22, 0x1, RZ, 0xc0, !PT ;  /* 0x0000000116ff7812 */ /* 0x000fe200078ac0ff */
[----:B------:R-:W-:Y:S01]  /*4160*/  IMAD R43, R0, 0x13, R43 ;  /* 0x00000013002b7824 */ /* 0x000fe200078e022b */
[----:B------:R-:W-:Y:S01]  /*4170*/  LEA R15, R14, UR5, 0x2 ;  /* 0x000000050e0f7c11 */ /* 0x000fe2000f8e10ff */
[----:B------:R-:W-:Y:S01]  /*4180*/  IMAD R45, R0, 0x13, R45 ;  /* 0x00000013002d7824 */ /* 0x000fe200078e022d */
[----:B------:R-:W-:Y:S01]  /*4190*/  SEL R61, R42, R61, !P5 ;  /* 0x0000003d2a3d7207 */ /* 0x000fe20006800000 */
[----:B------:R-:W-:Y:S01]  /*41a0*/  IMAD.IADD R7, R7, 0x1, R42 ;  /* 0x0000000107077824 */ /* 0x000fe200078e022a */
[----:B------:R-:W-:Y:S01]  /*41b0*/  LOP3.LUT P5, RZ, R21, 0x1, RZ, 0xc0, !PT ;  /* 0x0000000115ff7812 */ /* 0x000fe200078ac0ff */
[----:B------:R-:W-:Y:S01]  /*41c0*/  VIADD R43, R43, 0x11 ;  /* 0x000000112b2b7836 */ /* 0x000fe20000000000 */
[----:B------:R-:W-:Y:S01]  /*41d0*/  LEA R14, R13, UR5, 0x2 ;  /* 0x000000050d0e7c11 */ /* 0x000fe2000f8e10ff */
[----:B------:R-:W-:Y:S01]  /*41e0*/  VIADD R10, R0, 0xe40 ;  /* 0x00000e40000a7836 */ /* 0x000fe20000000000 */
[----:B------:R-:W-:Y:S01]  /*41f0*/  LEA R44, R44, UR5, 0x2 ;  /* 0x000000052c2c7c11 */ /* 0x000fe2000f8e10ff */
[----:B------:R-:W-:Y:S01]  /*4200*/  VIADD R54, R45, 0x12 ;  /* 0x000000122d367836 */ /* 0x000fe20000000000 */
[----:B------:R-:W-:Y:S01]  /*4210*/  SEL R52, R7, R43, !P5 ;  /* 0x0000002b07347207 */ /* 0x000fe20006800000 */
[----:B------:R-:W-:Y:S01]  /*4220*/  @P4 IMAD.IADD R54, R8, 0x1, R7 ;  /* 0x0000000108364824 */ /* 0x000fe200078e0207 */
[-C--:B------:R-:W-:Y:S01]  /*4230*/  ISETP.GE.AND P4, PT, R0, R5.reuse, PT ;  /* 0x000000050000720c */ /* 0x080fe20003f86270 */
[----:B0-----:R-:W-:Y:S01]  /*4240*/  VIADD R50, R33, UR6 ;  /* 0x0000000621327c36 */ /* 0x001fe20008000000 */
[----:B------:R-:W-:Y:S01]  /*4250*/  ISETP.GE.AND P5, PT, R10, R5, PT ;  /* 0x000000050a00720c */ /* 0x000fe20003fa6270 */
[----:B------:R-:W-:Y:S01]  /*4260*/  VIADD R51, R6, 0xffffd2e0 ;  /* 0xffffd2e006337836 */ /* 0x000fe20000000000 */
[----:B------:R-:W-:Y:S01]  /*4270*/  LEA R13, R46, UR5, 0x2 ;  /* 0x000000052e0d7c11 */ /* 0x000fe2000f8e10ff */
[----:B------:R-:W-:Y:S01]  /*4280*/  VIADD R8, R0, 0x10a0 ;  /* 0x000010a000087836 */ /* 0x000fe20000000000 */
[----:B------:R-:W-:Y:S01]  /*4290*/  LEA R48, R48, UR5, 0x2 ;  /* 0x0000000530307c11 */ /* 0x000fe2000f8e10ff */
[----:B------:R-:W-:Y:S01]  /*42a0*/  VIADD R10, R0, 0x1300 ;  /* 0x00001300000a7836 */ /* 0x000fe20000000000 */
[C---:B------:R-:W-:Y:S01]  /*42b0*/  SEL R51, R50.reuse, R51, !P4 ;  /* 0x0000003332337207 */ /* 0x040fe20006000000 */
[----:B------:R-:W-:Y:S01]  /*42c0*/  VIADD R49, R50, 0xfffffda0 ;  /* 0xfffffda032317836 */ /* 0x000fe20000000000 */
[-C--:B------:R-:W-:Y:S01]  /*42d0*/  ISETP.GE.AND P4, PT, R8, R5.reuse, PT ;  /* 0x000000050800720c */ /* 0x080fe20003f86270 */
[----:B------:R-:W-:Y:S01]  /*42e0*/  VIADD R8, R0, 0x1560 ;  /* 0x0000156000087836 */ /* 0x000fe20000000000 */
[----:B------:R-:W-:Y:S01]  /*42f0*/  LEA R61, R61, UR5, 0x2 ;  /* 0x000000053d3d7c11 */ /* 0x000fe2000f8e10ff */
[----:B------:R-:W-:Y:S01]  /*4300*/  @P3 VIADD R49, R6, 0xffffd540 ;  /* 0xffffd54006313836 */ /* 0x000fe20000000000 */
[----:B------:R-:W-:Y:S01]  /*4310*/  ISETP.GE.AND P3, PT, R10, R5, PT ;  /* 0x000000050a00720c */ /* 0x000fe20003f66270 */
[----:B------:R-:W-:Y:S01]  /*4320*/  VIADD R47, R50, 0xfffffb40 ;  /* 0xfffffb40322f7836 */ /* 0x000fe20000000000 */
[----:B------:R-:W-:Y:S01]  /*4330*/  LEA R52, R52, UR5, 0x2 ;  /* 0x0000000534347c11 */ /* 0x000fe2000f8e10ff */
[----:B------:R-:W-:-:S02]  /*4340*/  VIADD R10, R0, 0x17c0 ;  /* 0x000017c0000a7836 */ /* 0x000fc40000000000 */
[----:B------:R-:W-:Y:S01]  /*4350*/  @P2 VIADD R47, R6, 0xffffd7a0 ;  /* 0xffffd7a0062f2836 */ /* 0x000fe20000000000 */
[-C--:B------:R-:W-:Y:S01]  /*4360*/  ISETP.GE.AND P2, PT, R8, R5.reuse, PT ;  /* 0x000000050800720c */ /* 0x080fe20003f46270 */
[----:B------:R-:W-:Y:S02]  /*4370*/  VIADD R45, R50, 0xfffff8e0 ;  /* 0xfffff8e0322d7836 */ /* 0x000fe40000000000 */
[----:B------:R-:W-:Y:S02]  /*4380*/  VIADD R8, R0, 0x1a20 ;  /* 0x00001a2000087836 */ /* 0x000fe40000000000 */
[----:B------:R-:W-:Y:S01]  /*4390*/  @P1 VIADD R45, R6, 0xffffda00 ;  /* 0xffffda00062d1836 */ /* 0x000fe20000000000 */
[----:B------:R-:W-:Y:S01]  /*43a0*/  ISETP.GE.AND P1, PT, R10, R5, PT ;  /* 0x000000050a00720c */ /* 0x000fe20003f26270 */
[----:B------:R-:W-:Y:S02]  /*43b0*/  VIADD R43, R50, 0xfffff680 ;  /* 0xfffff680322b7836 */ /* 0x000fe40000000000 */
        /* <DEDUP_REMOVED lines=13> */
[----:B------:R-:W-:Y:S02]  /*4490*/  VIADD R9, R50, 0xffffeaa0 ;  /* 0xffffeaa032097836 */ /* 0x000fe40000000000 */
[----:B------:R-:W-:Y:S01]  /*44a0*/  @P4 VIADD R11, R6, 0xffffe380 ;  /* 0xffffe380060b4836 */ /* 0x000fe20000000000 */
[-C--:B------:R-:W-:Y:S01]  /*44b0*/  ISETP.GE.AND P4, PT, R10, R5.reuse, PT ;  /* 0x000000050a00720c */ /* 0x080fe20003f86270 */
[----:B------:R-:W-:Y:S01]  /*44c0*/  @P2 VIADD R9, R6, 0xffffe840 ;  /* 0xffffe84006092836 */ /* 0x000fe20000000000 */
[----:B------:R-:W-:Y:S01]  /*44d0*/  ISETP.GE.AND P2, PT, R56, R5, PT ;  /* 0x000000053800720c */ /* 0x000fe20003f46270 */
[----:B------:R-:W-:-:S02]  /*44e0*/  VIADD R10, R50, 0xffffed00 ;  /* 0xffffed00320a7836 */ /* 0x000fc40000000000 */
[C---:B------:R-:W-:Y:S01]  /*44f0*/  VIADD R56, R0.reuse, 0x2860 ;  /* 0x0000286000387836 */ /* 0x040fe20000000000 */
[----:B------:R-:W-:Y:S01]  /*4500*/  LEA R0, R0, UR5, 0x2 ;  /* 0x0000000500007c11 */ /* 0x000fe2000f8e10ff */
[----:B------:R-:W-:Y:S01]  /*4510*/  @P3 VIADD R10, R6, 0xffffe5e0 ;  /* 0xffffe5e0060a3836 */ /* 0x000fe20000000000 */
[-C--:B------:R-:W-:Y:S01]  /*4520*/  ISETP.GE.AND P3, PT, R8, R5.reuse, PT ;  /* 0x000000050800720c */ /* 0x080fe20003f66270 */
[C---:B------:R-:W-:Y:S02]  /*4530*/  VIADD R8, R50.reuse, 0xffffe840 ;  /* 0xffffe84032087836 */ /* 0x040fe40000000000 */
[----:B------:R-:W-:Y:S02]  /*4540*/  VIADD R7, R50, 0xffffe5e0 ;  /* 0xffffe5e032077836 */ /* 0x000fe40000000000 */
[----:B------:R-:W-:Y:S01]  /*4550*/  @P1 VIADD R8, R6, 0xffffeaa0 ;  /* 0xffffeaa006081836 */ /* 0x000fe20000000000 */
[-C--:B------:R-:W-:Y:S01]  /*4560*/  ISETP.GE.AND P1, PT, R56, R5.reuse, PT ;  /* 0x000000053800720c */ /* 0x080fe20003f26270 */
[----:B------:R-:W-:Y:S01]  /*4570*/  @P0 VIADD R7, R6, 0xffffed00 ;  /* 0xffffed0006070836 */ /* 0x000fe20000000000 */
[----:B------:R-:W-:Y:S01]  /*4580*/  ISETP.GE.AND P0, PT, R58, R5, PT ;  /* 0x000000053a00720c */ /* 0x000fe20003f06270 */
[----:B------:R-:W-:Y:S01]  /*4590*/  VIADD R83, R50, 0xffffd7a0 ;  /* 0xffffd7a032537836 */ /* 0x000fe20000000000 */
[----:B------:R-:W-:Y:S01]  /*45a0*/  LEA R5, R4, UR5, 0x2 ;  /* 0x0000000504057c11 */ /* 0x000fe2000f8e10ff */
[----:B------:R-:W-:Y:S01]  /*45b0*/  VIADD R87, R50, 0xffffd540 ;  /* 0xffffd54032577836 */ /* 0x000fe20000000000 */
[----:B------:R-:W-:-:S02]  /*45c0*/  LEA R4, R39, UR5, 0x2 ;  /* 0x0000000527047c11 */ /* 0x000fc4000f8e10ff */
[----:B------:R-:W-:Y:S01]  /*45d0*/  LEA R39, R38, UR5, 0x2 ;  /* 0x0000000526277c11 */ /* 0x000fe2000f8e10ff */
[----:B------:R0:W-:Y:S04]  /*45e0*/  STS [R5], R16 ;  /* 0x0000001005007388 */ /* 0x0001e80000000800 */
[----:B------:R-:W-:Y:S01]  /*45f0*/  STS [R40], R17 ;  /* 0x0000001128007388 */ /* 0x000fe20000000800 */
[C---:B------:R-:W-:Y:S02]  /*4600*/  @P1 VIADD R83, R6.reuse, 0xfffffb40 ;  /* 0xfffffb4006531836 */ /* 0x040fe40000000000 */
[----:B------:R-:W-:Y:S01]  /*4610*/  @P0 VIADD R87, R6, 0xfffffda0 ;  /* 0xfffffda006570836 */ /* 0x000fe20000000000 */
[----:B------:R-:W-:Y:S01]  /*4620*/  STS [R41], R18 ;  /* 0x0000001229007388 */ /* 0x000fe20000000800 */
[----:B0-----:R-:W-:-:S03]  /*4630*/  LEA R5, R12, UR5, 0x2 ;  /* 0x000000050c057c11 */ /* 0x001fc6000f8e10ff */
[----:B------:R0:W-:Y:S04]  /*4640*/  STS [R4], R19 ;  /* 0x0000001304007388 */ /* 0x0001e80000000800 */
[----:B------:R-:W-:Y:S04]  /*4650*/  STS [R39], R2 ;  /* 0x0000000227007388 */ /* 0x000fe80000000800 */
[----:B------:R1:W-:Y:S01]  /*4660*/  STS [R36], R3 ;  /* 0x0000000324007388 */ /* 0x0003e20000000800 */
[----:B0-----:R-:W-:Y:S01]  /*4670*/  LEA R4, R37, UR5, 0x2 ;  /* 0x0000000525047c11 */ /* 0x001fe2000f8e10ff */
[----:B------:R-:W-:-:S02]  /*4680*/  VIADD R37, R50, 0xffffda00 ;  /* 0xffffda0032257836 */ /* 0x000fc40000000000 */
[----:B------:R-:W-:Y:S01]  /*4690*/  STS [R53], R32 ;  /* 0x0000002035007388 */ /* 0x000fe20000000800 */
[----:B------:R-:W-:-:S03]  /*46a0*/  @P2 VIADD R37, R6, 0xfffff8e0 ;  /* 0xfffff8e006252836 */ /* 0x000fc60000000000 */
[----:B------:R0:W-:Y:S01]  /*46b0*/  STS [R34], R31 ;  /* 0x0000001f22007388 */ /* 0x0001e20000000800 */
[----:B-1----:R-:W1:Y:S03]  /*46c0*/  LDC.64 R2, c[0x0][0x390] ;  /* 0x0000e400ff027b82 */ /* 0x002e660000000a00 */
[----:B------:R2:W-:Y:S04]  /*46d0*/  STS [R15], R30 ;  /* 0x0000001e0f007388 */ /* 0x0005e80000000800 */
[----:B------:R3:W-:Y:S01]  /*46e0*/  STS [R4], R29 ;  /* 0x0000001d04007388 */ /* 0x0007e20000000800 */
[----:B0-----:R-:W-:-:S03]  /*46f0*/  VIADD R31, R50, 0xffffdec0 ;  /* 0xffffdec0321f7836 */ /* 0x001fc60000000000 */
[----:B------:R0:W-:Y:S01]  /*4700*/  STS [R35], R28 ;  /* 0x0000001c23007388 */ /* 0x0001e20000000800 */
[----:B------:R-:W-:Y:S01]  /*4710*/  @P4 VIADD R31, R6, 0xfffff420 ;  /* 0xfffff420061f4836 */ /* 0x000fe20000000000 */
[----:B--2---:R-:W-:Y:S02]  /*4720*/  LEA R15, R54, UR5, 0x2 ;  /* 0x00000005360f7c11 */ /* 0x004fe4000f8e10ff */
[----:B------:R-:W-:Y:S01]  /*4730*/  STS [R14], R27 ;  /* 0x0000001b0e007388 */ /* 0x000fe20000000800 */
[----:B---3--:R-:W-:-:S03]  /*4740*/  VIADD R29, R50, 0xffffe120 ;  /* 0xffffe120321d7836 */ /* 0x008fc60000000000 */
[----:B------:R2:W-:Y:S01]  /*4750*/  STS [R5], R26 ;  /* 0x0000001a05007388 */ /* 0x0005e20000000800 */
[----:B------:R-:W-:Y:S02]  /*4760*/  @P5 VIADD R29, R6, 0xfffff1c0 ;  /* 0xfffff1c0061d5836 */ /* 0x000fe40000000000 */
[----:B0-----:R-:W-:Y:S01]  /*4770*/  VIADD R35, R50, 0xffffdc60 ;  /* 0xffffdc6032237836 */ /* 0x001fe20000000000 */
[----:B------:R-:W-:Y:S01]  /*4780*/  STS [R44], R25 ;  /* 0x000000192c007388 */ /* 0x000fe20000000800 */
[----:B------:R-:W-:Y:S02]  /*4790*/  @P3 VIADD R35, R6, 0xfffff680 ;  /* 0xfffff68006233836 */ /* 0x000fe40000000000 */
[--C-:B-1----:R-:W-:Y:S01]  /*47a0*/  IMAD.WIDE R16, R45, 0x4, R2.reuse ;  /* 0x000000042d107825 */ /* 0x102fe200078e0202 */
[----:B------:R0:W-:Y:S03]  /*47b0*/  STS [R13], R24 ;  /* 0x000000180d007388 */ /* 0x0001e60000000800 */
[--C-:B--2---:R-:W-:Y:S01]  /*47c0*/  IMAD.WIDE R4, R51, 0x4, R2.reuse ;  /* 0x0000000433047825 */ /* 0x104fe200078e0202 */
[----:B------:R-:W-:Y:S03]  /*47d0*/  STS [R48], R23 ;  /* 0x0000001730007388 */ /* 0x000fe60000000800 */
[--C-:B------:R-:W-:Y:S01]  /*47e0*/  IMAD.WIDE R18, R43, 0x4, R2.reuse ;  /* 0x000000042b127825 */ /* 0x100fe200078e0202 */
[----:B------:R1:W-:Y:S03]  /*47f0*/  STS [R61], R22 ;  /* 0x000000163d007388 */ /* 0x0003e60000000800 */
[--C-:B0-----:R-:W-:Y:S01]  /*4800*/  IMAD.WIDE R12, R49, 0x4, R2.reuse ;  /* 0x00000004310c7825 */ /* 0x101fe200078e0202 */
[----:B------:R-:W-:Y:S03]  /*4810*/  STS [R52], R21 ;  /* 0x0000001534007388 */ /* 0x000fe60000000800 */
[--C-:B------:R-:W-:Y:S01]  /*4820*/  IMAD.WIDE R42, R42, 0x4, R2.reuse ;  /* 0x000000042a2a7825 */ /* 0x100fe200078e0202 */
[----:B------:R0:W-:Y:S03]  /*4830*/  STS [R15], R20 ;  /* 0x000000140f007388 */ /* 0x0001e60000000800 */
[----:B------:R-:W-:Y:S01]  /*4840*/  VIADD R27, R50, 0xffffe380 ;  /* 0xffffe380321b7836 */ /* 0x000fe20000000000 */
[----:B------:R-:W-:Y:S01]  /*4850*/  BAR.SYNC.DEFER_BLOCKING 0x0 ;  /* 0x0000000000007b1d */ /* 0x000fe20000010000 */
[----:B-1----:R-:W-:-:S04]  /*4860*/  IMAD.WIDE R22, R11, 0x4, R2 ;  /* 0x000000040b167825 */ /* 0x002fc800078e0202 */
[----:B------:R-:W-:Y:S02]  /*4870*/  @P6 VIADD R27, R6, 0xffffef60 ;  /* 0xffffef60061b6836 */ /* 0x000fe40000000000 */
[----:B0-----:R-:W-:-:S04]  /*4880*/  IMAD.WIDE R14, R47, 0x4, R2 ;  /* 0x000000042f0e7825 */ /* 0x001fc800078e0202 */
[----:B------:R-:W-:-:S04]  /*4890*/  IMAD.WIDE R20, R33, 0x4, R2 ;  /* 0x0000000421147825 */ /* 0x000fc800078e0202 */
[----:B------:R-:W-:-:S04]  /*48a0*/  IMAD.WIDE R10, R10, 0x4, R2 ;  /* 0x000000040a0a7825 */ /* 0x000fc800078e0202 */
[----:B------:R-:W-:-:S04]  /*48b0*/  IMAD.WIDE R24, R9, 0x4, R2 ;  /* 0x0000000409187825 */ /* 0x000fc800078e0202 */
[--C-:B------:R-:W-:Y:S01]  /*48c0*/  IMAD.WIDE R8, R8, 0x4, R2.reuse ;  /* 0x0000000408087825 */ /* 0x100fe200078e0202 */
[----:B------:R-:W0:Y:S03]  /*48d0*/  LDS R39, [R0] ;  /* 0x0000000000277984 */ /* 0x000e260000000800 */
[--C-:B------:R-:W-:Y:S01]  /*48e0*/  IMAD.WIDE R6, R7, 0x4, R2.reuse ;  /* 0x0000000407067825 */ /* 0x100fe200078e0202 */
[----:B------:R-:W1:Y:S03]  /*48f0*/  LDS R41, [R0+0x980] ;  /* 0x0009800000297984 */ /* 0x000e660000000800 */
        /* <DEDUP_REMOVED lines=10> */
[--C-:B------:R-:W-:Y:S01]  /*49a0*/  IMAD.WIDE R36, R83, 0x4, R2.reuse ;  /* 0x0000000453247825 */ /* 0x100fe200078e0202 */
[----:B------:R-:W5:Y:S03]  /*49b0*/  LDS R63, [R0+0x4280] ;  /* 0x00428000003f7984 */ /* 0x000f660000000800 */
[----:B------:R-:W-:Y:S01]  /*49c0*/  IMAD.WIDE R2, R87, 0x4, R2 ;  /* 0x0000000457027825 */ /* 0x000fe200078e0202 */
        /* <DEDUP_REMOVED lines=11> */
[----:B0-----:R-:W-:Y:S04]  /*4a80*/  STG.E desc[UR8][R4.64], R39 ;  /* 0x0000002704007986 */ /* 0x001fe8000c101908 */
        /* <DEDUP_REMOVED lines=19> */
.L_x_1196:
[----:B------:R-:W0:Y:S01]  /*4bc0*/  LDC R0, c[0x0][0x3ac] ;  /* 0x0000eb00ff007b82 */ /* 0x000e220000000800 */
[----:B------:R-:W-:Y:S01]  /*4bd0*/  ISETP.NE.AND P0, PT, R2, RZ, PT ;  /* 0x000000ff0200720c */ /* 0x000fe20003f05270 */
[----:B------:R-:W-:Y:S01]  /*4be0*/  BSSY.RECONVERGENT B0, `(.L_x_1211) ;  /* 0x00005ca000007945 */ /* 0x000fe20003800200 */
[----:B0-----:R-:W-:-:S11]  /*4bf0*/  IMAD.IADD R6, R0, 0x1, -R3 ;  /* 0x0000000100067824 */ /* 0x001fd600078e0a03 */
[----:B------:R-:W-:Y:S05]  /*4c00*/  @P0 BRA `(.L_x_1212) ;  /* 0x0000002400a80947 */ /* 0x000fea0003800000 */
[----:B------:R-:W0:Y:S01]  /*4c10*/  S2R R2, SR_TID.X ;  /* 0x0000000000027919 */ /* 0x000e220000002100 */
[----:B------:R-:W1:Y:S01]  /*4c20*/  LDC.64 R4, c[0x0][0x380] ;  /* 0x0000e000ff047b82 */ /* 0x000e620000000a00 */
[C---:B0-----:R-:W-:Y:S02]  /*4c30*/  LOP3.LUT R9, R2.reuse, 0x1f, RZ, 0xc0, !PT ;  /* 0x0000001f02097812 */ /* 0x041fe400078ec0ff */
[----:B------:R-:W-:-:S05]  /*4c40*/  LOP3.LUT R28, R2, 0x3e0, RZ, 0xc0, !PT ;  /* 0x000003e0021c7812 */ /* 0x000fca00078ec0ff */
[----:B------:R-:W-:-:S04]  /*4c50*/  IMAD R28, R28, 0x13, R9 ;  /* 0x000000131c1c7824 */ /* 0x000fc800078e0209 */
[C---:B------:R-:W-:Y:S01]  /*4c60*/  VIADD R9, R28.reuse, 0x20 ;  /* 0x000000201c097836 */ /* 0x040fe20000000000 */
[CC--:B------:R-:W-:Y:S01]  /*4c70*/  ISETP.GE.AND P1, PT, R28.reuse, R6.reuse, PT ;  /* 0x000000061c00720c */ /* 0x0c0fe20003f26270 */
[C---:B------:R-:W-:Y:S02]  /*4c80*/  VIADD R11, R28.reuse, 0x40 ;  /* 0x000000401c0b7836 */ /* 0x040fe40000000000 */
[----:B------:R-:W-:Y:S01]  /*4c90*/  IMAD.IADD R3, R3, 0x1, R28 ;  /* 0x0000000103037824 */ /* 0x000fe200078e021c */
[-C--:B------:R-:W-:Y:S01]  /*4ca0*/  ISETP.GE.AND P2, PT, R9, R6.reuse, PT ;  /* 0x000000060900720c */ /* 0x080fe20003f46270 */
[C---:B------:R-:W-:Y:S01]  /*4cb0*/  VIADD R9, R28.reuse, 0x60 ;  /* 0x000000601c097836 */ /* 0x040fe20000000000 */
[-C--:B------:R-:W-:Y:S01]  /*4cc0*/  ISETP.GE.AND P3, PT, R11, R6.reuse, PT ;  /* 0x000000060b00720c */ /* 0x080fe20003f66270 */
[----:B------:R-:W-:Y:S02]  /*4cd0*/  VIADD R11, R28, 0x80 ;  /* 0x000000801c0b7836 */ /* 0x000fe40000000000 */
[----:B-1----:R-:W-:Y:S01]  /*4ce0*/  IMAD.WIDE.U32 R4, R3, 0x4, R4 ;  /* 0x0000000403047825 */ /* 0x002fe200078e0004 */
[----:B------:R-:W-:-:S02]  /*4cf0*/  ISETP.GE.AND P4, PT, R9, R6, PT ;  /* 0x000000060900720c */ /* 0x000fc40003f86270 */
[-C--:B------:R-:W-:Y:S01]  /*4d00*/  ISETP.GE.AND P5, PT, R11, R6.reuse, PT ;  /* 0x000000060b00720c */ /* 0x080fe20003fa6270 */
[C---:B------:R-:W-:Y:S01]  /*4d10*/  VIADD R9, R28.reuse, 0xa0 ;  /* 0x000000a01c097836 */ /* 0x040fe20000000000 */
[----:B------:R-:W2:Y:S01]  /*4d20*/  @!P1 LDG.E R7, desc[UR8][R4.64] ;  /* 0x0000000804079981 */ /* 0x000ea2000c1e1900 */
[C---:B------:R-:W-:Y:S02]  /*4d30*/  VIADD R3, R28.reuse, 0xe0 ;  /* 0x000000e01c037836 */ /* 0x040fe40000000000 */
[C---:B------:R-:W-:Y:S01]  /*4d40*/  VIADD R11, R28.reuse, 0xc0 ;  /* 0x000000c01c0b7836 */ /* 0x040fe20000000000 */
[-C--:B------:R-:W-:Y:S01]  /*4d50*/  ISETP.GE.AND P6, PT, R9, R6.reuse, PT ;  /* 0x000000060900720c */ /* 0x080fe20003fc6270 */
[C---:B------:R-:W-:Y:S01]  /*4d60*/  VIADD R9, R28.reuse, 0x100 ;  /* 0x000001001c097836 */ /* 0x040fe20000000000 */
[----:B------:R-:W3:Y:S01]  /*4d70*/  @!P2 LDG.E R8, desc[UR8][R4.64+0x80] ;  /* 0x000080080408a981 */ /* 0x000ee2000c1e1900 */
[-C--:B------:R-:W-:Y:S01]  /*4d80*/  ISETP.GE.AND P1, PT, R3, R6.reuse, PT ;  /* 0x000000060300720c */ /* 0x080fe20003f26270 */
[C---:B------:R-:W-:Y:S01]  /*4d90*/  VIADD R3, R28.reuse, 0x120 ;  /* 0x000001201c037836 */ /* 0x040fe20000000000 */
[-C--:B------:R-:W-:Y:S01]  /*4da0*/  ISETP.GE.AND P0, PT, R11, R6.reuse, PT ;  /* 0x000000060b00720c */ /* 0x080fe20003f06270 */
[----:B------:R-:W4:Y:S01]  /*4db0*/  @!P3 LDG.E R10, desc[UR8][R4.64+0x100] ;  /* 0x00010008040ab981 */ /* 0x000f22000c1e1900 */
[-C--:B------:R-:W-:Y:S01]  /*4dc0*/  ISETP.GE.AND P2, PT, R9, R6.reuse, PT ;  /* 0x000000060900720c */ /* 0x080fe20003f46270 */
[C---:B------:R-:W-:Y:S01]  /*4dd0*/  VIADD R9, R28.reuse, 0x140 ;  /* 0x000001401c097836 */ /* 0x040fe20000000000 */
[----:B------:R-:W-:Y:S01]  /*4de0*/  ISETP.GE.AND P3, PT, R3, R6, PT ;  /* 0x000000060300720c */ /* 0x000fe20003f66270 */
[----:B------:R-:W5:Y:S01]  /*4df0*/  @!P4 LDG.E R12, desc[UR8][R4.64+0x180] ;  /* 0x00018008040cc981 */ /* 0x000f62000c1e1900 */
[----:B------:R-:W-:-:S02]  /*4e00*/  VIADD R3, R28, 0x160 ;  /* 0x000001601c037836 */ /* 0x000fc40000000000 */
[-C--:B------:R-:W-:Y:S01]  /*4e10*/  ISETP.GE.AND P4, PT, R9, R6.reuse, PT ;  /* 0x000000060900720c */ /* 0x080fe20003f86270 */
[C---:B------:R-:W-:Y:S01]  /*4e20*/  VIADD R9, R28.reuse, 0x180 ;  /* 0x000001801c097836 */ /* 0x040fe20000000000 */
[----:B------:R-:W5:Y:S01]  /*4e30*/  @!P5 LDG.E R13, desc[UR8][R4.64+0x200] ;  /* 0x00020008040dd981 */ /* 0x000f62000c1e1900 */
[-C--:B------:R-:W-:Y:S01]  /*4e40*/  ISETP.GE.AND P5, PT, R3, R6.reuse, PT ;  /* 0x000000060300720c */ /* 0x080fe20003fa6270 */
[C---:B------:R-:W-:Y:S02]  /*4e50*/  VIADD R3, R28.reuse, 0x1a0 ;  /* 0x000001a01c037836 */ /* 0x040fe40000000000 */
[----:B------:R-:W5:Y:S01]  /*4e60*/  @!P6 LDG.E R14, desc[UR8][R4.64+0x280] ;  /* 0x00028008040ee981 */ /* 0x000f62000c1e1900 */
[-C--:B------:R-:W-:Y:S01]  /*4e70*/  ISETP.GE.AND P6, PT, R9, R6.reuse, PT ;  /* 0x000000060900720c */ /* 0x080fe20003fc6270 */
[C---:B------:R-:W-:Y:S02]  /*4e80*/  VIADD R9, R28.reuse, 0x1c0 ;  /* 0x000001c01c097836 */ /* 0x040fe40000000000 */
[----:B------:R-:W5:Y:S01]  /*4e90*/  @!P0 LDG.E R15, desc[UR8][R4.64+0x300] ;  /* 0x00030008040f8981 */ /* 0x000f62000c1e1900 */
[----:B------:R-:W-:Y:S01]  /*4ea0*/  ISETP.GE.AND P0, PT, R3, R6, PT ;  /* 0x000000060300720c */ /* 0x000fe20003f06270 */
[----:B------:R-:W-:-:S02]  /*4eb0*/  VIADD R3, R28, 0x1e0 ;  /* 0x000001e01c037836 */ /* 0x000fc40000000000 */
        /* <DEDUP_REMOVED lines=20> */
[----:B------:R-:W1:Y:S01]  /*5000*/  S2R R48, SR_LANEID ;  /* 0x0000000000307919 */ /* 0x000e620000000000 */
[----:B------:R-:W1:Y:S01]  /*5010*/  S2UR UR5, SR_CgaCtaId ;  /* 0x00000000000579c3 */ /* 0x000e620000008800 */
[----:B------:R-:W-:Y:S01]  /*5020*/  SHF.R.U32.HI R51, RZ, 0x5, R2 ;  /* 0x00000005ff337819 */ /* 0x000fe20000011602 */
[----:B------:R-:W-:-:S06]  /*5030*/  UMOV UR4, 0x400 ;  /* 0x0000040000047882 */ /* 0x000fcc0000000000 */
[----:B0-----:R-:W0:Y:S01]  /*5040*/  LDC R4, c[0x0][0x374] ;  /* 0x0000dd00ff047b82 */ /* 0x001e220000000800 */
[----:B-1----:R-:W-:Y:S01]  /*5050*/  ULEA UR4, UR5, UR4, 0x18 ;  /* 0x0000000405047291 */ /* 0x002fe2000f8ec0ff */
[----:B------:R-:W-:-:S05]  /*5060*/  IMAD R3, R51, 0x260, R48 ;  /* 0x0000026033037824 */ /* 0x000fca00078e0230 */
[----:B------:R-:W-:-:S05]  /*5070*/  LEA R9, R3, UR4, 0x2 ;  /* 0x0000000403097c11 */ /* 0x000fca000f8e10ff */
[----:B------:R-:W-:Y:S02]  /*5080*/  IMAD R5, R48, 0x48, R9 ;  /* 0x0000004830057824 */ /* 0x000fe400078e0209 */
[----:B0-----:R-:W-:Y:S02]  /*5090*/  IMAD R3, R4, UR6, R35 ;  /* 0x0000000604037c24 */ /* 0x001fe4000f8e0223 */
[----:B------:R-:W-:Y:S02]  /*50a0*/  IMAD R50, R2, 0x13, RZ ;  /* 0x0000001302327824 */ /* 0x000fe400078e02ff */
[----:B------:R-:W-:Y:S02]  /*50b0*/  IMAD R3, R3, -0x2d20, R0 ;  /* 0xffffd2e003037824 */ /* 0x000fe400078e0200 */
[C---:B------:R-:W-:Y:S02]  /*50c0*/  VIADD R4, R50.reuse, 0x4 ;  /* 0x0000000432047836 */ /* 0x040fe40000000000 */
[----:B------:R-:W-:-:S03]  /*50d0*/  VIADD R52, R50, 0x1 ;  /* 0x0000000132347836 */ /* 0x000fc60000000000 */
[-C--:B------:R-:W-:Y:S01]  /*50e0*/  ISETP.GE.AND P5, PT, R4, R3.reuse, PT ;  /* 0x000000030400720c */ /* 0x080fe20003fa6270 */
[C---:B------:R-:W-:Y:S01]  /*50f0*/  VIADD R4, R50.reuse, 0x6 ;  /* 0x0000000632047836 */ /* 0x040fe20000000000 */
[CC--:B------:R-:W-:Y:S01]  /*5100*/  ISETP.GE.AND P4, PT, R50.reuse, R3.reuse, PT ;  /* 0x000000033200720c */ /* 0x0c0fe20003f86270 */
[----:B------:R-:W-:Y:S01]  /*5110*/  VIADD R56, R50, 0x2 ;  /* 0x0000000232387836 */ /* 0x000fe20000000000 */
[-C--:B------:R-:W-:Y:S02]  /*5120*/  ISETP.GE.AND P3, PT, R52, R3.reuse, PT ;  /* 0x000000033400720c */ /* 0x080fe40003f66270 */
[----:B------:R-:W-:Y:S01]  /*5130*/  ISETP.GE.AND P0, PT, R4, R3, PT ;  /* 0x000000030400720c */ /* 0x000fe20003f06270 */
[C---:B------:R-:W-:Y:S02]  /*5140*/  VIADD R4, R50.reuse, 0xc ;  /* 0x0000000c32047836 */ /* 0x040fe40000000000 */
[C---:B------:R-:W-:Y:S02]  /*5150*/  VIADD R54, R50.reuse, 0x3 ;  /* 0x0000000332367836 */ /* 0x040fe40000000000 */
[----:B------:R-:W-:-:S02]  /*5160*/  VIADD R60, R50, 0x7 ;  /* 0x00000007323c7836 */ /* 0x000fc40000000000 */
[----:B------:R-:W-:Y:S01]  /*5170*/  VIADD R58, R50, 0x8 ;  /* 0x00000008323a7836 */ /* 0x000fe20000000000 */
        /* <DEDUP_REMOVED lines=32> */
[----:B------:R-:W0:Y:S04]  /*5380*/  LDS R29, [R5+0x2c] ;  /* 0x00002c00051d7984 */ /* 0x000e280000000800 */
[----:B------:R-:W0:Y:S01]  /*5390*/  LDS R28, [R5+0x30] ;  /* 0x00003000051c7984 */ /* 0x000e220000000800 */
[----:B-1----:R-:W-:Y:S02]  /*53a0*/  LOP3.LUT R32, R20, 0x1, RZ, 0xc, !PT ;  /* 0x0000000114207812 */ /* 0x002fe400078e0cff */
[----:B------:R-:W-:Y:S01]  /*53b0*/  SEL R53, R53, 0x1, !P4 ;  /* 0x0000000135357807 */ /* 0x000fe20006000000 */
[----:B------:R-:W1:Y:S01]  /*53c0*/  LDS R27, [R5+0x34] ;  /* 0x00003400051b7984 */ /* 0x000e620000000800 */
[----:B------:R-:W-:Y:S02]  /*53d0*/  ISETP.GE.AND P4, PT, R56, R3, PT ;  /* 0x000000033800720c */ /* 0x000fe40003f86270 */
[----:B--2---:R-:W-:Y:S01]  /*53e0*/  LOP3.LUT R49, R19, 0x1, RZ, 0xc, !PT ;  /* 0x0000000113317812 */ /* 0x004fe200078e0cff */
[----:B------:R-:W2:Y:S01]  /*53f0*/  LDS R26, [R5+0x38] ;  /* 0x00003800051a7984 */ /* 0x000ea20000000800 */
[----:B------:R-:W-:Y:S01]  /*5400*/  VIADD R6, R50, 0x5 ;  /* 0x0000000532067836 */ /* 0x000fe20000000000 */
[----:B------:R-:W-:-:S02]  /*5410*/  SEL R32, R32, 0x1, !P3 ;  /* 0x0000000120207807 */ /* 0x000fc40005800000 */
[----:B------:R-:W2:Y:S01]  /*5420*/  LDS R23, [R5+0x3c] ;  /* 0x00003c0005177984 */ /* 0x000ea20000000800 */
[-C--:B------:R-:W-:Y:S01]  /*5430*/  ISETP.GE.AND P3, PT, R4, R3.reuse, PT ;  /* 0x000000030400720c */ /* 0x080fe20003f66270 */
[----:B------:R-:W-:Y:S01]  /*5440*/  VIADD R4, R50, 0xd ;  /* 0x0000000d32047836 */ /* 0x000fe20000000000 */
[----:B------:R-:W-:Y:S01]  /*5450*/  SEL R49, R49, 0x1, !P4 ;  /* 0x0000000131317807 */ /* 0x000fe20006000000 */
[----:B------:R-:W2:Y:S01]  /*5460*/  LDS R17, [R5+0x40] ;  /* 0x0000400005117984 */ /* 0x000ea20000000800 */
[-C--:B------:R-:W-:Y:S02]  /*5470*/  ISETP.GE.AND P4, PT, R54, R3.reuse, PT ;  /* 0x000000033600720c */ /* 0x080fe40003f86270 */
[----:B---3--:R-:W-:Y:S01]  /*5480*/  LOP3.LUT R46, R45, 0x1, RZ, 0xc, !PT ;  /* 0x000000012d2e7812 */ /* 0x008fe200078e0cff */
[----:B------:R-:W3:Y:S01]  /*5490*/  LDS R16, [R5+0x44] ;  /* 0x0000440005107984 */ /* 0x000ee20000000800 */
[----:B------:R-:W-:Y:S02]  /*54a0*/  ISETP.GE.AND P6, PT, R6, R3, PT ;  /* 0x000000030600720c */ /* 0x000fe40003fc6270 */
[----:B----4-:R-:W-:Y:S01]  /*54b0*/  LOP3.LUT R47, R41, 0x1, RZ, 0xc, !PT ;  /* 0x00000001292f7812 */ /* 0x010fe200078e0cff */
[----:B------:R4:W3:Y:S01]  /*54c0*/  LDS R18, [R5+0x48] ;  /* 0x0000480005127984 */ /* 0x0008e20000000800 */
[----:B------:R-:W-:-:S02]  /*54d0*/  SEL R46, R46, 0x1, !P4 ;  /* 0x000000012e2e7807 */ /* 0x000fc40006000000 */
[-C--:B------:R-:W-:Y:S01]  /*54e0*/  ISETP.GE.AND P4, PT, R4, R3.reuse, PT ;  /* 0x000000030400720c */ /* 0x080fe20003f86270 */
[----:B------:R-:W-:Y:S01]  /*54f0*/  VIADD R4, R50, 0xa ;  /* 0x0000000a32047836 */ /* 0x000fe20000000000 */
[----:B-----5:R-:W-:Y:S02]  /*5500*/  LOP3.LUT R42, R38, 0x1, RZ, 0xc, !PT ;  /* 0x00000001262a7812 */ /* 0x020fe400078e0cff */
[----:B------:R-:W-:Y:S02]  /*5510*/  SEL R47, R47, 0x1, !P6 ;  /* 0x000000012f2f7807 */ /* 0x000fe40007000000 */
[----:B------:R-:W-:Y:S02]  /*5520*/  ISETP.GE.AND P6, PT, R60, R3, PT ;  /* 0x000000033c00720c */ /* 0x000fe40003fc6270 */
[----:B------:R-:W-:Y:S02]  /*5530*/  LOP3.LUT R40, R37, 0x1, RZ, 0xc, !PT ;  /* 0x0000000125287812 */ /* 0x000fe400078e0cff */
[----:B------:R-:W-:-:S02]  /*5540*/  SEL R42, R42, 0x1, !P0 ;  /* 0x000000012a2a7807 */ /* 0x000fc40004000000 */
[-C--:B------:R-:W-:Y:S01]  /*5550*/  ISETP.GE.AND P0, PT, R4, R3.reuse, PT ;  /* 0x000000030400720c */ /* 0x080fe20003f06270 */
[----:B------:R-:W-:Y:S01]  /*5560*/  VIADD R4, R50, 0xf ;  /* 0x0000000f32047836 */ /* 0x000fe20000000000 */
[----:B------:R-:W-:Y:S02]  /*5570*/  SEL R40, R40, 0x1, !P6 ;  /* 0x0000000128287807 */ /* 0x000fe40007000000 */
[----:B------:R-:W-:Y:S02]  /*5580*/  ISETP.GE.AND P6, PT, R58, R3, PT ;  /* 0x000000033a00720c */ /* 0x000fe40003fc6270 */
[----:B------:R-:W-:Y:S02]  /*5590*/  LOP3.LUT R39, R35, 0x1, RZ, 0xc, !PT ;  /* 0x0000000123277812 */ /* 0x000fe400078e0cff */
[----:B------:R-:W-:Y:S02]  /*55a0*/  LOP3.LUT R43, R44, 0x1, RZ, 0xc, !PT ;  /* 0x000000012c2b7812 */ /* 0x000fe400078e0cff */
[----:B------:R-:W-:-:S02]  /*55b0*/  SEL R39, R39, 0x1, !P6 ;  /* 0x0000000127277807 */ /* 0x000fc40007000000 */
[-C--:B------:R-:W-:Y:S01]  /*55c0*/  ISETP.GE.AND P6, PT, R4, R3.reuse, PT ;  /* 0x000000030400720c */ /* 0x080fe20003fc6270 */
[C---:B------:R-:W-:Y:S01]  /*55d0*/  VIADD R6, R50.reuse, 0x9 ;  /* 0x0000000932067836 */ /* 0x040fe20000000000 */
[----:B------:R-:W-:Y:S02]  /*55e0*/  SEL R43, R43, 0x1, !P5 ;  /* 0x000000012b2b7807 */ /* 0x000fe40006800000 */
[----:B------:R-:W-:Y:S01]  /*55f0*/  IADD3 R4, PT, PT, R49, R32, R53 ;  /* 0x0000002031047210 */ /* 0x000fe20007ffe035 */
[----:B------:R-:W-:Y:S01]  /*5600*/  VIADD R8, R50, 0xb ;  /* 0x0000000b32087836 */ /* 0x000fe20000000000 */
[----:B------:R-:W-:Y:S02]  /*5610*/  ISETP.GE.AND P1, PT, R6, R3, PT ;  /* 0x000000030600720c */ /* 0x000fe40003f26270 */
[----:B----4-:R-:W-:Y:S01]  /*5620*/  IADD3 R5, PT, PT, R43, R46, R4 ;  /* 0x0000002e2b057210 */ /* 0x010fe20007ffe004 */
[----:B------:R-:W-:Y:S01]  /*5630*/  VIADD R6, R50, 0xe ;  /* 0x0000000e32067836 */ /* 0x000fe20000000000 */
[----:B------:R-:W-:-:S02]  /*5640*/  LOP3.LUT R36, R34, 0x1, RZ, 0xc, !PT ;  /* 0x0000000122247812 */ /* 0x000fc400078e0cff */
[----:B------:R-:W-:Y:S02]  /*5650*/  LOP3.LUT R4, R31, 0x1, RZ, 0xc, !PT ;  /* 0x000000011f047812 */ /* 0x000fe400078e0cff */
[----:B------:R-:W-:Y:S02]  /*5660*/  IADD3 R7, PT, PT, R42, R47, R5 ;  /* 0x0000002f2a077210 */ /* 0x000fe40007ffe005 */
[-C--:B------:R-:W-:Y:S02]  /*5670*/  ISETP.GE.AND P2, PT, R8, R3.reuse, PT ;  /* 0x000000030800720c */ /* 0x080fe40003f46270 */
[----:B------:R-:W-:Y:S01]  /*5680*/  ISETP.GE.AND P5, PT, R6, R3, PT ;  /* 0x000000030600720c */ /* 0x000fe20003fa6270 */
[----:B------:R-:W-:Y:S01]  /*5690*/  VIADD R6, R50, 0x10 ;  /* 0x0000001032067836 */ /* 0x000fe20000000000 */
[----:B------:R-:W-:Y:S02]  /*56a0*/  SEL R36, R36, 0x1, !P1 ;  /* 0x0000000124247807 */ /* 0x000fe40004800000 */
[----:B0-----:R-:W-:-:S02]  /*56b0*/  LOP3.LUT R33, R29, 0x1, RZ, 0xc, !PT ;  /* 0x000000011d217812 */ /* 0x001fc400078e0cff */
[----:B------:R-:W-:Y:S02]  /*56c0*/  LOP3.LUT R22, R28, 0x1, RZ, 0xc, !PT ;  /* 0x000000011c167812 */ /* 0x000fe400078e0cff */
[----:B------:R-:W-:Y:S02]  /*56d0*/  SEL R5, R4, 0x1, !P0 ;  /* 0x0000000104057807 */ /* 0x000fe40004000000 */
[----:B------:R-:W-:Y:S02]  /*56e0*/  IADD3 R7, PT, PT, R39, R40, R7 ;  /* 0x0000002827077210 */ /* 0x000fe40007ffe007 */
[----:B------:R-:W-:Y:S02]  /*56f0*/  SEL R33, R33, 0x1, !P2 ;  /* 0x0000000121217807 */ /* 0x000fe40005000000 */
[----:B------:R-:W-:Y:S02]  /*5700*/  SEL R22, R22, 0x1, !P3 ;  /* 0x0000000116167807 */ /* 0x000fe40005800000 */
[----:B------:R-:W-:-:S02]  /*5710*/  IADD3 R7, PT, PT, R5, R36, R7 ;  /* 0x0000002405077210 */ /* 0x000fc40007ffe007 */
[----:B-1----:R-:W-:Y:S02]  /*5720*/  LOP3.LUT R30, R27, 0x1, RZ, 0xc, !PT ;  /* 0x000000011b1e7812 */ /* 0x002fe400078e0cff */
[----:B--2---:R-:W-:Y:S01]  /*5730*/  LOP3.LUT R25, R26, 0x1, RZ, 0xc, !PT ;  /* 0x000000011a197812 */ /* 0x004fe200078e0cff */
[----:B------:R-:W-:Y:S01]  /*5740*/  VIADD R8, R50, 0x12 ;  /* 0x0000001232087836 */ /* 0x000fe20000000000 */
[----:B------:R-:W-:Y:S01]  /*5750*/  ISETP.GE.AND P1, PT, R6, R3, PT ;  /* 0x000000030600720c */ /* 0x000fe20003f26270 */
[----:B------:R-:W-:Y:S01]  /*5760*/  VIADD R6, R50, 0x11 ;  /* 0x0000001132067836 */ /* 0x000fe20000000000 */
[----:B------:R-:W-:Y:S02]  /*5770*/  LOP3.LUT R4, R23, 0x1, RZ, 0xc, !PT ;  /* 0x0000000117047812 */ /* 0x000fe400078e0cff */
[----:B------:R-:W-:Y:S02]  /*5780*/  LOP3.LUT R5, R17, 0x1, RZ, 0xc, !PT ;  /* 0x0000000111057812 */ /* 0x000fe400078e0cff */
[----:B------:R-:W-:-:S02]  /*5790*/  SEL R30, R30, 0x1, !P4 ;  /* 0x000000011e1e7807 */ /* 0x000fc40006000000 */
[----:B------:R-:W-:Y:S02]  /*57a0*/  SEL R25, R25, 0x1, !P5 ;  /* 0x0000000119197807 */ /* 0x000fe40006800000 */
[----:B------:R-:W-:Y:S02]  /*57b0*/  IADD3 R7, PT, PT, R22, R33, R7 ;  /* 0x0000002116077210 */ /* 0x000fe40007ffe007 */
[-C--:B------:R-:W-:Y:S01]  /*57c0*/  ISETP.GE.AND P2, PT, R6, R3.reuse, PT ;  /* 0x000000030600720c */ /* 0x080fe20003f46270 */
[----:B------:R-:W-:Y:S01]  /*57d0*/  BAR.SYNC.DEFER_BLOCKING 0x0 ;  /* 0x0000000000007b1d */ /* 0x000fe20000010000 */
[----:B------:R-:W-:Y:S02]  /*57e0*/  ISETP.GE.AND P3, PT, R8, R3, PT ;  /* 0x000000030800720c */ /* 0x000fe40003f66270 */
[----:B---3--:R-:W-:Y:S02]  /*57f0*/  LOP3.LUT R24, R16, 0x1, RZ, 0xc, !PT ;  /* 0x0000000110187812 */ /* 0x008fe400078e0cff */
[----:B------:R-:W-:-:S02]  /*5800*/  LOP3.LUT R55, R18, 0x1, RZ, 0xc, !PT ;  /* 0x0000000112377812 */ /* 0x000fc400078e0cff */
[----:B------:R-:W-:Y:S02]  /*5810*/  SEL R4, R4, 0x1, !P6 ;  /* 0x0000000104047807 */ /* 0x000fe40007000000 */
[----:B------:R-:W-:Y:S02]  /*5820*/  SEL R5, R5, 0x1, !P1 ;  /* 0x0000000105057807 */ /* 0x000fe40004800000 */
[----:B------:R-:W-:Y:S02]  /*5830*/  IADD3 R7, PT, PT, R25, R30, R7 ;  /* 0x0000001e19077210 */ /* 0x000fe40007ffe007 */
[----:B------:R-:W-:Y:S02]  /*5840*/  SEL R24, R24, 0x1, !P2 ;  /* 0x0000000118187807 */ /* 0x000fe40005000000 */
[----:B------:R-:W-:Y:S02]  /*5850*/  SEL R55, R55, 0x1, !P3 ;  /* 0x0000000137377807 */ /* 0x000fe40005800000 */
[----:B------:R-:W-:-:S04]  /*5860*/  IADD3 R4, PT, PT, R5, R4, R7 ;  /* 0x0000000405047210 */ /* 0x000fc80007ffe007 */
        /* <DEDUP_REMOVED lines=43> */
[----:B------:R-:W-:Y:S01]  /*5b20*/  IMAD.IADD R5, R5, 0x1, R4 ;  /* 0x0000000105057824 */ /* 0x000fe200078e0204 */
[----:B------:R-:W1:Y:S02]  /*5b30*/  LDS.128 R8, [UR4+0x40] ;  /* 0x00004004ff087984 */ /* 0x000e640008000c00 */
[----:B------:R-:W-:Y:S01]  /*5b40*/  SEL R57, R4, R57, !P2 ;  /* 0x0000003904397207 */ /* 0x000fe20005000000 */
[----:B------:R-:W-:Y:S01]  /*5b50*/  BAR.SYNC.DEFER_BLOCKING 0x0 ;  /* 0x0000000000007b1d */ /* 0x000fe20000010000 */
[----:B------:R-:W-:Y:S01]  /*5b60*/  ISETP.NE.AND P2, PT, R51, 0xa, PT ;  /* 0x0000000a3300780c */ /* 0x000fe20003f45270 */
[----:B------:R-:W-:-:S03]  /*5b70*/  IMAD.IADD R6, R6, 0x1, R5 ;  /* 0x0000000106067824 */ /* 0x000fc600078e0205 */
[----:B------:R-:W-:Y:S02]  /*5b80*/  SEL R57, R5, R57, !P2 ;  /* 0x0000003905397207 */ /* 0x000fe40005000000 */
[----:B------:R-:W-:Y:S01]  /*5b90*/  ISETP.NE.AND P2, PT, R51, 0xb, PT ;  /* 0x0000000b3300780c */ /* 0x000fe20003f45270 */
[----:B------:R-:W-:-:S03]  /*5ba0*/  IMAD.IADD R7, R7, 0x1, R6 ;  /* 0x0000000107077824 */ /* 0x000fc600078e0206 */
[----:B------:R-:W-:Y:S01]  /*5bb0*/  SEL R57, R6, R57, !P2 ;  /* 0x0000003906397207 */ /* 0x000fe20005000000 */
[----:B------:R-:W-:Y:S01]  /*5bc0*/  IMAD.IADD R6, R53, 0x1, R32 ;  /* 0x0000000135067824 */ /* 0x000fe200078e0220 */
[----:B------:R-:W-:Y:S01]  /*5bd0*/  ISETP.NE.AND P2, PT, R51, 0xc, PT ;  /* 0x0000000c3300780c */ /* 0x000fe20003f45270 */
[----:B0-----:R-:W-:Y:S02]  /*5be0*/  IMAD.IADD R12, R7, 0x1, R12 ;  /* 0x00000001070c7824 */ /* 0x001fe400078e020c */
[----:B------:R-:W-:Y:S01]  /*5bf0*/  IMAD.IADD R5, R49, 0x1, R6 ;  /* 0x0000000131057824 */ /* 0x000fe200078e0206 */
[----:B------:R-:W-:Y:S02]  /*5c00*/  SEL R57, R7, R57, !P2 ;  /* 0x0000003907397207 */ /* 0x000fe40005000000 */
[----:B------:R-:W-:Y:S01]  /*5c10*/  ISETP.NE.AND P2, PT, R51, 0xd, PT ;  /* 0x0000000d3300780c */ /* 0x000fe20003f45270 */
[----:B------:R-:W-:Y:S02]  /*5c20*/  IMAD.IADD R4, R46, 0x1, R5 ;  /* 0x000000012e047824 */ /* 0x000fe400078e0205 */
[----:B------:R-:W-:Y:S01]  /*5c30*/  IMAD.IADD R13, R13, 0x1, R12 ;  /* 0x000000010d0d7824 */ /* 0x000fe200078e020c */
[----:B------:R-:W-:Y:S01]  /*5c40*/  SEL R57, R12, R57, !P2 ;  /* 0x000000390c397207 */ /* 0x000fe20005000000 */
[----:B------:R-:W-:Y:S01]  /*5c50*/  IMAD.IADD R12, R43, 0x1, R4 ;  /* 0x000000012b0c7824 */ /* 0x000fe200078e0204 */
[----:B------:R-:W-:-:S03]  /*5c60*/  ISETP.NE.AND P2, PT, R51, 0xe, PT ;  /* 0x0000000e3300780c */ /* 0x000fc60003f45270 */
[----:B------:R-:W-:Y:S01]  /*5c70*/  IMAD.IADD R7, R47, 0x1, R12 ;  /* 0x000000012f077824 */ /* 0x000fe200078e020c */
[----:B------:R-:W-:Y:S01]  /*5c80*/  SEL R57, R13, R57, !P2 ;  /* 0x000000390d397207 */ /* 0x000fe20005000000 */
[----:B------:R-:W-:Y:S02]  /*5c90*/  IMAD.IADD R14, R14, 0x1, R13 ;  /* 0x000000010e0e7824 */ /* 0x000fe400078e020d */
[----:B------:R-:W-:Y:S01]  /*5ca0*/  IMAD.IADD R61, R42, 0x1, R7 ;  /* 0x000000012a3d7824 */ /* 0x000fe200078e0207 */
[----:B------:R-:W-:Y:S01]  /*5cb0*/  ISETP.NE.AND P2, PT, R51, 0xf, PT ;  /* 0x0000000f3300780c */ /* 0x000fe20003f45270 */
[----:B------:R-:W-:Y:S02]  /*5cc0*/  IMAD.IADD R15, R15, 0x1, R14 ;  /* 0x000000010f0f7824 */ /* 0x000fe400078e020e */
[----:B------:R-:W-:Y:S01]  /*5cd0*/  IMAD.IADD R63, R40, 0x1, R61 ;  /* 0x00000001283f7824 */ /* 0x000fe200078e023d */
[----:B------:R-:W-:Y:S02]  /*5ce0*/  SEL R57, R14, R57, !P2 ;  /* 0x000000390e397207 */ /* 0x000fe40005000000 */
[----:B------:R-:W-:Y:S01]  /*5cf0*/  LOP3.LUT R14, R31, 0x1, RZ, 0xc, !PT ;  /* 0x000000011f0e7812 */ /* 0x000fe200078e0cff */
[----:B------:R-:W-:-:S02]  /*5d00*/  IMAD.IADD R13, R39, 0x1, R63 ;  /* 0x00000001270d7824 */ /* 0x000fc400078e023f */
[----:B-1----:R-:W-:Y:S01]  /*5d10*/  IMAD.IADD R64, R15, 0x1, R8 ;  /* 0x000000010f407824 */ /* 0x002fe200078e0208 */
[----:B------:R-:W-:Y:S01]  /*5d20*/  SEL R8, R14, 0x1, !P0 ;  /* 0x000000010e087807 */ /* 0x000fe20004000000 */
[----:B------:R-:W-:Y:S01]  /*5d30*/  IMAD.IADD R65, R36, 0x1, R13 ;  /* 0x0000000124417824 */ /* 0x000fe200078e020d */
[C---:B------:R-:W-:Y:S02]  /*5d40*/  ISETP.NE.AND P2, PT, R51.reuse, 0x10, PT ;  /* 0x000000103300780c */ /* 0x040fe40003f45270 */
[----:B------:R-:W-:Y:S01]  /*5d50*/  ISETP.NE.AND P0, PT, R51, 0x11, PT ;  /* 0x000000113300780c */ /* 0x000fe20003f05270 */
[----:B------:R-:W-:Y:S01]  /*5d60*/  IMAD.IADD R14, R8, 0x1, R65 ;  /* 0x00000001080e7824 */ /* 0x000fe200078e0241 */
[----:B------:R-:W-:Y:S02]  /*5d70*/  SEL R57, R15, R57, !P2 ;  /* 0x000000390f397207 */ /* 0x000fe40005000000 */
[----:B------:R-:W-:Y:S01]  /*5d80*/  ISETP.NE.AND P2, PT, R51, 0x12, PT ;  /* 0x000000123300780c */ /* 0x000fe20003f45270 */
[----:B------:R-:W-:Y:S01]  /*5d90*/  IMAD.IADD R51, R33, 0x1, R14 ;  /* 0x0000000121337824 */ /* 0x000fe200078e020e */
[----:B------:R-:W-:Y:S01]  /*5da0*/  SEL R57, R64, R57, !P0 ;  /* 0x0000003940397207 */ /* 0x000fe20004000000 */
[----:B------:R-:W-:Y:S01]  /*5db0*/  IMAD.IADD R64, R9, 0x1, R64 ;  /* 0x0000000109407824 */ /* 0x000fe200078e0240 */
[----:B------:R-:W-:Y:S01]  /*5dc0*/  ISETP.NE.AND P3, PT, R48, RZ, PT ;  /* 0x000000ff3000720c */ /* 0x000fe20003f65270 */
[----:B------:R-:W-:-:S03]  /*5dd0*/  IMAD.IADD R59, R22, 0x1, R51 ;  /* 0x00000001163b7824 */ /* 0x000fc600078e0233 */
[C---:B------:R-:W-:Y:S02]  /*5de0*/  IADD3 R48, PT, PT, R64.reuse, R3, R10 ;  /* 0x0000000340307210 */ /* 0x040fe40007ffe00a */
[----:B------:R-:W-:Y:S01]  /*5df0*/  SEL R15, R64, R57, !P2 ;  /* 0x00000039400f7207 */ /* 0x000fe20005000000 */
[----:B------:R-:W-:Y:S01]  /*5e00*/  IMAD.IADD R64, R30, 0x1, R59 ;  /* 0x000000011e407824 */ /* 0x000fe200078e023b */
[----:B------:R-:W-:Y:S02]  /*5e10*/  LOP3.LUT R10, R23, 0x1, RZ, 0xc, !PT ;  /* 0x00000001170a7812 */ /* 0x000fe400078e0cff */
[----:B------:R-:W-:Y:S01]  /*5e20*/  LOP3.LUT R9, R17, 0x1, RZ, 0xc, !PT ;  /* 0x0000000111097812 */ /* 0x000fe200078e0cff */
[----:B------:R-:W-:Y:S01]  /*5e30*/  IMAD.IADD R67, R25, 0x1, R64 ;  /* 0x0000000119437824 */ /* 0x000fe200078e0240 */
[----:B------:R-:W-:Y:S02]  /*5e40*/  SEL R10, R10, 0x1, !P6 ;  /* 0x000000010a0a7807 */ /* 0x000fe40007000000 */
[----:B------:R-:W-:-:S03]  /*5e50*/  SEL R9, R9, 0x1, !P1 ;  /* 0x0000000109097807 */ /* 0x000fc60004800000 */
[----:B------:R-:W-:-:S04]  /*5e60*/  IMAD.IADD R66, R10, 0x1, R67 ;  /* 0x000000010a427824 */ /* 0x000fc800078e0243 */
[----:B------:R-:W-:-:S04]  /*5e70*/  IMAD.IADD R57, R9, 0x1, R66 ;  /* 0x0000000109397824 */ /* 0x000fc800078e0242 */
[----:B------:R-:W-:Y:S01]  /*5e80*/  IMAD.IADD R11, R24, 0x1, R57 ;  /* 0x00000001180b7824 */ /* 0x000fe200078e0239 */
[----:B------:R-:W-:-:S04]  /*5e90*/  ISETP.GE.U32.AND P0, PT, R2, 0x20, PT ;  /* 0x000000200200780c */ /* 0x000fc80003f06070 */
[----:B------:R-:W-:Y:S02]  /*5ea0*/  IADD3 R62, PT, PT, R62, -R55, -R11 ;  /* 0x800000373e3e7210 */ /* 0x000fe40007ffe80b */
[----:B------:R-:W-:Y:S02]  /*5eb0*/  SEL R15, R15, RZ, P0 ;  /* 0x000000ff0f0f7207 */ /* 0x000fe40000000000 */
[----:B------:R-:W-:-:S05]  /*5ec0*/  SEL R62, R62, RZ, P3 ;  /* 0x000000ff3e3e7207 */ /* 0x000fca0001800000 */
[----:B------:R-:W-:-:S05]  /*5ed0*/  IMAD.IADD R62, R15, 0x1, R62 ;  /* 0x000000010f3e7824 */ /* 0x000fca00078e023e */
[--C-:B------:R-:W-:Y:S01]  /*5ee0*/  IADD3 R56, PT, PT, R56, -R6, -R62.reuse ;  /* 0x8000000638387210 */ /* 0x100fe20007ffe83e */
[----:B------:R-:W-:Y:S01]  /*5ef0*/  VIADD R6, R48, 0xffffd2e0 ;  /* 0xffffd2e030067836 */ /* 0x000fe20000000000 */
[----:B------:R-:W-:-:S03]  /*5f00*/  IADD3 R54, PT, PT, R54, -R5, -R62 ;  /* 0x8000000536367210 */ /* 0x000fc60007ffe83e */
[----:B------:R-:W-:Y:S01]  /*5f10*/  IMAD.IADD R5, R3, 0x1, -R6 ;  /* 0x0000000103057824 */ /* 0x000fe200078e0a06 */
[----:B------:R-:W-:Y:S01]  /*5f20*/  ISETP.NE.AND P1, PT, R53, RZ, PT ;  /* 0x000000ff3500720c */ /* 0x000fe20003f25270 */
[----:B------:R-:W-:Y:S02]  /*5f30*/  IMAD R15, R2, 0x13, -R62 ;  /* 0x00000013020f7824 */ /* 0x000fe400078e0a3e */
[----:B------:R-:W-:Y:S01]  /*5f40*/  IMAD.IADD R48, R62, 0x1, R5 ;  /* 0x000000013e307824 */ /* 0x000fe200078e0205 */
[----:B------:R-:W-:-:S03]  /*5f50*/  IADD3 R68, PT, PT, R52, -R62, -R53 ;  /* 0x8000003e34447210 */ /* 0x000fc60007ffe835 */
[----:B------:R-:W-:Y:S01]  /*5f60*/  IMAD.IADD R69, R53, 0x1, R48 ;  /* 0x0000000135457824 */ /* 0x000fe200078e0230 */
[----:B------:R-:W-:Y:S02]  /*5f70*/  SEL R52, R15, R48, !P1 ;  /* 0x000000300f347207 */ /* 0x000fe40004800000 */
[C---:B------:R-:W-:Y:S01]  /*5f80*/  ISETP.NE.AND P1, PT, R32.reuse, RZ, PT ;  /* 0x000000ff2000720c */ /* 0x040fe20003f25270 */
[----:B------:R-:W-:Y:S01]  /*5f90*/  IMAD.IADD R32, R32, 0x1, R69 ;  /* 0x0000000120207824 */ /* 0x000fe200078e0245 */
[--C-:B------:R-:W-:Y:S01]  /*5fa0*/  IADD3 R60, PT, PT, R60, -R61, -R62.reuse ;  /* 0x8000003d3c3c7210 */ /* 0x100fe20007ffe83e */
[----:B------:R-:W-:Y:S01]  /*5fb0*/  VIADD R15, R50, 0xa ;  /* 0x0000000a320f7836 */ /* 0x000fe20000000000 */
[----:B------:R-:W-:Y:S01]  /*5fc0*/  SEL R68, R68, R69, !P1 ;  /* 0x0000004544447207 */ /* 0x000fe20004800000 */
[----:B------:R-:W-:Y:S01]  /*5fd0*/  IMAD.IADD R61, R4, 0x1, R62 ;  /* 0x00000001043d7824 */ /* 0x000fe200078e023e */
[C---:B------:R-:W-:Y:S01]  /*5fe0*/  ISETP.NE.AND P1, PT, R49.reuse, RZ, PT ;  /* 0x000000ff3100720c */ /* 0x040fe20003f25270 */
[----:B------:R-:W-:Y:S01]  /*5ff0*/  IMAD.IADD R49, R49, 0x1, R32 ;  /* 0x0000000131317824 */ /* 0x000fe200078e0220 */
[--C-:B------:R-:W-:Y:S01]  /*6000*/  IADD3 R15, PT, PT, R15, -R65, -R62.reuse ;  /* 0x800000410f0f7210 */ /* 0x100fe20007ffe83e */
[----:B------:R-:W-:Y:S01]  /*6010*/  IMAD R61, R2, 0x13, -R61 ;  /* 0x00000013023d7824 */ /* 0x000fe200078e0a3d */
[----:B------:R-:W-:Y:S01]  /*6020*/  SEL R56, R56, R32, !P1 ;  /* 0x0000002038387207 */ /* 0x000fe20004800000 */
[----:B------:R-:W-:Y:S01]  /*6030*/  IMAD.IADD R65, R7, 0x1, R62 ;  /* 0x0000000107417824 */ /* 0x000fe200078e023e */
[C---:B------:R-:W-:Y:S01]  /*6040*/  ISETP.NE.AND P1, PT, R46.reuse, RZ, PT ;  /* 0x000000ff2e00720c */ /* 0x040fe20003f25270 */
[----:B------:R-:W-:-:S02]  /*6050*/  IMAD.IADD R46, R46, 0x1, R49 ;  /* 0x000000012e2e7824 */ /* 0x000fc400078e0231 */
[----:B------:R-:W-:Y:S01]  /*6060*/  VIADD R61, R61, 0x4 ;  /* 0x000000043d3d7836 */ /* 0x000fe20000000000 */
[----:B------:R-:W-:Y:S01]  /*6070*/  SEL R54, R54, R49, !P1 ;  /* 0x0000003136367207 */ /* 0x000fe20004800000 */
[C---:B------:R-:W-:Y:S01]  /*6080*/  IMAD.IADD R4, R43.reuse, 0x1, R46 ;  /* 0x000000012b047824 */ /* 0x040fe200078e022e */
[----:B------:R-:W-:Y:S01]  /*6090*/  ISETP.NE.AND P1, PT, R43, RZ, PT ;  /* 0x000000ff2b00720c */ /* 0x000fe20003f25270 */
[----:B------:R-:W-:Y:S01]  /*60a0*/  IMAD R65, R2, 0x13, -R65 ;  /* 0x0000001302417824 */ /* 0x000fe200078e0a41 */
[--C-:B------:R-:W-:Y:S01]  /*60b0*/  IADD3 R58, PT, PT, R58, -R63, -R62.reuse ;  /* 0x8000003f3a3a7210 */ /* 0x100fe20007ffe83e */
[----:B------:R-:W-:Y:S01]  /*60c0*/  IMAD.IADD R63, R12, 0x1, R62 ;  /* 0x000000010c3f7824 */ /* 0x000fe200078e023e */
[C---:B------:R-:W-:Y:S01]  /*60d0*/  ISETP.NE.AND P2, PT, R47.reuse, RZ, PT ;  /* 0x000000ff2f00720c */ /* 0x040fe20003f45270 */
[----:B------:R-:W-:Y:S01]  /*60e0*/  IMAD.IADD R47, R47, 0x1, R4 ;  /* 0x000000012f2f7824 */ /* 0x000fe200078e0204 */
[----:B------:R-:W-:Y:S01]  /*60f0*/  SEL R61, R61, R46, !P1 ;  /* 0x0000002e3d3d7207 */ /* 0x000fe20004800000 */
[----:B------:R-:W-:Y:S01]  /*6100*/  VIADD R65, R65, 0x6 ;  /* 0x0000000641417836 */ /* 0x000fe20000000000 */
[----:B------:R-:W-:Y:S01]  /*6110*/  ISETP.NE.AND P1, PT, R42, RZ, PT ;  /* 0x000000ff2a00720c */ /* 0x000fe20003f25270 */
[----:B------:R-:W-:-:S02]  /*6120*/  IMAD R63, R2, 0x13, -R63 ;  /* 0x00000013023f7824 */ /* 0x000fc400078e0a3f */
[----:B------:R-:W-:Y:S01]  /*6130*/  IMAD.IADD R13, R13, 0x1, R62 ;  /* 0x000000010d0d7824 */ /* 0x000fe200078e023e */
[----:B------:R-:W-:Y:S01]  /*6140*/  SEL R65, R65, R47, !P1 ;  /* 0x0000002f41417207 */ /* 0x000fe20004800000 */
[----:B------:R-:W-:Y:S02]  /*6150*/  IMAD.IADD R47, R42, 0x1, R47 ;  /* 0x000000012a2f7824 */ /* 0x000fe400078e022f */
[----:B------:R-:W-:Y:S01]  /*6160*/  VIADD R63, R63, 0x5 ;  /* 0x000000053f3f7836 */ /* 0x000fe20000000000 */
[C---:B------:R-:W-:Y:S01]  /*6170*/  ISETP.NE.AND P1, PT, R40.reuse, RZ, PT ;  /* 0x000000ff2800720c */ /* 0x040fe20003f25270 */
[----:B------:R-:W-:Y:S02]  /*6180*/  IMAD.IADD R40, R40, 0x1, R47 ;  /* 0x0000000128287824 */ /* 0x000fe400078e022f */
[----:B------:R-:W-:Y:S01]  /*6190*/  IMAD R13, R2, 0x13, -R13 ;  /* 0x00000013020d7824 */ /* 0x000fe200078e0a0d */
[----:B------:R-:W-:Y:S02]  /*61a0*/  SEL R63, R63, R4, !P2 ;  /* 0x000000043f3f7207 */ /* 0x000fe40005000000 */
[C---:B------:R-:W-:Y:S01]  /*61b0*/  ISETP.NE.AND P2, PT, R39.reuse, RZ, PT ;  /* 0x000000ff2700720c */ /* 0x040fe20003f45270 */
[----:B------:R-:W-:Y:S01]  /*61c0*/  IMAD.IADD R39, R39, 0x1, R40 ;  /* 0x0000000127277824 */ /* 0x000fe200078e0228 */
[----:B------:R-:W-:Y:S01]  /*61d0*/  SEL R60, R60, R47, !P1 ;  /* 0x0000002f3c3c7207 */ /* 0x000fe20004800000 */
[----:B------:R-:W-:Y:S01]  /*61e0*/  VIADD R13, R13, 0x9 ;  /* 0x000000090d0d7836 */ /* 0x000fe20000000000 */
[----:B------:R-:W-:Y:S01]  /*61f0*/  ISETP.NE.AND P1, PT, R36, RZ, PT ;  /* 0x000000ff2400720c */ /* 0x000fe20003f25270 */
[----:B------:R-:W-:-:S02]  /*6200*/  IMAD.IADD R7, R14, 0x1, R62 ;  /* 0x000000010e077824 */ /* 0x000fc400078e023e */
[----:B------:R-:W-:Y:S01]  /*6210*/  VIADD R53, R50, 0x10 ;  /* 0x0000001032357836 */ /* 0x000fe20000000000 */
[----:B------:R-:W-:Y:S01]  /*6220*/  SEL R13, R13, R39, !P1 ;  /* 0x000000270d0d7207 */ /* 0x000fe20004800000 */
[----:B------:R-:W-:Y:S01]  /*6230*/  IMAD.IADD R36, R36, 0x1, R39 ;  /* 0x0000000124247824 */ /* 0x000fe200078e0227 */
[----:B------:R-:W-:Y:S01]  /*6240*/  ISETP.NE.AND P1, PT, R8, RZ, PT ;  /* 0x000000ff0800720c */ /* 0x000fe20003f25270 */
[----:B------:R-:W-:Y:S02]  /*6250*/  IMAD R7, R2, 0x13, -R7 ;  /* 0x0000001302077824 */ /* 0x000fe400078e0a07 */
[----:B------:R-:W-:Y:S01]  /*6260*/  VIADD R48, R50, 0xf ;  /* 0x0000000f32307836 */ /* 0x000fe20000000000 */
[--C-:B------:R-:W-:Y:S01]  /*6270*/  IADD3 R50, PT, PT, R53, -R66, -R62.reuse ;  /* 0x8000004235327210 */ /* 0x100fe20007ffe83e */
[----:B------:R-:W-:Y:S01]  /*6280*/  IMAD.IADD R53, R59, 0x1, R62 ;  /* 0x000000013b357824 */ /* 0x000fe200078e023e */
[----:B------:R-:W-:Y:S01]  /*6290*/  SEL R15, R15, R36, !P1 ;  /* 0x000000240f0f7207 */ /* 0x000fe20004800000 */
[----:B------:R-:W-:Y:S01]  /*62a0*/  IMAD.IADD R8, R8, 0x1, R36 ;  /* 0x0000000108087824 */ /* 0x000fe200078e0224 */
[----:B------:R-:W-:Y:S01]  /*62b0*/  ISETP.NE.AND P1, PT, R33, RZ, PT ;  /* 0x000000ff2100720c */ /* 0x000fe20003f25270 */
[----:B------:R-:W-:-:S02]  /*62c0*/  VIADD R7, R7, 0xb ;  /* 0x0000000b07077836 */ /* 0x000fc40000000000 */
[----:B------:R-:W-:Y:S02]  /*62d0*/  IMAD.IADD R51, R51, 0x1, R62 ;  /* 0x0000000133337824 */ /* 0x000fe400078e023e */
[----:B------:R-:W-:Y:S02]  /*62e0*/  IMAD.IADD R33, R33, 0x1, R8 ;  /* 0x0000000121217824 */ /* 0x000fe400078e0208 */
[C---:B------:R-:W-:Y:S01]  /*62f0*/  IMAD R53, R2.reuse, 0x13, -R53 ;  /* 0x0000001302357824 */ /* 0x040fe200078e0a35 */
[----:B------:R-:W-:Y:S01]  /*6300*/  SEL R7, R7, R8, !P1 ;  /* 0x0000000807077207 */ /* 0x000fe20004800000 */
[----:B------:R-:W-:Y:S01]  /*6310*/  IMAD R51, R2, 0x13, -R51 ;  /* 0x0000001302337824 */ /* 0x000fe200078e0a33 */
[----:B------:R-:W-:Y:S01]  /*6320*/  ISETP.NE.AND P1, PT, R22, RZ, PT ;  /* 0x000000ff1600720c */ /* 0x000fe20003f25270 */
[----:B------:R-:W-:Y:S01]  /*6330*/  VIADD R53, R53, 0xd ;  /* 0x0000000d35357836 */ /* 0x000fe20000000000 */
[----:B------:R-:W-:Y:S01]  /*6340*/  SEL R58, R58, R40, !P2 ;  /* 0x000000283a3a7207 */ /* 0x000fe20005000000 */
[----:B------:R-:W-:Y:S01]  /*6350*/  IMAD.IADD R22, R22, 0x1, R33 ;  /* 0x0000000116167824 */ /* 0x000fe200078e0221 */
[----:B------:R-:W-:Y:S01]  /*6360*/  ISETP.NE.AND P2, PT, R30, RZ, PT ;  /* 0x000000ff1e00720c */ /* 0x000fe20003f45270 */
[----:B------:R-:W-:Y:S01]  /*6370*/  VIADD R51, R51, 0xc ;  /* 0x0000000c33337836 */ /* 0x000fe20000000000 */
[----:B------:R-:W-:Y:S01]  /*6380*/  ISETP.NE.AND P0, PT, R55, RZ, PT ;  /* 0x000000ff3700720c */ /* 0x000fe20003f05270 */
[----:B------:R-:W-:Y:S01]  /*6390*/  IMAD.IADD R55, R64, 0x1, R62 ;  /* 0x0000000140377824 */ /* 0x000fe200078e023e */
[----:B------:R-:W-:Y:S01]  /*63a0*/  SEL R53, R53, R22, !P2 ;  /* 0x0000001635357207 */ /* 0x000fe20005000000 */
[----:B------:R-:W-:Y:S01]  /*63b0*/  IMAD.IADD R22, R30, 0x1, R22 ;  /* 0x000000011e167824 */ /* 0x000fe200078e0216 */
[----:B------:R-:W-:Y:S01]  /*63c0*/  LEA R52, R52, UR4, 0x2 ;  /* 0x0000000434347c11 */ /* 0x000fe2000f8e10ff */
[----:B------:R-:W-:Y:S01]  /*63d0*/  IMAD R55, R2, 0x13, -R55 ;  /* 0x0000001302377824 */ /* 0x000fe200078e0a37 */
[----:B------:R-:W-:-:S02]  /*63e0*/  LEA R59, R68, UR4, 0x2 ;  /* 0x00000004443b7c11 */ /* 0x000fc4000f8e10ff */
[----:B------:R-:W-:Y:S02]  /*63f0*/  LEA R56, R56, UR4, 0x2 ;  /* 0x0000000438387c11 */ /* 0x000fe4000f8e10ff */
[----:B------:R-:W-:Y:S01]  /*6400*/  SEL R51, R51, R33, !P1 ;  /* 0x0000002133337207 */ /* 0x000fe20004800000 */
[----:B------:R-:W-:Y:S01]  /*6410*/  IMAD.IADD R57, R57, 0x1, R62 ;  /* 0x0000000139397824 */ /* 0x000fe200078e023e */
[----:B------:R-:W-:Y:S02]  /*6420*/  LEA R54, R54, UR4, 0x2 ;  /* 0x0000000436367c11 */ /* 0x000fe4000f8e10ff */
[C---:B------:R-:W-:Y:S01]  /*6430*/  ISETP.NE.AND P1, PT, R25.reuse, RZ, PT ;  /* 0x000000ff1900720c */ /* 0x040fe20003f25270 */
[----:B------:R-:W-:Y:S01]  /*6440*/  IMAD.IADD R25, R25, 0x1, R22 ;  /* 0x0000000119197824 */ /* 0x000fe200078e0216 */
[----:B------:R-:W-:Y:S01]  /*6450*/  LEA R61, R61, UR4, 0x2 ;  /* 0x000000043d3d7c11 */ /* 0x000fe2000f8e10ff */
[----:B------:R-:W-:Y:S01]  /*6460*/  STS [R52], R21 ;  /* 0x0000001534007388 */ /* 0x000fe20000000800 */
[----:B------:R-:W-:Y:S01]  /*6470*/  LEA R4, R63, UR4, 0x2 ;  /* 0x000000043f047c11 */ /* 0x000fe2000f8e10ff */
[----:B------:R-:W-:Y:S01]  /*6480*/  VIADD R55, R55, 0xe ;  /* 0x0000000e37377836 */ /* 0x000fe20000000000 */
[----:B------:R-:W-:Y:S01]  /*6490*/  LEA R65, R65, UR4, 0x2 ;  /* 0x0000000441417c11 */ /* 0x000fe2000f8e10ff */
[----:B------:R-:W-:Y:S01]  /*64a0*/  STS [R59], R20 ;  /* 0x000000143b007388 */ /* 0x000fe20000000800 */
[----:B------:R-:W-:Y:S01]  /*64b0*/  ISETP.NE.AND P2, PT, R10, RZ, PT ;  /* 0x000000ff0a00720c */ /* 0x000fe20003f45270 */
[--C-:B------:R-:W-:Y:S01]  /*64c0*/  IMAD.IADD R11, R11, 0x1, R62.reuse ;  /* 0x000000010b0b7824 */ /* 0x100fe200078e023e */
[----:B------:R-:W-:Y:S01]  /*64d0*/  IADD3 R48, PT, PT, R48, -R67, -R62 ;  /* 0x8000004330307210 */ /* 0x000fe20007ffe83e */
[----:B------:R-:W-:Y:S01]  /*64e0*/  STS [R56], R19 ;  /* 0x0000001338007388 */ /* 0x000fe20000000800 */
[----:B------:R-:W-:Y:S01]  /*64f0*/  LEA R60, R60, UR4, 0x2 ;  /* 0x000000043c3c7c11 */ /* 0x000fe2000f8e10ff */
[----:B------:R-:W-:Y:S01]  /*6500*/  IMAD.IADD R10, R10, 0x1, R25 ;  /* 0x000000010a0a7824 */ /* 0x000fe200078e0219 */
[----:B------:R-:W-:Y:S01]  /*6510*/  LEA R58, R58, UR4, 0x2 ;  /* 0x000000043a3a7c11 */ /* 0x000fe2000f8e10ff */
[----:B------:R-:W-:Y:S01]  /*6520*/  STS [R54], R45 ;  /* 0x0000002d36007388 */ /* 0x000fe20000000800 */
[----:B------:R-:W-:Y:S01]  /*6530*/  IMAD R57, R2, 0x13, -R57 ;  /* 0x0000001302397824 */ /* 0x000fe200078e0a39 */
[----:B------:R-:W-:-:S02]  /*6540*/  LEA R13, R13, UR4, 0x2 ;  /* 0x000000040d0d7c11 */ /* 0x000fc4000f8e10ff */
[----:B------:R-:W-:Y:S01]  /*6550*/  STS [R61], R44 ;  /* 0x0000002c3d007388 */ /* 0x000fe20000000800 */
[----:B------:R-:W-:Y:S01]  /*6560*/  SEL R55, R55, R22, !P1 ;  /* 0x0000001637377207 */ /* 0x000fe20004800000 */
[----:B------:R-:W-:Y:S01]  /*6570*/  IMAD R11, R2, 0x13, -R11 ;  /* 0x00000013020b7824 */ /* 0x000fe200078e0a0b */
[C---:B------:R-:W-:Y:S01]  /*6580*/  ISETP.NE.AND P1, PT, R9.reuse, RZ, PT ;  /* 0x000000ff0900720c */ /* 0x040fe20003f25270 */
[----:B------:R0:W-:Y:S01]  /*6590*/  STS [R4], R41 ;  /* 0x0000002904007388 */ /* 0x0001e20000000800 */
[----:B------:R-:W-:Y:S01]  /*65a0*/  SEL R48, R48, R25, !P2 ;  /* 0x0000001930307207 */ /* 0x000fe20005000000 */
[----:B------:R-:W-:Y:S01]  /*65b0*/  IMAD.IADD R9, R9, 0x1, R10 ;  /* 0x0000000109097824 */ /* 0x000fe200078e020a */
[----:B------:R-:W-:Y:S01]  /*65c0*/  ISETP.NE.AND P2, PT, R24, RZ, PT ;  /* 0x000000ff1800720c */ /* 0x000fe20003f45270 */
[----:B------:R-:W-:Y:S01]  /*65d0*/  STS [R65], R38 ;  /* 0x0000002641007388 */ /* 0x000fe20000000800 */
[----:B------:R-:W-:Y:S01]  /*65e0*/  VIADD R57, R57, 0x11 ;  /* 0x0000001139397836 */ /* 0x000fe20000000000 */
[----:B------:R-:W-:-:S02]  /*65f0*/  LEA R8, R7, UR4, 0x2 ;  /* 0x0000000407087c11 */ /* 0x000fc4000f8e10ff */
[----:B------:R-:W-:Y:S01]  /*6600*/  STS [R60], R37 ;  /* 0x000000253c007388 */ /* 0x000fe20000000800 */
[----:B0-----:R-:W-:-:S03]  /*6610*/  LEA R4, R15, UR4, 0x2 ;  /* 0x000000040f047c11 */ /* 0x001fc6000f8e10ff */
[----:B------:R-:W-:Y:S01]  /*6620*/  STS [R58], R35 ;  /* 0x000000233a007388 */ /* 0x000fe20000000800 */
[----:B------:R-:W-:Y:S01]  /*6630*/  LEA R51, R51, UR4, 0x2 ;  /* 0x0000000433337c11 */ /* 0x000fe2000f8e10ff */
[----:B------:R-:W-:Y:S01]  /*6640*/  VIADD R11, R11, 0x12 ;  /* 0x000000120b0b7836 */ /* 0x000fe20000000000 */
[----:B------:R-:W-:Y:S01]  /*6650*/  SEL R50, R50, R10, !P1 ;  /* 0x0000000a32327207 */ /* 0x000fe20004800000 */
[----:B------:R-:W-:Y:S01]  /*6660*/  STS [R13], R34 ;  /* 0x000000220d007388 */ /* 0x000fe20000000800 */
[----:B------:R-:W-:Y:S01]  /*6670*/  @P0 IMAD.IADD R11, R24, 0x1, R9 ;  /* 0x00000001180b0824 */ /* 0x000fe200078e0209 */
[----:B------:R-:W-:Y:S02]  /*6680*/  SEL R57, R57, R9, !P2 ;  /* 0x0000000939397207 */ /* 0x000fe40005000000 */
[----:B------:R0:W-:Y:S01]  /*6690*/  STS [R4], R31 ;  /* 0x0000001f04007388 */ /* 0x0001e20000000800 */
[----:B------:R-:W-:Y:S02]  /*66a0*/  LEA R55, R55, UR4, 0x2 ;  /* 0x0000000437377c11 */ /* 0x000fe4000f8e10ff */
[----:B------:R-:W-:Y:S01]  /*66b0*/  LEA R48, R48, UR4, 0x2 ;  /* 0x0000000430307c11 */ /* 0x000fe2000f8e10ff */
[----:B------:R1:W-:Y:S01]  /*66c0*/  STS [R8], R29 ;  /* 0x0000001d08007388 */ /* 0x0003e20000000800 */
[----:B------:R-:W-:-:S02]  /*66d0*/  LEA R50, R50, UR4, 0x2 ;  /* 0x0000000432327c11 */ /* 0x000fc4000f8e10ff */
[----:B0-----:R-:W-:Y:S01]  /*66e0*/  LEA R4, R53, UR4, 0x2 ;  /* 0x0000000435047c11 */ /* 0x001fe2000f8e10ff */
[----:B------:R-:W-:Y:S01]  /*66f0*/  STS [R51], R28 ;  /* 0x0000001c33007388 */ /* 0x000fe20000000800 */
[----:B------:R-:W-:Y:S02]  /*6700*/  LEA R57, R57, UR4, 0x2 ;  /* 0x0000000439397c11 */ /* 0x000fe4000f8e10ff */
[----:B------:R-:W-:Y:S01]  /*6710*/  LEA R9, R11, UR4, 0x2 ;  /* 0x000000040b097c11 */ /* 0x000fe2000f8e10ff */
[----:B------:R0:W-:Y:S04]  /*6720*/  STS [R4], R27 ;  /* 0x0000001b04007388 */ /* 0x0001e80000000800 */
[----:B------:R-:W-:Y:S04]  /*6730*/  STS [R55], R26 ;  /* 0x0000001a37007388 */ /* 0x000fe80000000800 */
[----:B------:R-:W-:Y:S04]  /*6740*/  STS [R48], R23 ;  /* 0x0000001730007388 */ /* 0x000fe80000000800 */
[----:B------:R-:W-:Y:S04]  /*6750*/  STS [R50], R17 ;  /* 0x0000001132007388 */ /* 0x000fe80000000800 */
[----:B------:R2:W-:Y:S04]  /*6760*/  STS [R57], R16 ;  /* 0x0000001039007388 */ /* 0x0005e80000000800 */
[----:B------:R3:W-:Y:S01]  /*6770*/  STS [R9], R18 ;  /* 0x0000001209007388 */ /* 0x0007e20000000800 */
[----:B-1----:R-:W-:-:S02]  /*6780*/  VIADD R8, R2, 0x260 ;  /* 0x0000026002087836 */ /* 0x002fc40000000000 */
[C---:B------:R-:W-:Y:S02]  /*6790*/  VIADD R20, R2.reuse, 0x4c0 ;  /* 0x000004c002147836 */ /* 0x040fe40000000000 */
[C---:B------:R-:W-:Y:S02]  /*67a0*/  VIADD R22, R2.reuse, 0x720 ;  /* 0x0000072002167836 */ /* 0x040fe40000000000 */
[----:B------:R-:W-:Y:S01]  /*67b0*/  VIADD R24, R2, 0x980 ;  /* 0x0000098002187836 */ /* 0x000fe20000000000 */
[-C--:B------:R-:W-:Y:S02]  /*67c0*/  ISETP.GE.AND P0, PT, R8, R3.reuse, PT ;  /* 0x000000030800720c */ /* 0x080fe40003f06270 */
[-C--:B------:R-:W-:Y:S02]  /*67d0*/  ISETP.GE.AND P2, PT, R20, R3.reuse, PT ;  /* 0x000000031400720c */ /* 0x080fe40003f46270 */
[-C--:B------:R-:W-:Y:S02]  /*67e0*/  ISETP.GE.AND P1, PT, R22, R3.reuse, PT ;  /* 0x000000031600720c */ /* 0x080fe40003f26270 */
[----:B------:R-:W-:-:S02]  /*67f0*/  ISETP.GE.AND P5, PT, R24, R3, PT ;  /* 0x000000031800720c */ /* 0x000fc40003fa6270 */
[----:B0-----:R-:W-:Y:S01]  /*6800*/  LEA R4, R2, UR4, 0x2 ;  /* 0x0000000402047c11 */ /* 0x001fe2000f8e10ff */
[----:B------:R-:W-:Y:S01]  /*6810*/  BAR.SYNC.DEFER_BLOCKING 0x0 ;  /* 0x0000000000007b1d */ /* 0x000fe20000010000 */
[-C--:B------:R-:W-:Y:S02]  /*6820*/  ISETP.GE.AND P6, PT, R22, R5.reuse, !P1 ;  /* 0x000000051600720c */ /* 0x080fe40004fc6270 */
[----:B------:R-:W-:-:S05]  /*6830*/  ISETP.GE.AND P4, PT, R8, R5, !P0 ;  /* 0x000000050800720c */ /* 0x000fca0004786270 */
[----:B------:R-:W0:Y:S01]  /*6840*/  @!P0 LDC.64 R10, c[0x0][0x390] ;  /* 0x0000e400ff0a8b82 */ /* 0x000e220000000a00 */
[----:B------:R-:W-:-:S07]  /*6850*/  IMAD.IADD R7, R0, 0x1, -R2 ;  /* 0x0000000100077824 */ /* 0x000fce00078e0a02 */
[----:B------:R-:W1:Y:S01]  /*6860*/  @!P2 LDC.64 R12, c[0x0][0x390] ;  /* 0x0000e400ff0cab82 */ /* 0x000e620000000a00 */
[----:B------:R-:W-:-:S07]  /*6870*/  ISETP.GE.AND P3, PT, R20, R5, !P2 ;  /* 0x000000051400720c */ /* 0x000fce0005766270 */
[----:B------:R-:W4:Y:S01]  /*6880*/  @!P1 LDC.64 R14, c[0x0][0x390] ;  /* 0x0000e400ff0e9b82 */ /* 0x000f220000000a00 */
[----:B------:R0:W4:Y:S04]  /*6890*/  @!P0 LDS R25, [R4+0x980] ;  /* 0x0009800004198984 */ /* 0x0001280000000800 */
[----:B------:R0:W4:Y:S03]  /*68a0*/  @!P2 LDS R27, [R4+0x1300] ;  /* 0x00130000041ba984 */ /* 0x0001260000000800 */
[----:B--2---:R-:W2:Y:S01]  /*68b0*/  @!P5 LDC.64 R16, c[0x0][0x390] ;  /* 0x0000e400ff10db82 */ /* 0x004ea20000000a00 */
[----:B------:R0:W2:Y:S04]  /*68c0*/  @!P1 LDS R29, [R4+0x1c80] ;  /* 0x001c8000041d9984 */ /* 0x0000a80000000800 */
[----:B------:R0:W2:Y:S01]  /*68d0*/  @!P5 LDS R31, [R4+0x2600] ;  /* 0x00260000041fd984 */ /* 0x0000a20000000800 */
[----:B------:R-:W-:-:S02]  /*68e0*/  @!P1 VIADD R23, R7, 0xfffff8df ;  /* 0xfffff8df07179836 */ /* 0x000fc40000000000 */
[--C-:B------:R-:W-:Y:S01]  /*68f0*/  @P6 IMAD.IADD R23, R22, 0x1, -R5.reuse ;  /* 0x0000000116176824 */ /* 0x100fe200078e0a05 */
[----:B------:R-:W-:Y:S01]  /*6900*/  ISETP.GE.AND P6, PT, R2, R3, PT ;  /* 0x000000030200720c */ /* 0x000fe20003fc6270 */
[C---:B---3--:R-:W-:Y:S02]  /*6910*/  @!P0 VIADD R9, R7.reuse, 0xfffffd9f ;  /* 0xfffffd9f07098836 */ /* 0x048fe40000000000 */
[--C-:B------:R-:W-:Y:S01]  /*6920*/  @P4 IMAD.IADD R9, R8, 0x1, -R5.reuse ;  /* 0x0000000108094824 */ /* 0x100fe200078e0a05 */
[----:B------:R-:W-:Y:S01]  /*6930*/  ISETP.GE.AND P4, PT, R24, R5, !P5 ;  /* 0x000000051800720c */ /* 0x000fe20006f86270 */
[----:B------:R-:W-:Y:S02]  /*6940*/  @!P2 VIADD R19, R7, 0xfffffb3f ;  /* 0xfffffb3f0713a836 */ /* 0x000fe40000000000 */
[----:B------:R-:W-:Y:S01]  /*6950*/  VIADD R18, R2, 0xbe0 ;  /* 0x00000be002127836 */ /* 0x000fe20000000000 */
[----:B------:R-:W-:Y:S01]  /*6960*/  BSSY.RECONVERGENT B1, `(.L_x_1213) ;  /* 0x0000010000017945 */ /* 0x000fe20003800200 */
[----:B------:R-:W-:-:S02]  /*6970*/  @P3 IMAD.IADD R19, R20, 0x1, -R5 ;  /* 0x0000000114133824 */ /* 0x000fc400078e0a05 */
[----:B------:R-:W-:Y:S01]  /*6980*/  @!P5 VIADD R33, R7, 0xfffff67f ;  /* 0xfffff67f0721d836 */ /* 0x000fe20000000000 */
[----:B------:R-:W-:Y:S01]  /*6990*/  ISETP.GE.AND P3, PT, R18, R3, PT ;  /* 0x000000031200720c */ /* 0x000fe20003f66270 */
[----:B0-----:R-:W-:-:S04]  /*69a0*/  @!P0 IMAD.WIDE R10, R9, 0x4, R10 ;  /* 0x00000004090a8825 */ /* 0x001fc800078e020a */
[----:B------:R-:W-:Y:S02]  /*69b0*/  @P4 IMAD.IADD R33, R24, 0x1, -R5 ;  /* 0x0000000118214824 */ /* 0x000fe400078e0a05 */
[----:B-1----:R-:W-:Y:S01]  /*69c0*/  @!P2 IMAD.WIDE R12, R19, 0x4, R12 ;  /* 0x00000004130ca825 */ /* 0x002fe200078e020c */
[----:B------:R-:W-:Y:S06]  /*69d0*/  @P6 BRA `(.L_x_1214) ;  /* 0x0000000000206947 */ /* 0x000fec0003800000 */
[----:B------:R-:W0:Y:S01]  /*69e0*/  LDS R19, [R4] ;  /* 0x0000000004137984 */ /* 0x000e220000000800 */
[----:B------:R-:W1:Y:S01]  /*69f0*/  LDC.64 R8, c[0x0][0x390] ;  /* 0x0000e400ff087b82 */ /* 0x000e620000000a00 */
[----:B------:R-:W-:Y:S02]  /*6a00*/  ISETP.GE.AND P4, PT, R2, R5, PT ;  /* 0x000000050200720c */ /* 0x000fe40003f86270 */
[----:B------:R-:W-:-:S05]  /*6a10*/  LOP3.LUT R21, RZ, R2, RZ, 0x33, !PT ;  /* 0x00000002ff157212 */ /* 0x000fca00078e33ff */
[----:B------:R-:W-:-:S06]  /*6a20*/  IMAD.IADD R21, R21, 0x1, R0 ;  /* 0x0000000115157824 */ /* 0x000fcc00078e0200 */
[----:B------:R-:W-:-:S04]  /*6a30*/  @P4 IMAD.IADD R21, R2, 0x1, -R5 ;  /* 0x0000000102154824 */ /* 0x000fc800078e0a05 */
[----:B-1----:R-:W-:-:S05]  /*6a40*/  IMAD.WIDE R8, R21, 0x4, R8 ;  /* 0x0000000415087825 */ /* 0x002fca00078e0208 */
[----:B0-----:R0:W-:Y:S02]  /*6a50*/  STG.E desc[UR8][R8.64], R19 ;  /* 0x0000001308007986 */ /* 0x0011e4000c101908 */
.L_x_1214:
[----:B------:R-:W-:Y:S05]  /*6a60*/  BSYNC.RECONVERGENT B1 ;  /* 0x0000000000017941 */ /* 0x000fea0003800200 */
.L_x_1213:
[----:B------:R-:W-:Y:S01]  /*6a70*/  VIADD R0, R2, 0xe40 ;  /* 0x00000e4002007836 */ /* 0x000fe20000000000 */
[----:B0-----:R-:W0:Y:S01]  /*6a80*/  @!P3 LDS R19, [R4+0x2f80] ;  /* 0x002f80000413b984 */ /* 0x001e220000000800 */
[----:B------:R-:W-:Y:S01]  /*6a90*/  ISETP.GE.AND P6, PT, R18, R5, !P3 ;  /* 0x000000051200720c */ /* 0x000fe20005fc6270 */
[----:B----4-:R-:W-:Y:S02]  /*6aa0*/  @!P1 IMAD.WIDE R8, R23, 0x4, R14 ;  /* 0x0000000417089825 */ /* 0x010fe400078e020e */
[----:B------:R1:W-:Y:S01]  /*6ab0*/  @!P0 STG.E desc[UR8][R10.64], R25 ;  /* 0x000000190a008986 */ /* 0x0003e2000c101908 */
[C---:B------:R-:W-:Y:S01]  /*6ac0*/  ISETP.GE.AND P0, PT, R0.reuse, R3, PT ;  /* 0x000000030000720c */ /* 0x040fe20003f06270 */
[----:B--2---:R-:W-:Y:S02]  /*6ad0*/  @!P5 IMAD.WIDE R14, R33, 0x4, R16 ;  /* 0x00000004210ed825 */ /* 0x004fe400078e0210 */
[----:B------:R2:W-:Y:S01]  /*6ae0*/  @!P2 STG.E desc[UR8][R12.64], R27 ;  /* 0x0000001b0c00a986 */ /* 0x0005e2000c101908 */
[----:B------:R-:W-:Y:S01]  /*6af0*/  ISETP.GE.AND P4, PT, R0, R5, !P0 ;  /* 0x000000050000720c */ /* 0x000fe20004786270 */
[----:B------:R-:W-:-:S02]  /*6b00*/  VIADD R20, R2, 0x1300 ;  /* 0x0000130002147836 */ /* 0x000fc40000000000 */
[C---:B------:R-:W-:Y:S01]  /*6b10*/  VIADD R16, R2.reuse, 0x10a0 ;  /* 0x000010a002107836 */ /* 0x040fe20000000000 */
[----:B------:R3:W-:Y:S01]  /*6b20*/  @!P1 STG.E desc[UR8][R8.64], R29 ;  /* 0x0000001d08009986 */ /* 0x0007e2000c101908 */
[----:B------:R-:W-:Y:S01]  /*6b30*/  VIADD R22, R2, 0x1a20 ;  /* 0x00001a2002167836 */ /* 0x000fe20000000000 */
[-C--:B------:R-:W-:Y:S01]  /*6b40*/  ISETP.GE.AND P1, PT, R20, R3.reuse, PT ;  /* 0x000000031400720c */ /* 0x080fe20003f26270 */
[----:B-1----:R-:W1:Y:S01]  /*6b50*/  @!P3 LDC.64 R10, c[0x0][0x390] ;  /* 0x0000e400ff0abb82 */ /* 0x002e620000000a00 */
[C---:B------:R-:W-:Y:S01]  /*6b60*/  ISETP.GE.AND P2, PT, R16.reuse, R3, PT ;  /* 0x000000031000720c */ /* 0x040fe20003f46270 */
[----:B------:R4:W-:Y:S01]  /*6b70*/  @!P5 STG.E desc[UR8][R14.64], R31 ;  /* 0x0000001f0e00d986 */ /* 0x0009e2000c101908 */
[C---:B------:R-:W-:Y:S02]  /*6b80*/  @!P0 VIADD R25, R7.reuse, 0xfffff1bf ;  /* 0xfffff1bf07198836 */ /* 0x040fe40000000000 */
[----:B--2---:R-:W-:Y:S01]  /*6b90*/  @!P3 VIADD R13, R7, 0xfffff41f ;  /* 0xfffff41f070db836 */ /* 0x004fe20000000000 */
[-C--:B------:R-:W-:Y:S01]  /*6ba0*/  ISETP.GE.AND P5, PT, R16, R5.reuse, !P2 ;  /* 0x000000051000720c */ /* 0x080fe200057a6270 */
[--C-:B------:R-:W-:Y:S01]  /*6bb0*/  @P6 IMAD.IADD R13, R18, 0x1, -R5.reuse ;  /* 0x00000001120d6824 */ /* 0x100fe200078e0a05 */
[----:B------:R-:W-:Y:S01]  /*6bc0*/  ISETP.GE.AND P6, PT, R20, R5, !P1 ;  /* 0x000000051400720c */ /* 0x000fe20004fc6270 */
[----:B------:R-:W-:Y:S01]  /*6bd0*/  VIADD R12, R2, 0x1560 ;  /* 0x00001560020c7836 */ /* 0x000fe20000000000 */
[----:B------:R-:W2:Y:S01]  /*6be0*/  @!P0 LDS R23, [R4+0x3900] ;  /* 0x0039000004178984 */ /* 0x000ea20000000800 */
[----:B------:R-:W-:-:S02]  /*6bf0*/  @P4 IMAD.IADD R25, R0, 0x1, -R5 ;  /* 0x0000000100194824 */ /* 0x000fc400078e0a05 */
[----:B------:R-:W-:Y:S01]  /*6c00*/  VIADD R0, R2, 0x17c0 ;  /* 0x000017c002007836 */ /* 0x000fe20000000000 */
[----:B------:R-:W-:Y:S01]  /*6c10*/  ISETP.GE.AND P4, PT, R12, R3, PT ;  /* 0x000000030c00720c */ /* 0x000fe20003f86270 */
[C---:B------:R-:W-:Y:S01]  /*6c20*/  @!P1 VIADD R33, R7.reuse, 0xffffecff ;  /* 0xffffecff07219836 */ /* 0x040fe20000000000 */
[----:B------:R-:W5:Y:S01]  /*6c30*/  @!P2 LDS R27, [R4+0x4280] ;  /* 0x00428000041ba984 */ /* 0x000f620000000800 */
[----:B---3--:R-:W-:Y:S01]  /*6c40*/  @!P2 VIADD R29, R7, 0xffffef5f ;  /* 0xffffef5f071da836 */ /* 0x008fe20000000000 */
[----:B----4-:R-:W3:Y:S01]  /*6c50*/  @!P1 LDC.64 R14, c[0x0][0x390] ;  /* 0x0000e400ff0e9b82 */ /* 0x010ee20000000a00 */
[--C-:B------:R-:W-:Y:S01]  /*6c60*/  @P5 IMAD.IADD R29, R16, 0x1, -R5.reuse ;  /* 0x00000001101d5824 */ /* 0x100fe200078e0a05 */
[----:B------:R-:W-:Y:S01]  /*6c70*/  ISETP.GE.AND P5, PT, R12, R5, !P4 ;  /* 0x000000050c00720c */ /* 0x000fe200067a6270 */
[----:B------:R-:W-:Y:S01]  /*6c80*/  @P6 IMAD.IADD R33, R20, 0x1, -R5 ;  /* 0x0000000114216824 */ /* 0x000fe200078e0a05 */
[----:B------:R-:W-:Y:S01]  /*6c90*/  ISETP.GE.AND P6, PT, R0, R3, PT ;  /* 0x000000030000720c */ /* 0x000fe20003fc6270 */
[----:B------:R-:W4:Y:S01]  /*6ca0*/  @!P1 LDS R31, [R4+0x4c00] ;  /* 0x004c0000041f9984 */ /* 0x000f220000000800 */
[----:B-1----:R-:W-:-:S02]  /*6cb0*/  @!P3 IMAD.WIDE R8, R13, 0x4, R10 ;  /* 0x000000040d08b825 */ /* 0x002fc400078e020a */
[----:B------:R-:W1:Y:S01]  /*6cc0*/  @!P0 LDC.64 R10, c[0x0][0x390] ;  /* 0x0000e400ff0a8b82 */ /* 0x000e620000000a00 */
[----:B------:R-:W4:Y:S01]  /*6cd0*/  @!P4 LDS R35, [R4+0x5580] ;  /* 0x005580000423c984 */ /* 0x000f220000000800 */
[----:B------:R-:W-:-:S03]  /*6ce0*/  @!P4 VIADD R37, R7, 0xffffea9f ;  /* 0xffffea9f0725c836 */ /* 0x000fc60000000000 */
[----:B0-----:R1:W-:Y:S01]  /*6cf0*/  @!P3 STG.E desc[UR8][R8.64], R19 ;  /* 0x000000130800b986 */ /* 0x0013e2000c101908 */
[----:B------:R-:W-:Y:S01]  /*6d00*/  ISETP.GE.AND P3, PT, R22, R3, PT ;  /* 0x000000031600720c */ /* 0x000fe20003f66270 */
[----:B------:R-:W-:Y:S01]  /*6d10*/  @P5 IMAD.IADD R37, R12, 0x1, -R5 ;  /* 0x000000010c255824 */ /* 0x000fe200078e0a05 */
[----:B------:R-:W-:Y:S01]  /*6d20*/  ISETP.GE.AND P5, PT, R0, R5, !P6 ;  /* 0x000000050000720c */ /* 0x000fe200077a6270 */
[----:B------:R-:W0:Y:S01]  /*6d30*/  @!P6 LDS R39, [R4+0x5f00] ;  /* 0x005f00000427e984 */ /* 0x000e220000000800 */
[----:B------:R-:W5:Y:S01]  /*6d40*/  @!P2 LDC.64 R12, c[0x0][0x390] ;  /* 0x0000e400ff0cab82 */ /* 0x000f620000000a00 */
[----:B------:R-:W-:-:S07]  /*6d50*/  @!P6 VIADD R41, R7, 0xffffe83f ;  /* 0xffffe83f0729e836 */ /* 0x000fce0000000000 */
[----:B------:R-:W4:Y:S01]  /*6d60*/  @!P4 LDC.64 R16, c[0x0][0x390] ;  /* 0x0000e400ff10cb82 */ /* 0x000f220000000a00 */
[----:B------:R-:W0:Y:S01]  /*6d70*/  @!P3 LDS R43, [R4+0x6880] ;  /* 0x00688000042bb984 */ /* 0x000e220000000800 */
[----:B------:R-:W-:Y:S02]  /*6d80*/  @!P3 VIADD R45, R7, 0xffffe5df ;  /* 0xffffe5df072db836 */ /* 0x000fe40000000000 */
[----:B------:R-:W-:Y:S01]  /*6d90*/  @P5 IMAD.IADD R41, R0, 0x1, -R5 ;  /* 0x0000000100295824 */ /* 0x000fe200078e0a05 */
[----:B------:R-:W-:Y:S01]  /*6da0*/  ISETP.GE.AND P5, PT, R22, R5, !P3 ;  /* 0x000000051600720c */ /* 0x000fe20005fa6270 */
[----:B-1----:R-:W-:Y:S02]  /*6db0*/  @!P0 IMAD.WIDE R8, R25, 0x4, R10 ;  /* 0x0000000419088825 */ /* 0x002fe400078e020a */
[----:B------:R-:W1:Y:S02]  /*6dc0*/  @!P6 LDC.64 R18, c[0x0][0x390] ;  /* 0x0000e400ff12eb82 */ /* 0x000e640000000a00 */
[----:B------:R-:W-:Y:S01]  /*6dd0*/  VIADD R0, R2, 0x1c80 ;  /* 0x00001c8002007836 */ /* 0x000fe20000000000 */
[----:B--2---:R2:W-:Y:S05]  /*6de0*/  @!P0 STG.E desc[UR8][R8.64], R23 ;  /* 0x0000001708008986 */ /* 0x0045ea000c101908 */
[----:B------:R-:W2:Y:S01]  /*6df0*/  @!P3 LDC.64 R20, c[0x0][0x390] ;  /* 0x0000e400ff14bb82 */ /* 0x000ea20000000a00 */
[----:B-----5:R-:W-:-:S04]  /*6e00*/  @!P2 IMAD.WIDE R10, R29, 0x4, R12 ;  /* 0x000000041d0aa825 */ /* 0x020fc800078e020c */
[----:B---3--:R-:W-:Y:S01]  /*6e10*/  @!P1 IMAD.WIDE R12, R33, 0x4, R14 ;  /* 0x00000004210c9825 */ /* 0x008fe200078e020e */
[----:B------:R3:W-:Y:S01]  /*6e20*/  @!P2 STG.E desc[UR8][R10.64], R27 ;  /* 0x0000001b0a00a986 */ /* 0x0007e2000c101908 */
[C---:B------:R-:W-:Y:S02]  /*6e30*/  ISETP.GE.AND P2, PT, R0.reuse, R3, PT ;  /* 0x000000030000720c */ /* 0x040fe40003f46270 */
[----:B----4-:R-:W-:Y:S01]  /*6e40*/  @!P4 IMAD.WIDE R14, R37, 0x4, R16 ;  /* 0x00000004250ec825 */ /* 0x010fe200078e0210 */
[----:B------:R4:W-:Y:S01]  /*6e50*/  @!P1 STG.E desc[UR8][R12.64], R31 ;  /* 0x0000001f0c009986 */ /* 0x0009e2000c101908 */
[----:B------:R-:W-:Y:S02]  /*6e60*/  ISETP.GE.AND P0, PT, R0, R5, !P2 ;  /* 0x000000050000720c */ /* 0x000fe40005706270 */
[----:B------:R-:W-:Y:S01]  /*6e70*/  @P5 IMAD.IADD R45, R22, 0x1, -R5 ;  /* 0x00000001162d5824 */ /* 0x000fe200078e0a05 */
[----:B------:R-:W-:Y:S01]  /*6e80*/  @!P4 STG.E desc[UR8][R14.64], R35 ;  /* 0x000000230e00c986 */ /* 0x000fe2000c101908 */
[----:B------:R-:W-:-:S02]  /*6e90*/  VIADD R22, R2, 0x2140 ;  /* 0x0000214002167836 */ /* 0x000fc40000000000 */
[----:B-1----:R-:W-:-:S03]  /*6ea0*/  @!P6 IMAD.WIDE R16, R41, 0x4, R18 ;  /* 0x000000042910e825 */ /* 0x002fc600078e0212 */
[----:B------:R-:W-:Y:S01]  /*6eb0*/  ISETP.GE.AND P1, PT, R22, R3, PT ;  /* 0x000000031600720c */ /* 0x000fe20003f26270 */
[----:B------:R-:W-:Y:S01]  /*6ec0*/  VIADD R18, R2, 0x1ee0 ;  /* 0x00001ee002127836 */ /* 0x000fe20000000000 */
[----:B0-----:R-:W-:Y:S01]  /*6ed0*/  @!P6 STG.E desc[UR8][R16.64], R39 ;  /* 0x000000271000e986 */ /* 0x001fe2000c101908 */
[----:B--2---:R-:W-:Y:S01]  /*6ee0*/  @!P2 VIADD R23, R7, 0xffffe37f ;  /* 0xffffe37f0717a836 */ /* 0x004fe20000000000 */
[----:B------:R-:W-:Y:S01]  /*6ef0*/  ISETP.GE.AND P5, PT, R22, R5, !P1 ;  /* 0x000000051600720c */ /* 0x000fe20004fa6270 */
[----:B------:R-:W-:Y:S01]  /*6f00*/  @!P3 IMAD.WIDE R8, R45, 0x4, R20 ;  /* 0x000000042d08b825 */ /* 0x000fe200078e0214 */
[----:B------:R-:W-:Y:S01]  /*6f10*/  ISETP.GE.AND P4, PT, R18, R3, PT ;  /* 0x000000031200720c */ /* 0x000fe20003f86270 */
[----:B------:R-:W0:Y:S02]  /*6f20*/  @!P2 LDS R21, [R4+0x7200] ;  /* 0x007200000415a984 */ /* 0x000e240000000800 */
[----:B---3--:R-:W-:Y:S01]  /*6f30*/  VIADD R10, R2, 0x23a0 ;  /* 0x000023a0020a7836 */ /* 0x008fe20000000000 */
[----:B------:R-:W-:Y:S01]  /*6f40*/  ISETP.GE.AND P6, PT, R18, R5, !P4 ;  /* 0x000000051200720c */ /* 0x000fe200067c6270 */
[--C-:B------:R-:W-:Y:S01]  /*6f50*/  @P0 IMAD.IADD R23, R0, 0x1, -R5.reuse ;  /* 0x0000000100170824 */ /* 0x100fe200078e0a05 */
[----:B------:R1:W-:Y:S01]  /*6f60*/  @!P3 STG.E desc[UR8][R8.64], R43 ;  /* 0x0000002b0800b986 */ /* 0x0003e2000c101908 */
[----:B------:R-:W-:Y:S01]  /*6f70*/  VIADD R0, R2, 0x2600 ;  /* 0x0000260002007836 */ /* 0x000fe20000000000 */
[----:B------:R-:W-:Y:S01]  /*6f80*/  ISETP.GE.AND P3, PT, R10, R3, PT ;  /* 0x000000030a00720c */ /* 0x000fe20003f66270 */
[----:B------:R-:W-:Y:S01]  /*6f90*/  VIADD R20, R2, 0x2860 ;  /* 0x0000286002147836 */ /* 0x000fe20000000000 */
[----:B------:R-:W-:Y:S01]  /*6fa0*/  @!P1 LDS R29, [R4+0x8500] ;  /* 0x00850000041d9984 */ /* 0x000fe20000000800 */
[C---:B----4-:R-:W-:Y:S01]  /*6fb0*/  @!P1 VIADD R31, R7.reuse, 0xffffdebf ;  /* 0xffffdebf071f9836 */ /* 0x050fe20000000000 */
[----:B------:R-:W-:Y:S01]  /*6fc0*/  ISETP.GE.AND P0, PT, R10, R5, !P3 ;  /* 0x000000050a00720c */ /* 0x000fe20005f06270 */
[C---:B------:R-:W-:Y:S01]  /*6fd0*/  @!P4 VIADD R27, R7.reuse, 0xffffe11f ;  /* 0xffffe11f071bc836 */ /* 0x040fe20000000000 */
[----:B------:R-:W2:Y:S01]  /*6fe0*/  @!P4 LDS R25, [R4+0x7b80] ;  /* 0x007b80000419c984 */ /* 0x000ea20000000800 */
[--C-:B------:R-:W-:Y:S01]  /*6ff0*/  @P5 IMAD.IADD R31, R22, 0x1, -R5.reuse ;  /* 0x00000001161f5824 */ /* 0x100fe200078e0a05 */
[-C--:B------:R-:W-:Y:S01]  /*7000*/  ISETP.GE.AND P5, PT, R20, R3.reuse, PT ;  /* 0x000000031400720c */ /* 0x080fe20003fa6270 */
[----:B------:R-:W-:Y:S01]  /*7010*/  @P6 IMAD.IADD R27, R18, 0x1, -R5 ;  /* 0x00000001121b6824 */ /* 0x000fe200078e0a05 */
[----:B------:R-:W-:Y:S01]  /*7020*/  ISETP.GE.AND P6, PT, R0, R3, PT ;  /* 0x000000030000720c */ /* 0x000fe20003fc6270 */
[----:B-1----:R-:W1:Y:S01]  /*7030*/  @!P2 LDC.64 R8, c[0x0][0x390] ;  /* 0x0000e400ff08ab82 */ /* 0x002e620000000a00 */
[----:B------:R-:W-:Y:S01]  /*7040*/  VIADD R2, R2, 0x2ac0 ;  /* 0x00002ac002027836 */ /* 0x000fe20000000000 */
[----:B------:R-:W3:Y:S01]  /*7050*/  @!P3 LDS R33, [R4+0x8e80] ;  /* 0x008e80000421b984 */ /* 0x000ee20000000800 */
[----:B------:R-:W-:-:S03]  /*7060*/  @!P3 VIADD R35, R7, 0xffffdc5f ;  /* 0xffffdc5f0723b836 */ /* 0x000fc60000000000 */
[--C-:B------:R-:W-:Y:S01]  /*7070*/  @P0 IMAD.IADD R35, R10, 0x1, -R5.reuse ;  /* 0x000000010a230824 */ /* 0x100fe200078e0a05 */
[CC--:B------:R-:W-:Y:S01]  /*7080*/  ISETP.GE.AND P0, PT, R0.reuse, R5.reuse, !P6 ;  /* 0x000000050000720c */ /* 0x0c0fe20007706270 */
[----:B------:R-:W4:Y:S02]  /*7090*/  @!P4 LDC.64 R10, c[0x0][0x390] ;  /* 0x0000e400ff0acb82 */ /* 0x000f240000000a00 */
[----:B------:R-:W-:Y:S01]  /*70a0*/  @!P5 LDS R41, [R4+0xa180] ;  /* 0x00a180000429d984 */ /* 0x000fe20000000800 */
[C---:B------:R-:W-:Y:S02]  /*70b0*/  @!P5 VIADD R43, R7.reuse, 0xffffd79f ;  /* 0xffffd79f072bd836 */ /* 0x040fe40000000000 */
[----:B------:R-:W-:Y:S01]  /*70c0*/  @!P6 VIADD R39, R7, 0xffffd9ff ;  /* 0xffffd9ff0727e836 */ /* 0x000fe20000000000 */
[----:B------:R-:W5:Y:S02]  /*70d0*/  @!P6 LDS R37, [R4+0x9800] ;  /* 0x009800000425e984 */ /* 0x000f640000000800 */
[----:B------:R-:W3:Y:S04]  /*70e0*/  @!P1 LDC.64 R12, c[0x0][0x390] ;  /* 0x0000e400ff0c9b82 */ /* 0x000ee80000000a00 */
[----:B------:R-:W-:Y:S01]  /*70f0*/  @P0 IMAD.IADD R39, R0, 0x1, -R5 ;  /* 0x0000000100270824 */ /* 0x000fe200078e0a05 */
[----:B------:R-:W-:-:S03]  /*7100*/  ISETP.GE.AND P0, PT, R20, R5, !P5 ;  /* 0x000000051400720c */ /* 0x000fc60006f06270 */
[----:B------:R-:W5:Y:S01]  /*7110*/  @!P3 LDC.64 R14, c[0x0][0x390] ;  /* 0x0000e400ff0ebb82 */ /* 0x000f620000000a00 */
[----:B-1----:R-:W-:-:S05]  /*7120*/  @!P2 IMAD.WIDE R8, R23, 0x4, R8 ;  /* 0x000000041708a825 */ /* 0x002fca00078e0208 */
[----:B0-----:R0:W-:Y:S02]  /*7130*/  @!P2 STG.E desc[UR8][R8.64], R21 ;  /* 0x000000150800a986 */ /* 0x0011e4000c101908 */
[----:B------:R-:W1:Y:S01]  /*7140*/  @!P6 LDC.64 R16, c[0x0][0x390] ;  /* 0x0000e400ff10eb82 */ /* 0x000e620000000a00 */
[----:B----4-:R-:W-:-:S04]  /*7150*/  @!P4 IMAD.WIDE R10, R27, 0x4, R10 ;  /* 0x000000041b0ac825 */ /* 0x010fc800078e020a */
[----:B------:R-:W-:Y:S01]  /*7160*/  @P0 IMAD.IADD R43, R20, 0x1, -R5 ;  /* 0x00000001142b0824 */ /* 0x000fe200078e0a05 */
[----:B--2---:R0:W-:Y:S01]  /*7170*/  @!P4 STG.E desc[UR8][R10.64], R25 ;  /* 0x000000190a00c986 */ /* 0x0041e2000c101908 */
[----:B------:R-:W-:Y:S01]  /*7180*/  ISETP.GE.AND P0, PT, R2, R5, PT ;  /* 0x000000050200720c */ /* 0x000fe20003f06270 */
[----:B------:R-:W2:Y:S01]  /*7190*/  @!P5 LDC.64 R18, c[0x0][0x390] ;  /* 0x0000e400ff12db82 */ /* 0x000ea20000000a00 */
[----:B---3--:R-:W-:-:S04]  /*71a0*/  @!P1 IMAD.WIDE R12, R31, 0x4, R12 ;  /* 0x000000041f0c9825 */ /* 0x008fc800078e020c */
[C---:B------:R-:W-:Y:S01]  /*71b0*/  IMAD.IADD R5, R2.reuse, 0x1, -R5 ;  /* 0x0000000102057824 */ /* 0x040fe200078e0a05 */
[----:B------:R0:W-:Y:S01]  /*71c0*/  @!P1 STG.E desc[UR8][R12.64], R29 ;  /* 0x0000001d0c009986 */ /* 0x0001e2000c101908 */
[----:B------:R-:W-:Y:S01]  /*71d0*/  ISETP.GE.AND P1, PT, R2, R3, PT ;  /* 0x000000030200720c */ /* 0x000fe20003f26270 */
[----:B-----5:R-:W-:-:S04]  /*71e0*/  @!P3 IMAD.WIDE R14, R35, 0x4, R14 ;  /* 0x00000004230eb825 */ /* 0x020fc800078e020e */
[----:B------:R-:W-:Y:S01]  /*71f0*/  @!P0 VIADD R5, R7, 0xffffd53f ;  /* 0xffffd53f07058836 */ /* 0x000fe20000000000 */
[----:B------:R0:W-:Y:S01]  /*7200*/  @!P3 STG.E desc[UR8][R14.64], R33 ;  /* 0x000000210e00b986 */ /* 0x0001e2000c101908 */
[----:B-1----:R-:W-:-:S05]  /*7210*/  @!P6 IMAD.WIDE R16, R39, 0x4, R16 ;  /* 0x000000042710e825 */ /* 0x002fca00078e0210 */
[----:B------:R0:W-:Y:S01]  /*7220*/  @!P6 STG.E desc[UR8][R16.64], R37 ;  /* 0x000000251000e986 */ /* 0x0001e2000c101908 */
[----:B--2---:R-:W-:-:S05]  /*7230*/  @!P5 IMAD.WIDE R18, R43, 0x4, R18 ;  /* 0x000000042b12d825 */ /* 0x004fca00078e0212 */
[----:B------:R0:W-:Y:S01]  /*7240*/  @!P5 STG.E desc[UR8][R18.64], R41 ;  /* 0x000000291200d986 */ /* 0x0001e2000c101908 */
[----:B------:R-:W-:Y:S05]  /*7250*/  @P1 BRA `(.L_x_1215) ;  /* 0x0000003400881947 */ /* 0x000fea0003800000 */
[----:B------:R-:W1:Y:S01]  /*7260*/  LDS R7, [R4+0xab00] ;  /* 0x00ab000004077984 */ /* 0x000e620000000800 */
[----:B------:R-:W2:Y:S02]  /*7270*/  LDC.64 R2, c[0x0][0x390] ;  /* 0x0000e400ff027b82 */ /* 0x000ea40000000a00 */
[----:B--2---:R-:W-:-:S05]  /*7280*/  IMAD.WIDE R2, R5, 0x4, R2 ;  /* 0x0000000405027825 */ /* 0x004fca00078e0202 */
[----:B-1----:R1:W-:Y:S01]  /*7290*/  STG.E desc[UR8][R2.64], R7 ;  /* 0x0000000702007986 */ /* 0x0023e2000c101908 */
[----:B------:R-:W-:Y:S05]  /*72a0*/  BRA `(.L_x_1215) ;  /* 0x0000003400747947 */ /* 0x000fea0003800000 */
.L_x_1212:
[----:B------:R-:W0:Y:S01]  /*72b0*/  S2R R2, SR_TID.X ;  /* 0x0000000000027919 */ /* 0x000e220000002100 */
[----:B------:R-:W1:Y:S01]  /*72c0*/  LDCU.64 UR4, c[0x0][0x380] ;  /* 0x00007000ff0477ac */ /* 0x000e620008000a00 */
[C---:B0-----:R-:W-:Y:S02]  /*72d0*/  LOP3.LUT R4, R2.reuse, 0x1f, RZ, 0xc0, !PT ;  /* 0x0000001f02047812 */ /* 0x041fe400078ec0ff */
[----:B------:R-:W-:-:S05]  /*72e0*/  LOP3.LUT R5, R2, 0x3e0, RZ, 0xc0, !PT ;  /* 0x000003e002057812 */ /* 0x000fca00078ec0ff */
[----:B------:R-:W-:-:S04]  /*72f0*/  IMAD R25, R5, 0x13, R4 ;  /* 0x0000001305197824 */ /* 0x000fc800078e0204 */
[C---:B------:R-:W-:Y:S01]  /*7300*/  VIADD R5, R25.reuse, 0x20 ;  /* 0x0000002019057836 */ /* 0x040fe20000000000 */
[CC--:B------:R-:W-:Y:S01]  /*7310*/  ISETP.GE.AND P4, PT, R25.reuse, R6.reuse, PT ;  /* 0x000000061900720c */ /* 0x0c0fe20003f86270 */
[C---:B------:R-:W-:Y:S02]  /*7320*/  VIADD R27, R25.reuse, 0x40 ;  /* 0x00000040191b7836 */ /* 0x040fe40000000000 */
[----:B------:R-:W-:Y:S01]  /*7330*/  VIADD R29, R25, 0x60 ;  /* 0x00000060191d7836 */ /* 0x000fe20000000000 */
[-C--:B------:R-:W-:Y:S02]  /*7340*/  ISETP.GE.AND P3, PT, R5, R6.reuse, PT ;  /* 0x000000060500720c */ /* 0x080fe40003f66270 */
[----:B------:R-:W-:Y:S02]  /*7350*/  IADD3 R5, P0, PT, R3, R25, RZ ;  /* 0x0000001903057210 */ /* 0x000fe40007f1e0ff */
[----:B------:R-:W-:Y:S01]  /*7360*/  ISETP.GE.AND P2, PT, R27, R6, PT ;  /* 0x000000061b00720c */ /* 0x000fe20003f46270 */
[----:B------:R-:W-:Y:S01]  /*7370*/  VIADD R27, R25, 0x80 ;  /* 0x00000080191b7836 */ /* 0x000fe20000000000 */
[----:B------:R-:W-:Y:S01]  /*7380*/  LEA.HI.X.SX32 R26, R3, RZ, 0x1, P0 ;  /* 0x000000ff031a7211 */ /* 0x000fe200000f0eff */
[----:B------:R-:W-:Y:S01]  /*7390*/  VIADD R3, R25, 0xa0 ;  /* 0x000000a019037836 */ /* 0x000fe20000000000 */
[----:B-1----:R-:W-:-:S02]  /*73a0*/  LEA R4, P5, R5, UR4, 0x2 ;  /* 0x0000000405047c11 */ /* 0x002fc4000f8a10ff */
[-C--:B------:R-:W-:Y:S01]  /*73b0*/  ISETP.GE.AND P1, PT, R29, R6.reuse, PT ;  /* 0x000000061d00720c */ /* 0x080fe20003f26270 */
[----:B------:R-:W-:Y:S01]  /*73c0*/  VIADD R29, R25, 0xc0 ;  /* 0x000000c0191d7836 */ /* 0x000fe20000000000 */
[----:B------:R-:W-:Y:S02]  /*73d0*/  LEA.HI.X R5, R5, UR5, R26, 0x2, P5 ;  /* 0x0000000505057c11 */ /* 0x000fe4000a8f141a */
[-C--:B------:R-:W-:Y:S01]  /*73e0*/  ISETP.GE.AND P6, PT, R3, R6.reuse, PT ;  /* 0x000000060300720c */ /* 0x080fe20003fc6270 */
[----:B------:R-:W-:Y:S01]  /*73f0*/  VIADD R3, R25, 0xe0 ;  /* 0x000000e019037836 */ /* 0x000fe20000000000 */
[-C--:B------:R-:W-:Y:S01]  /*7400*/  ISETP.GE.AND P0, PT, R27, R6.reuse, PT ;  /* 0x000000061b00720c */ /* 0x080fe20003f06270 */
[----:B------:R-:W2:Y:S01]  /*7410*/  @!P4 LDG.E R7, desc[UR8][R4.64] ;  /* 0x000000080407c981 */ /* 0x000ea2000c1e1900 */
[----:B------:R-:W-:Y:S01]  /*7420*/  VIADD R27, R25, 0x100 ;  /* 0x00000100191b7836 */ /* 0x000fe20000000000 */
[-C--:B------:R-:W-:Y:S02]  /*7430*/  ISETP.GE.AND P5, PT, R29, R6.reuse, PT ;  /* 0x000000061d00720c */ /* 0x080fe40003fa6270 */
[-C--:B------:R-:W-:Y:S01]  /*7440*/  ISETP.GE.AND P4, PT, R3, R6.reuse, PT ;  /* 0x000000060300720c */ /* 0x080fe20003f86270 */
[----:B------:R-:W-:Y:S01]  /*7450*/  VIADD R3, R25, 0x120 ;  /* 0x0000012019037836 */ /* 0x000fe20000000000 */
[----:B------:R-:W3:Y:S01]  /*7460*/  @!P3 LDG.E R8, desc[UR8][R4.64+0x80] ;  /* 0x000080080408b981 */ /* 0x000ee2000c1e1900 */
[----:B------:R-:W-:Y:S01]  /*7470*/  ISETP.GE.AND P3, PT, R27, R6, PT ;  /* 0x000000061b00720c */ /* 0x000fe20003f66270 */
[----:B------:R-:W-:-:S02]  /*7480*/  VIADD R27, R25, 0x140 ;  /* 0x00000140191b7836 */ /* 0x000fc40000000000 */
[----:B------:R-:W4:Y:S01]  /*7490*/  @!P2 LDG.E R9, desc[UR8][R4.64+0x100] ;  /* 0x000100080409a981 */ /* 0x000f22000c1e1900 */
        /* <DEDUP_REMOVED lines=19> */
[C---:B------:R-:W-:Y:S02]  /*75d0*/  VIADD R3, R25.reuse, 0x220 ;  /* 0x0000022019037836 */ /* 0x040fe40000000000 */
        /* <DEDUP_REMOVED lines=15> */
[----:B------:R-:W0:Y:S01]  /*76d0*/  S2UR UR5, SR_CgaCtaId ;  /* 0x00000000000579c3 */ /* 0x000e220000008800 */
[----:B------:R-:W-:Y:S01]  /*76e0*/  SHF.R.U32.HI R36, RZ, 0x5, R2 ;  /* 0x00000005ff247819 */ /* 0x000fe20000011602 */
[----:B------:R-:W-:-:S02]  /*76f0*/  UMOV UR4, 0x400 ;  /* 0x0000040000047882 */ /* 0x000fc40000000000 */
[----:B0-----:R-:W-:Y:S02]  /*7700*/  ULEA UR4, UR5, UR4, 0x18 ;  /* 0x0000000405047291 */ /* 0x001fe4000f8ec0ff */
[----:B-1----:R-:W-:-:S05]  /*7710*/  IMAD R25, R36, 0x260, R3 ;  /* 0x0000026024197824 */ /* 0x002fca00078e0203 */
[----:B------:R-:W-:Y:S01]  /*7720*/  LEA R25, R25, UR4, 0x2 ;  /* 0x0000000419197c11 */ /* 0x000fe2000f8e10ff */
[----:B------:R-:W0:Y:S02]  /*7730*/  LDC R4, c[0x0][0x374] ;  /* 0x0000dd00ff047b82 */ /* 0x000e240000000800 */
[----:B0-----:R-:W-:-:S04]  /*7740*/  IMAD R35, R4, UR6, R35 ;  /* 0x0000000604237c24 */ /* 0x001fc8000f8e0223 */
[----:B------:R-:W-:Y:S01]  /*7750*/  IMAD R0, R35, -0x2d20, R0 ;  /* 0xffffd2e023007824 */ /* 0x000fe200078e0200 */
[----:B--2---:R-:W-:Y:S04]  /*7760*/  STS [R25], R7 ;  /* 0x0000000719007388 */ /* 0x004fe80000000800 */
[----:B---3--:R-:W-:Y:S04]  /*7770*/  STS [R25+0x80], R8 ;  /* 0x0000800819007388 */ /* 0x008fe80000000800 */
[----:B----4-:R0:W-:Y:S04]  /*7780*/  STS [R25+0x100], R9 ;  /* 0x0001000919007388 */ /* 0x0101e80000000800 */
[----:B-----5:R-:W-:Y:S01]  /*7790*/  STS [R25+0x180], R10 ;  /* 0x0001800a19007388 */ /* 0x020fe20000000800 */
[----:B0-----:R-:W-:-:S03]  /*77a0*/  IMAD R9, R3, 0x48, R25 ;  /* 0x0000004803097824 */ /* 0x001fc600078e0219 */
[----:B------:R0:W-:Y:S04]  /*77b0*/  STS [R25+0x200], R11 ;  /* 0x0002000b19007388 */ /* 0x0001e80000000800 */
        /* <DEDUP_REMOVED lines=15> */
[----:B------:R-:W1:Y:S04]  /*78b0*/  LDS R16, [R9] ;  /* 0x0000000009107984 */ /* 0x000e680000000800 */
[----:B------:R-:W2:Y:S04]  /*78c0*/  LDS R17, [R9+0x4] ;  /* 0x0000040009117984 */ /* 0x000ea80000000800 */
[----:B------:R-:W3:Y:S04]  /*78d0*/  LDS R18, [R9+0x8] ;  /* 0x0000080009127984 */ /* 0x000ee80000000800 */
[----:B------:R-:W4:Y:S04]  /*78e0*/  LDS R19, [R9+0xc] ;  /* 0x00000c0009137984 */ /* 0x000f280000000800 */
[----:B------:R-:W5:Y:S04]  /*78f0*/  LDS R20, [R9+0x10] ;  /* 0x0000100009147984 */ /* 0x000f680000000800 */
[----:B------:R-:W5:Y:S04]  /*7900*/  LDS R21, [R9+0x14] ;  /* 0x0000140009157984 */ /* 0x000f680000000800 */
[----:B------:R-:W5:Y:S04]  /*7910*/  LDS R22, [R9+0x18] ;  /* 0x0000180009167984 */ /* 0x000f680000000800 */
[----:B------:R-:W5:Y:S04]  /*7920*/  LDS R23, [R9+0x1c] ;  /* 0x00001c0009177984 */ /* 0x000f680000000800 */
[----:B------:R-:W5:Y:S01]  /*7930*/  LDS R24, [R9+0x20] ;  /* 0x0000200009187984 */ /* 0x000f620000000800 */
[----:B0-----:R-:W-:-:S03]  /*7940*/  IMAD R11, R2, 0x13, RZ ;  /* 0x00000013020b7824 */ /* 0x001fc600078e02ff */
[----:B------:R-:W0:Y:S01]  /*7950*/  LDS R25, [R9+0x24] ;  /* 0x0000240009197984 */ /* 0x000e220000000800 */
[----:B------:R-:W-:-:S03]  /*7960*/  VIADD R5, R11, 0x1 ;  /* 0x000000010b057836 */ /* 0x000fc60000000000 */
[----:B------:R-:W0:Y:S01]  /*7970*/  LDS R26, [R9+0x28] ;  /* 0x00002800091a7984 */ /* 0x000e220000000800 */
[----:B------:R-:W-:Y:S01]  /*7980*/  VIADD R7, R11, 0x2 ;  /* 0x000000020b077836 */ /* 0x000fe20000000000 */
[-C--:B------:R-:W-:Y:S02]  /*7990*/  ISETP.GE.AND P1, PT, R5, R0.reuse, PT ;  /* 0x000000000500720c */ /* 0x080fe40003f26270 */
[-C--:B------:R-:W-:Y:S01]  /*79a0*/  ISETP.GE.AND P0, PT, R11, R0.reuse, PT ;  /* 0x000000000b00720c */ /* 0x080fe20003f06270 */
[----:B------:R-:W0:Y:S01]  /*79b0*/  LDS R27, [R9+0x2c] ;  /* 0x00002c00091b7984 */ /* 0x000e220000000800 */
[----:B------:R-:W-:Y:S02]  /*79c0*/  ISETP.GE.AND P2, PT, R7, R0, PT ;  /* 0x000000000700720c */ /* 0x000fe40003f46270 */
[----:B-1----:R-:W-:Y:S01]  /*79d0*/  LOP3.LUT R4, R16, 0x1, RZ, 0xc, !PT ;  /* 0x0000000110047812 */ /* 0x002fe200078e0cff */
[----:B------:R-:W1:Y:S01]  /*79e0*/  LDS R28, [R9+0x30] ;  /* 0x00003000091c7984 */ /* 0x000e620000000800 */
[----:B--2---:R-:W-:-:S02]  /*79f0*/  LOP3.LUT R5, R17, 0x1, RZ, 0xc, !PT ;  /* 0x0000000111057812 */ /* 0x004fc400078e0cff */
[----:B---3--:R-:W-:Y:S01]  /*7a00*/  LOP3.LUT R6, R18, 0x1, RZ, 0xc, !PT ;  /* 0x0000000112067812 */ /* 0x008fe200078e0cff */
[C---:B------:R-:W-:Y:S01]  /*7a10*/  VIADD R7, R11.reuse, 0x4 ;  /* 0x000000040b077836 */ /* 0x040fe20000000000 */
[----:B------:R-:W-:Y:S01]  /*7a20*/  SEL R4, R4, 0x1, !P0 ;  /* 0x0000000104047807 */ /* 0x000fe20004000000 */
[----:B------:R-:W-:Y:S01]  /*7a30*/  VIADD R13, R11, 0x3 ;  /* 0x000000030b0d7836 */ /* 0x000fe20000000000 */
[----:B------:R-:W-:Y:S01]  /*7a40*/  SEL R5, R5, 0x1, !P1 ;  /* 0x0000000105057807 */ /* 0x000fe20004800000 */
[----:B------:R-:W2:Y:S01]  /*7a50*/  LDS R29, [R9+0x34] ;  /* 0x00003400091d7984 */ /* 0x000ea20000000800 */
[----:B------:R-:W-:Y:S02]  /*7a60*/  SEL R6, R6, 0x1, !P2 ;  /* 0x0000000106067807 */ /* 0x000fe40005000000 */
[-C--:B------:R-:W-:Y:S01]  /*7a70*/  ISETP.GE.AND P0, PT, R7, R0.reuse, PT ;  /* 0x000000000700720c */ /* 0x080fe20003f06270 */
[C---:B------:R-:W-:Y:S01]  /*7a80*/  VIADD R7, R11.reuse, 0x7 ;  /* 0x000000070b077836 */ /* 0x040fe20000000000 */
[----:B------:R-:W-:Y:S01]  /*7a90*/  IADD3 R8, PT, PT, R6, R5, R4 ;  /* 0x0000000506087210 */ /* 0x000fe20007ffe004 */
[----:B------:R-:W-:Y:S01]  /*7aa0*/  VIADD R15, R11, 0x6 ;  /* 0x000000060b0f7836 */ /* 0x000fe20000000000 */
[----:B------:R-:W-:Y:S01]  /*7ab0*/  ISETP.GE.AND P3, PT, R13, R0, PT ;  /* 0x000000000d00720c */ /* 0x000fe20003f66270 */
[----:B------:R-:W-:Y:S01]  /*7ac0*/  VIADD R13, R11, 0x5 ;  /* 0x000000050b0d7836 */ /* 0x000fe20000000000 */
[----:B----4-:R-:W-:Y:S01]  /*7ad0*/  LOP3.LUT R4, R19, 0x1, RZ, 0xc, !PT ;  /* 0x0000000113047812 */ /* 0x010fe200078e0cff */
[----:B------:R-:W3:Y:S01]  /*7ae0*/  LDS R30, [R9+0x38] ;  /* 0x00003800091e7984 */ /* 0x000ee20000000800 */
[----:B-----5:R-:W-:-:S02]  /*7af0*/  LOP3.LUT R5, R20, 0x1, RZ, 0xc, !PT ;  /* 0x0000000114057812 */ /* 0x020fc400078e0cff */
[----:B------:R-:W-:Y:S01]  /*7b00*/  SEL R4, R4, 0x1, !P3 ;  /* 0x0000000104047807 */ /* 0x000fe20005800000 */
[----:B------:R-:W4:Y:S01]  /*7b10*/  LDS R32, [R9+0x3c] ;  /* 0x00003c0009207984 */ /* 0x000f220000000800 */
[----:B------:R-:W-:Y:S02]  /*7b20*/  SEL R5, R5, 0x1, !P0 ;  /* 0x0000000105057807 */ /* 0x000fe40004000000 */
[-C--:B------:R-:W-:Y:S01]  /*7b30*/  ISETP.GE.AND P0, PT, R7, R0.reuse, PT ;  /* 0x000000000700720c */ /* 0x080fe20003f06270 */
[----:B------:R-:W5:Y:S01]  /*7b40*/  LDS R33, [R9+0x40] ;  /* 0x0000400009217984 */ /* 0x000f620000000800 */
[-C--:B------:R-:W-:Y:S02]  /*7b50*/  ISETP.GE.AND P1, PT, R13, R0.reuse, PT ;  /* 0x000000000d00720c */ /* 0x080fe40003f26270 */
[----:B------:R-:W-:Y:S01]  /*7b60*/  ISETP.GE.AND P2, PT, R15, R0, PT ;  /* 0x000000000f00720c */ /* 0x000fe20003f46270 */
[----:B------:R-:W5:Y:S01]  /*7b70*/  LDS R34, [R9+0x44] ;  /* 0x0000440009227984 */ /* 0x000f620000000800 */
[----:B------:R-:W-:-:S02]  /*7b80*/  LOP3.LUT R6, R21, 0x1, RZ, 0xc, !PT ;  /* 0x0000000115067812 */ /* 0x000fc400078e0cff */
[----:B------:R-:W-:Y:S01]  /*7b90*/  LOP3.LUT R7, R22, 0x1, RZ, 0xc, !PT ;  /* 0x0000000116077812 */ /* 0x000fe200078e0cff */
[----:B------:R1:W5:Y:S01]  /*7ba0*/  LDS R31, [R9+0x48] ;  /* 0x00004800091f7984 */ /* 0x0003620000000800 */
[----:B------:R-:W-:Y:S01]  /*7bb0*/  IADD3 R4, PT, PT, R5, R4, R8 ;  /* 0x0000000405047210 */ /* 0x000fe20007ffe008 */
[----:B------:R-:W-:Y:S01]  /*7bc0*/  VIADD R5, R11, 0x8 ;  /* 0x000000080b057836 */ /* 0x000fe20000000000 */
[----:B------:R-:W-:Y:S02]  /*7bd0*/  SEL R6, R6, 0x1, !P1 ;  /* 0x0000000106067807 */ /* 0x000fe40004800000 */
[----:B------:R-:W-:Y:S01]  /*7be0*/  SEL R7, R7, 0x1, !P2 ;  /* 0x0000000107077807 */ /* 0x000fe20005000000 */
[----:B------:R-:W-:Y:S01]  /*7bf0*/  BAR.SYNC.DEFER_BLOCKING 0x0 ;  /* 0x0000000000007b1d */ /* 0x000fe20000010000 */
[----:B------:R-:W-:Y:S02]  /*7c00*/  ISETP.GE.AND P1, PT, R5, R0, PT ;  /* 0x000000000500720c */ /* 0x000fe40003f26270 */
[----:B------:R-:W-:-:S02]  /*7c10*/  IADD3 R6, PT, PT, R7, R6, R4 ;  /* 0x0000000607067210 */ /* 0x000fc40007ffe004 */
[----:B------:R-:W-:Y:S02]  /*7c20*/  LOP3.LUT R4, R23, 0x1, RZ, 0xc, !PT ;  /* 0x0000000117047812 */ /* 0x000fe400078e0cff */
[----:B------:R-:W-:Y:S01]  /*7c30*/  LOP3.LUT R5, R24, 0x1, RZ, 0xc, !PT ;  /* 0x0000000118057812 */ /* 0x000fe200078e0cff */
[C---:B------:R-:W-:Y:S01]  /*7c40*/  VIADD R7, R11.reuse, 0x9 ;  /* 0x000000090b077836 */ /* 0x040fe20000000000 */
[----:B------:R-:W-:Y:S01]  /*7c50*/  SEL R4, R4, 0x1, !P0 ;  /* 0x0000000104047807 */ /* 0x000fe20004000000 */
[----:B------:R-:W-:Y:S01]  /*7c60*/  VIADD R13, R11, 0xa ;  /* 0x0000000a0b0d7836 */ /* 0x000fe20000000000 */
[----:B------:R-:W-:Y:S02]  /*7c70*/  SEL R5, R5, 0x1, !P1 ;  /* 0x0000000105057807 */ /* 0x000fe40004800000 */
[----:B------:R-:W-:Y:S02]  /*7c80*/  ISETP.GE.AND P0, PT, R7, R0, PT ;  /* 0x000000000700720c */ /* 0x000fe40003f06270 */
[----:B------:R-:W-:-:S02]  /*7c90*/  IADD3 R6, PT, PT, R5, R4, R6 ;  /* 0x0000000405067210 */ /* 0x000fc40007ffe006 */
[-C--:B------:R-:W-:Y:S02]  /*7ca0*/  ISETP.GE.AND P1, PT, R13, R0.reuse, PT ;  /* 0x000000000d00720c */ /* 0x080fe40003f26270 */
[----:B0-----:R-:W-:Y:S02]  /*7cb0*/  LOP3.LUT R4, R25, 0x1, RZ, 0xc, !PT ;  /* 0x0000000119047812 */ /* 0x001fe400078e0cff */
[----:B------:R-:W-:Y:S01]  /*7cc0*/  LOP3.LUT R5, R26, 0x1, RZ, 0xc, !PT ;  /* 0x000000011a057812 */ /* 0x000fe200078e0cff */
[C---:B------:R-:W-:Y:S01]  /*7cd0*/  VIADD R7, R11.reuse, 0xb ;  /* 0x0000000b0b077836 */ /* 0x040fe20000000000 */
[----:B------:R-:W-:Y:S01]  /*7ce0*/  SEL R4, R4, 0x1, !P0 ;  /* 0x0000000104047807 */ /* 0x000fe20004000000 */
[----:B------:R-:W-:Y:S01]  /*7cf0*/  VIADD R13, R11, 0xc ;  /* 0x0000000c0b0d7836 */ /* 0x000fe20000000000 */
[----:B------:R-:W-:Y:S02]  /*7d00*/  SEL R5, R5, 0x1, !P1 ;  /* 0x0000000105057807 */ /* 0x000fe40004800000 */
[----:B------:R-:W-:-:S02]  /*7d10*/  ISETP.GE.AND P0, PT, R7, R0, PT ;  /* 0x000000000700720c */ /* 0x000fc40003f06270 */
[----:B------:R-:W-:Y:S02]  /*7d20*/  IADD3 R6, PT, PT, R5, R4, R6 ;  /* 0x0000000405067210 */ /* 0x000fe40007ffe006 */
[----:B------:R-:W-:Y:S02]  /*7d30*/  ISETP.GE.AND P1, PT, R13, R0, PT ;  /* 0x000000000d00720c */ /* 0x000fe40003f26270 */
[----:B------:R-:W-:Y:S02]  /*7d40*/  LOP3.LUT R4, R27, 0x1, RZ, 0xc, !PT ;  /* 0x000000011b047812 */ /* 0x000fe400078e0cff */
[----:B-1----:R-:W-:Y:S01]  /*7d50*/  LOP3.LUT R5, R28, 0x1, RZ, 0xc, !PT ;  /* 0x000000011c057812 */ /* 0x002fe200078e0cff */
[C---:B------:R-:W-:Y:S01]  /*7d60*/  VIADD R7, R11.reuse, 0xd ;  /* 0x0000000d0b077836 */ /* 0x040fe20000000000 */
[----:B------:R-:W-:Y:S01]  /*7d70*/  SEL R4, R4, 0x1, !P0 ;  /* 0x0000000104047807 */ /* 0x000fe20004000000 */
[----:B------:R-:W-:Y:S01]  /*7d80*/  VIADD R9, R11, 0xe ;  /* 0x0000000e0b097836 */ /* 0x000fe20000000000 */
[----:B------:R-:W-:-:S02]  /*7d90*/  SEL R5, R5, 0x1, !P1 ;  /* 0x0000000105057807 */ /* 0x000fc40004800000 */
[----:B------:R-:W-:Y:S02]  /*7da0*/  ISETP.GE.AND P0, PT, R7, R0, PT ;  /* 0x000000000700720c */ /* 0x000fe40003f06270 */
[----:B------:R-:W-:Y:S02]  /*7db0*/  IADD3 R6, PT, PT, R5, R4, R6 ;  /* 0x0000000405067210 */ /* 0x000fe40007ffe006 */
[-C--:B------:R-:W-:Y:S02]  /*7dc0*/  ISETP.GE.AND P1, PT, R9, R0.reuse, PT ;  /* 0x000000000900720c */ /* 0x080fe40003f26270 */
[----:B--2---:R-:W-:Y:S02]  /*7dd0*/  LOP3.LUT R4, R29, 0x1, RZ, 0xc, !PT ;  /* 0x000000011d047812 */ /* 0x004fe400078e0cff */
[----:B---3--:R-:W-:Y:S01]  /*7de0*/  LOP3.LUT R5, R30, 0x1, RZ, 0xc, !PT ;  /* 0x000000011e057812 */ /* 0x008fe200078e0cff */
[C---:B------:R-:W-:Y:S01]  /*7df0*/  VIADD R13, R11.reuse, 0xf ;  /* 0x0000000f0b0d7836 */ /* 0x040fe20000000000 */
[----:B------:R-:W-:Y:S01]  /*7e00*/  SEL R4, R4, 0x1, !P0 ;  /* 0x0000000104047807 */ /* 0x000fe20004000000 */
[----:B------:R-:W-:Y:S01]  /*7e10*/  VIADD R7, R11, 0x10 ;  /* 0x000000100b077836 */ /* 0x000fe20000000000 */
[----:B------:R-:W-:Y:S01]  /*7e20*/  SEL R5, R5, 0x1, !P1 ;  /* 0x0000000105057807 */ /* 0x000fe20004800000 */
[----:B------:R-:W-:Y:S01]  /*7e30*/  VIADD R9, R11, 0x11 ;  /* 0x000000110b097836 */ /* 0x000fe20000000000 */
[----:B------:R-:W-:Y:S01]  /*7e40*/  ISETP.GE.AND P2, PT, R13, R0, PT ;  /* 0x000000000d00720c */ /* 0x000fe20003f46270 */
[----:B------:R-:W-:Y:S01]  /*7e50*/  VIADD R11, R11, 0x12 ;  /* 0x000000120b0b7836 */ /* 0x000fe20000000000 */
[----:B------:R-:W-:-:S02]  /*7e60*/  IADD3 R8, PT, PT, R5, R4, R6 ;  /* 0x0000000405087210 */ /* 0x000fc40007ffe006 */
[-C--:B------:R-:W-:Y:S02]  /*7e70*/  ISETP.GE.AND P0, PT, R7, R0.reuse, PT ;  /* 0x000000000700720c */ /* 0x080fe40003f06270 */
[----:B----4-:R-:W-:Y:S02]  /*7e80*/  LOP3.LUT R4, R32, 0x1, RZ, 0xc, !PT ;  /* 0x0000000120047812 */ /* 0x010fe400078e0cff */
[----:B-----5:R-:W-:Y:S02]  /*7e90*/  LOP3.LUT R5, R33, 0x1, RZ, 0xc, !PT ;  /* 0x0000000121057812 */ /* 0x020fe400078e0cff */
[-C--:B------:R-:W-:Y:S02]  /*7ea0*/  ISETP.GE.AND P1, PT, R9, R0.reuse, PT ;  /* 0x000000000900720c */ /* 0x080fe40003f26270 */
[----:B------:R-:W-:Y:S02]  /*7eb0*/  ISETP.GE.AND P3, PT, R11, R0, PT ;  /* 0x000000000b00720c */ /* 0x000fe40003f66270 */
[----:B------:R-:W-:-:S02]  /*7ec0*/  LOP3.LUT R6, R34, 0x1, RZ, 0xc, !PT ;  /* 0x0000000122067812 */ /* 0x000fc400078e0cff */
[----:B------:R-:W-:Y:S02]  /*7ed0*/  LOP3.LUT R7, R31, 0x1, RZ, 0xc, !PT ;  /* 0x000000011f077812 */ /* 0x000fe400078e0cff */
[----:B------:R-:W-:Y:S02]  /*7ee0*/  SEL R4, R4, 0x1, !P2 ;  /* 0x0000000104047807 */ /* 0x000fe40005000000 */
[----:B------:R-:W-:Y:S02]  /*7ef0*/  SEL R5, R5, 0x1, !P0 ;  /* 0x0000000105057807 */ /* 0x000fe40004000000 */
        /* <DEDUP_REMOVED lines=66> */
[C---:B------:R-:W-:Y:S01]  /*8320*/  ISETP.NE.AND P0, PT, R36.reuse, 0x10, PT ;  /* 0x000000102400780c */ /* 0x040fe20003f05270 */
[C---:B-1----:R-:W-:Y:S01]  /*8330*/  IMAD.IADD R8, R15.reuse, 0x1, R8 ;  /* 0x000000010f087824 */ /* 0x042fe200078e0208 */
[C---:B------:R-:W-:Y:S02]  /*8340*/  ISETP.NE.AND P1, PT, R36.reuse, 0x11, PT ;  /* 0x000000112400780c */ /* 0x040fe40003f25270 */
        /* <DEDUP_REMOVED lines=29> */
.L_x_1261:
[----:B------:R-:W-:Y:S05]  /*8520*/  @!P0 BRA `(.L_x_1218) ;  /* 0x0000000000848947 */ /* 0x000fea0003800000 */
[----:B------:R-:W-:-:S07]  /*8530*/  IMAD.MOV.U32 R8, RZ, RZ, 0x16a ;  /* 0x0000016aff087424 */ /* 0x000fce00078e00ff */
.L_x_1220:
        /* <DEDUP_REMOVED lines=29> */
.L_x_1264:
[----:B------:R-:W-:Y:S05]  /*8710*/  @P0 BRA `(.L_x_1220) ;  /* 0xfffffffc00880947 */ /* 0x000fea000383ffff */
[----:B------:R-:W-:Y:S02]  /*8720*/  IMAD.MOV.U32 R8, RZ, RZ, R36 ;  /* 0x000000ffff087224 */ /* 0x000fe400078e0024 */
[----:B------:R-:W-:-:S07]  /*8730*/  IMAD.MOV.U32 R9, RZ, RZ, R37 ;  /* 0x000000ffff097224 */ /* 0x000fce00078e0025 */
.L_x_1218:
        /* <DEDUP_REMOVED lines=38> */
.L_x_1273:
[----:B------:R-:W-:Y:S05]  /*89a0*/  @!P0 BRA `(.L_x_1222) ;  /* 0x00000004002c8947 */ /* 0x000fea0003800000 */
[----:B------:R-:W-:-:S07]  /*89b0*/  IMAD.MOV.U32 R43, RZ, RZ, 0x16a ;  /* 0x0000016aff2b7424 */ /* 0x000fce00078e00ff */
.L_x_1228:
        /* <DEDUP_REMOVED lines=8> */
.L_x_1276:
[----:B------:R-:W-:Y:S05]  /*8a40*/  @!P0 BRA `(.L_x_1224) ;  /* 0x0000000000848947 */ /* 0x000fea0003800000 */
[----:B------:R-:W-:-:S07]  /*8a50*/  IMAD.MOV.U32 R12, RZ, RZ, R43 ;  /* 0x000000ffff0c7224 */ /* 0x000fce00078e002b */
.L_x_1226:
        /* <DEDUP_REMOVED lines=29> */
.L_x_1279:
[----:B------:R-:W-:Y:S05]  /*8c30*/  @P0 BRA `(.L_x_1226) ;  /* 0xfffffffc00880947 */ /* 0x000fea000383ffff */
[----:B------:R-:W-:Y:S02]  /*8c40*/  IMAD.MOV.U32 R12, RZ, RZ, R46 ;  /* 0x000000ffff0c7224 */ /* 0x000fe400078e002e */
[----:B------:R-:W-:-:S07]  /*8c50*/  IMAD.MOV.U32 R13, RZ, RZ, R47 ;  /* 0x000000ffff0d7224 */ /* 0x000fce00078e002f */
.L_x_1224:
        /* <DEDUP_REMOVED lines=31> */
.L_x_1288:
[----:B------:R-:W-:Y:S05]  /*8e50*/  @P0 BRA `(.L_x_1228) ;  /* 0xfffffff800d80947 */ /* 0x000fea000383ffff */
.L_x_1222:
        /* <DEDUP_REMOVED lines=16> */
.L_x_1216:
[----:B------:R-:W-:Y:S05]  /*8f60*/  WARPSYNC.ALL ;  /* 0x0000000000007948 */ /* 0x000fea0003800000 */
[----:B------:R-:W0:Y:S08]  /*8f70*/  S2UR UR5, SR_CgaCtaId ;  /* 0x00000000000579c3 */ /* 0x000e300000008800 */
[----:B------:R-:W-:Y:S01]  /*8f80*/  BAR.SYNC.DEFER_BLOCKING 0x0 ;  /* 0x0000000000007b1d */ /* 0x000fe20000010000 */
[C---:B------:R-:W-:Y:S01]  /*8f90*/  ISETP.NE.AND P0, PT, R2.reuse, RZ, PT ;  /* 0x000000ff0200720c */ /* 0x040fe20003f05270 */
[----:B--2---:R-:W-:Y:S01]  /*8fa0*/  IMAD R9, R2, 0x13, RZ ;  /* 0x0000001302097824 */ /* 0x004fe200078e02ff */
[----:B------:R-:W-:-:S02]  /*8fb0*/  LOP3.LUT R10, R16, 0x1, RZ, 0xc, !PT ;  /* 0x00000001100a7812 */ /* 0x000fc400078e0cff */
[----:B------:R-:W-:Y:S01]  /*8fc0*/  LOP3.LUT R13, R31, 0x1, RZ, 0xc, !PT ;  /* 0x000000011f0d7812 */ /* 0x000fe200078e0cff */
[----:B------:R-:W-:Y:S01]  /*8fd0*/  UMOV UR4, 0x400 ;  /* 0x0000040000047882 */ /* 0x000fe20000000000 */
[----:B------:R-:W-:Y:S01]  /*8fe0*/  VIADD R11, R9, 0x12 ;  /* 0x00000012090b7836 */ /* 0x000fe20000000000 */
[----:B------:R-:W-:Y:S01]  /*8ff0*/  LOP3.LUT R12, R17, 0x1, RZ, 0xc, !PT ;  /* 0x00000001110c7812 */ /* 0x000fe200078e0cff */
[C---:B------:R-:W-:Y:S01]  /*9000*/  VIADD R35, R9.reuse, 0x1 ;  /* 0x0000000109237836 */ /* 0x040fe20000000000 */
[----:B------:R-:W-:Y:S01]  /*9010*/  ISETP.GE.AND P4, PT, R2, R0, PT ;  /* 0x000000000200720c */ /* 0x000fe20003f86270 */
[----:B------:R-:W-:-:S03]  /*9020*/  VIADD R37, R9, 0x2 ;  /* 0x0000000209257836 */ /* 0x000fc60000000000 */
[----:B------:R-:W-:-:S04]  /*9030*/  ISETP.GE.AND P2, PT, R35, R0, PT ;  /* 0x000000002300720c */ /* 0x000fc80003f46270 */
[----:B------:R-:W-:Y:S02]  /*9040*/  SEL R12, R12, 0x1, !P2 ;  /* 0x000000010c0c7807 */ /* 0x000fe40005000000 */
[----:B------:R-:W-:Y:S01]  /*9050*/  ISETP.GE.AND P2, PT, R37, R0, PT ;  /* 0x000000002500720c */ /* 0x000fe20003f46270 */
[----:B0-----:R-:W-:-:S09]  /*9060*/  ULEA UR4, UR5, UR4, 0x18 ;  /* 0x0000000405047291 */ /* 0x001fd2000f8ec0ff */
[----:B------:R-:W0:Y:S04]  /*9070*/  @P0 LDS R3, [UR4+0x60] ;  /* 0x00006004ff030984 */ /* 0x000e280008000800 */
[----:B------:R-:W1:Y:S01]  /*9080*/  LDS.128 R4, [UR4+0x80] ;  /* 0x00008004ff047984 */ /* 0x000e620008000c00 */
[----:B0-----:R-:W-:Y:S01]  /*9090*/  @P0 IMAD.IADD R8, R8, 0x1, R3 ;  /* 0x0000000108080824 */ /* 0x001fe200078e0203 */
[----:B------:R-:W-:Y:S01]  /*90a0*/  BAR.SYNC.DEFER_BLOCKING 0x0 ;  /* 0x0000000000007b1d */ /* 0x000fe20000010000 */
[----:B------:R-:W-:Y:S02]  /*90b0*/  ISETP.GE.AND P0, PT, R9, R0, PT ;  /* 0x000000000900720c */ /* 0x000fe40003f06270 */
[----:B------:R-:W-:Y:S01]  /*90c0*/  IADD3 R3, PT, PT, -R0, 0x2d20, RZ ;  /* 0x00002d2000037810 */ /* 0x000fe20007ffe1ff */
[----:B-1----:R-:W-:Y:S01]  /*90d0*/  IMAD.IADD R4, R8, 0x1, -R5 ;  /* 0x0000000108047824 */ /* 0x002fe200078e0a05 */
[----:B------:R-:W-:-:S02]  /*90e0*/  SEL R15, R10, 0x1, !P0 ;  /* 0x000000010a0f7807 */ /* 0x000fc40004000000 */
[----:B------:R-:W-:Y:S01]  /*90f0*/  ISETP.GE.AND P0, PT, R11, R0, PT ;  /* 0x000000000b00720c */ /* 0x000fe20003f06270 */
[----:B------:R-:W-:Y:S01]  /*9100*/  IMAD.IADD R10, R9, 0x1, -R4 ;  /* 0x00000001090a7824 */ /* 0x000fe200078e0a04 */
[----:B------:R-:W-:Y:S01]  /*9110*/  IADD3 R7, PT, PT, R0, R3, -R7 ;  /* 0x0000000300077210 */ /* 0x000fe20007ffe807 */
[----:B------:R-:W-:Y:S01]  /*9120*/  IMAD.IADD R8, R15, 0x1, R8 ;  /* 0x000000010f087824 */ /* 0x000fe200078e0208 */
[----:B------:R-:W-:Y:S01]  /*9130*/  SEL R14, R13, 0x1, !P0 ;  /* 0x000000010d0e7807 */ /* 0x000fe20004000000 */
[----:B------:R-:W-:Y:S01]  /*9140*/  IMAD.IADD R6, R6, 0x1, -R3 ;  /* 0x0000000106067824 */ /* 0x000fe200078e0a03 */
[----:B------:R-:W-:Y:S01]  /*9150*/  ISETP.NE.AND P1, PT, R15, RZ, PT ;  /* 0x000000ff0f00720c */ /* 0x000fe20003f25270 */
[----:B------:R-:W-:Y:S01]  /*9160*/  IMAD.IADD R13, R7, 0x1, R4 ;  /* 0x00000001070d7824 */ /* 0x000fe200078e0204 */
[----:B------:R-:W-:Y:S02]  /*9170*/  ISETP.NE.AND P0, PT, R14, RZ, PT ;  /* 0x000000ff0e00720c */ /* 0x000fe40003f05270 */
[----:B------:R-:W-:Y:S01]  /*9180*/  LOP3.LUT R14, R18, 0x1, RZ, 0xc, !PT ;  /* 0x00000001120e7812 */ /* 0x000fe200078e0cff */
[----:B------:R-:W-:Y:S01]  /*9190*/  IMAD.IADD R15, R15, 0x1, R13 ;  /* 0x000000010f0f7824 */ /* 0x000fe200078e020d */
[----:B------:R-:W-:-:S02]  /*91a0*/  SEL R10, R10, R13, !P1 ;  /* 0x0000000d0a0a7207 */ /* 0x000fc40004800000 */
[C---:B------:R-:W-:Y:S02]  /*91b0*/  ISETP.NE.AND P1, PT, R12.reuse, RZ, PT ;  /* 0x000000ff0c00720c */ /* 0x040fe40003f25270 */
[--C-:B------:R-:W-:Y:S01]  /*91c0*/  IADD3 R4, PT, PT, R35, R5, -R8.reuse ;  /* 0x0000000523047210 */ /* 0x100fe20007ffe808 */
[----:B------:R-:W-:Y:S01]  /*91d0*/  IMAD.IADD R8, R12, 0x1, R8 ;  /* 0x000000010c087824 */ /* 0x000fe200078e0208 */
[----:B------:R-:W-:Y:S01]  /*91e0*/  SEL R14, R14, 0x1, !P2 ;  /* 0x000000010e0e7807 */ /* 0x000fe20005000000 */
[----:B------:R-:W-:Y:S01]  /*91f0*/  VIADD R35, R9, 0x3 ;  /* 0x0000000309237836 */ /* 0x000fe20000000000 */
[----:B------:R-:W-:Y:S01]  /*9200*/  SEL R4, R4, R15, !P1 ;  /* 0x0000000f04047207 */ /* 0x000fe20004800000 */
[----:B------:R-:W-:Y:S01]  /*9210*/  IMAD.IADD R15, R12, 0x1, R15 ;  /* 0x000000010c0f7824 */ /* 0x000fe200078e020f */
[----:B------:R-:W-:Y:S02]  /*9220*/  LEA R13, R10, UR4, 0x2 ;  /* 0x000000040a0d7c11 */ /* 0x000fe4000f8e10ff */
[----:B------:R-:W-:-:S02]  /*9230*/  ISETP.NE.AND P1, PT, R14, RZ, PT ;  /* 0x000000ff0e00720c */ /* 0x000fc40003f25270 */
[--C-:B------:R-:W-:Y:S01]  /*9240*/  IADD3 R10, PT, PT, R37, R5, -R8.reuse ;  /* 0x00000005250a7210 */ /* 0x100fe20007ffe808 */
[----:B------:R-:W-:Y:S01]  /*9250*/  VIADD R37, R9, 0x4 ;  /* 0x0000000409257836 */ /* 0x000fe20000000000 */
[----:B------:R-:W-:Y:S01]  /*9260*/  LOP3.LUT R12, R19, 0x1, RZ, 0xc, !PT ;  /* 0x00000001130c7812 */ /* 0x000fe200078e0cff */
[----:B------:R-:W-:Y:S01]  /*9270*/  IMAD.IADD R8, R14, 0x1, R8 ;  /* 0x000000010e087824 */ /* 0x000fe200078e0208 */
[----:B------:R-:W-:Y:S01]  /*9280*/  ISETP.GE.AND P2, PT, R35, R0, PT ;  /* 0x000000002300720c */ /* 0x000fe20003f46270 */
[----:B------:R0:W-:Y:S01]  /*9290*/  STS [R13], R16 ;  /* 0x000000100d007388 */ /* 0x0001e20000000800 */
[----:B------:R-:W-:Y:S01]  /*92a0*/  SEL R10, R10, R15, !P1 ;  /* 0x0000000f0a0a7207 */ /* 0x000fe20004800000 */
[----:B------:R-:W-:Y:S01]  /*92b0*/  IMAD.IADD R15, R14, 0x1, R15 ;  /* 0x000000010e0f7824 */ /* 0x000fe200078e020f */
[----:B------:R-:W-:Y:S02]  /*92c0*/  LEA R4, R4, UR4, 0x2 ;  /* 0x0000000404047c11 */ /* 0x000fe4000f8e10ff */
[----:B------:R-:W-:-:S02]  /*92d0*/  SEL R14, R12, 0x1, !P2 ;  /* 0x000000010c0e7807 */ /* 0x000fc40005000000 */
[----:B------:R-:W-:Y:S01]  /*92e0*/  ISETP.GE.AND P2, PT, R37, R0, PT ;  /* 0x000000002500720c */ /* 0x000fe20003f46270 */
[----:B------:R1:W-:Y:S01]  /*92f0*/  STS [R4], R17 ;  /* 0x0000001104007388 */ /* 0x0003e20000000800 */
[----:B------:R-:W-:Y:S02]  /*9300*/  ISETP.NE.AND P1, PT, R14, RZ, PT ;  /* 0x000000ff0e00720c */ /* 0x000fe40003f25270 */
[----:B0-----:R-:W-:Y:S02]  /*9310*/  LOP3.LUT R16, R20, 0x1, RZ, 0xc, !PT ;  /* 0x0000000114107812 */ /* 0x001fe400078e0cff */
[--C-:B------:R-:W-:Y:S01]  /*9320*/  IADD3 R12, PT, PT, R35, R5, -R8.reuse ;  /* 0x00000005230c7210 */ /* 0x100fe20007ffe808 */
[----:B------:R-:W-:Y:S01]  /*9330*/  IMAD.IADD R8, R14, 0x1, R8 ;  /* 0x000000010e087824 */ /* 0x000fe200078e0208 */
[----:B------:R-:W-:Y:S01]  /*9340*/  SEL R16, R16, 0x1, !P2 ;  /* 0x0000000110107807 */ /* 0x000fe20005000000 */
[C---:B------:R-:W-:Y:S01]  /*9350*/  VIADD R35, R9.reuse, 0x6 ;  /* 0x0000000609237836 */ /* 0x040fe20000000000 */
[----:B------:R-:W-:Y:S01]  /*9360*/  SEL R12, R12, R15, !P1 ;  /* 0x0000000f0c0c7207 */ /* 0x000fe20004800000 */
[----:B-1----:R-:W-:Y:S01]  /*9370*/  VIADD R17, R9, 0x5 ;  /* 0x0000000509117836 */ /* 0x002fe20000000000 */
[----:B------:R-:W-:Y:S01]  /*9380*/  LEA R13, R10, UR4, 0x2 ;  /* 0x000000040a0d7c11 */ /* 0x000fe2000f8e10ff */
[----:B------:R-:W-:Y:S01]  /*9390*/  IMAD.IADD R15, R14, 0x1, R15 ;  /* 0x000000010e0f7824 */ /* 0x000fe200078e020f */
[----:B------:R-:W-:-:S02]  /*93a0*/  LOP3.LUT R10, R21, 0x1, RZ, 0xc, !PT ;  /* 0x00000001150a7812 */ /* 0x000fc400078e0cff */
[C---:B------:R-:W-:Y:S01]  /*93b0*/  ISETP.NE.AND P1, PT, R16.reuse, RZ, PT ;  /* 0x000000ff1000720c */ /* 0x040fe20003f25270 */
[----:B------:R0:W-:Y:S01]  /*93c0*/  STS [R13], R18 ;  /* 0x000000120d007388 */ /* 0x0001e20000000800 */
[--C-:B------:R-:W-:Y:S01]  /*93d0*/  IADD3 R4, PT, PT, R37, R5, -R8.reuse ;  /* 0x0000000525047210 */ /* 0x100fe20007ffe808 */
[----:B------:R-:W-:Y:S01]  /*93e0*/  IMAD.IADD R8, R16, 0x1, R8 ;  /* 0x0000000110087824 */ /* 0x000fe200078e0208 */
[-C--:B------:R-:W-:Y:S02]  /*93f0*/  ISETP.GE.AND P2, PT, R17, R0.reuse, PT ;  /* 0x000000001100720c */ /* 0x080fe40003f46270 */
[----:B------:R-:W-:Y:S01]  /*9400*/  SEL R4, R4, R15, !P1 ;  /* 0x0000000f04047207 */ /* 0x000fe20004800000 */
[----:B------:R-:W-:Y:S01]  /*9410*/  IMAD.IADD R15, R16, 0x1, R15 ;  /* 0x00000001100f7824 */ /* 0x000fe200078e020f */
[----:B------:R-:W-:Y:S02]  /*9420*/  SEL R14, R10, 0x1, !P2 ;  /* 0x000000010a0e7807 */ /* 0x000fe40005000000 */
[----:B------:R-:W-:Y:S01]  /*9430*/  LOP3.LUT R16, R22, 0x1, RZ, 0xc, !PT ;  /* 0x0000000116107812 */ /* 0x000fe200078e0cff */
[----:B0-----:R-:W0:Y:S01]  /*9440*/  S2R R18, SR_CTAID.Y ;  /* 0x0000000000127919 */ /* 0x001e220000002600 */
[----:B------:R-:W-:-:S02]  /*9450*/  ISETP.GE.AND P2, PT, R35, R0, PT ;  /* 0x000000002300720c */ /* 0x000fc40003f46270 */
[----:B------:R-:W-:Y:S02]  /*9460*/  LEA R12, R12, UR4, 0x2 ;  /* 0x000000040c0c7c11 */ /* 0x000fe4000f8e10ff */
[C---:B------:R-:W-:Y:S02]  /*9470*/  ISETP.NE.AND P1, PT, R14.reuse, RZ, PT ;  /* 0x000000ff0e00720c */ /* 0x040fe40003f25270 */
[--C-:B------:R-:W-:Y:S01]  /*9480*/  IADD3 R10, PT, PT, R17, R5, -R8.reuse ;  /* 0x00000005110a7210 */ /* 0x100fe20007ffe808 */
[----:B------:R-:W-:Y:S01]  /*9490*/  IMAD.IADD R8, R14, 0x1, R8 ;  /* 0x000000010e087824 */ /* 0x000fe200078e0208 */
[----:B------:R-:W-:Y:S01]  /*94a0*/  SEL R16, R16, 0x1, !P2 ;  /* 0x0000000110107807 */ /* 0x000fe20005000000 */
[----:B------:R-:W-:Y:S01]  /*94b0*/  VIADD R17, R9, 0x7 ;  /* 0x0000000709117836 */ /* 0x000fe20000000000 */
[----:B------:R-:W-:Y:S01]  /*94c0*/  SEL R10, R10, R15, !P1 ;  /* 0x0000000f0a0a7207 */ /* 0x000fe20004800000 */
[----:B------:R1:W-:Y:S01]  /*94d0*/  STS [R12], R19 ;  /* 0x000000130c007388 */ /* 0x0003e20000000800 */
[----:B------:R-:W-:Y:S01]  /*94e0*/  LEA R13, R4, UR4, 0x2 ;  /* 0x00000004040d7c11 */ /* 0x000fe2000f8e10ff */
[----:B------:R-:W-:Y:S01]  /*94f0*/  IMAD.IADD R15, R14, 0x1, R15 ;  /* 0x000000010e0f7824 */ /* 0x000fe200078e020f */
[----:B------:R-:W-:-:S02]  /*9500*/  ISETP.NE.AND P1, PT, R16, RZ, PT ;  /* 0x000000ff1000720c */ /* 0x000fc40003f25270 */
[--C-:B------:R-:W-:Y:S01]  /*9510*/  IADD3 R4, PT, PT, R35, R5, -R8.reuse ;  /* 0x0000000523047210 */ /* 0x100fe20007ffe808 */
[----:B------:R-:W-:Y:S01]  /*9520*/  IMAD.IADD R8, R16, 0x1, R8 ;  /* 0x0000000110087824 */ /* 0x000fe200078e0208 */
[----:B------:R-:W-:Y:S01]  /*9530*/  ISETP.GE.AND P2, PT, R17, R0, PT ;  /* 0x000000001100720c */ /* 0x000fe20003f46270 */
[----:B------:R2:W-:Y:S01]  /*9540*/  STS [R13], R20 ;  /* 0x000000140d007388 */ /* 0x0005e20000000800 */
[----:B------:R-:W-:Y:S01]  /*9550*/  SEL R4, R4, R15, !P1 ;  /* 0x0000000f04047207 */ /* 0x000fe20004800000 */
[----:B-1----:R-:W-:Y:S01]  /*9560*/  VIADD R19, R9, 0x8 ;  /* 0x0000000809137836 */ /* 0x002fe20000000000 */
[----:B------:R-:W-:Y:S01]  /*9570*/  LOP3.LUT R12, R23, 0x1, RZ, 0xc, !PT ;  /* 0x00000001170c7812 */ /* 0x000fe200078e0cff */
[----:B------:R-:W-:Y:S01]  /*9580*/  IMAD.IADD R15, R16, 0x1, R15 ;  /* 0x00000001100f7824 */ /* 0x000fe200078e020f */
[----:B------:R-:W-:Y:S02]  /*9590*/  LOP3.LUT R16, R24, 0x1, RZ, 0xc, !PT ;  /* 0x0000000118107812 */ /* 0x000fe400078e0cff */
[----:B------:R-:W-:-:S02]  /*95a0*/  SEL R14, R12, 0x1, !P2 ;  /* 0x000000010c0e7807 */ /* 0x000fc40005000000 */
[----:B------:R-:W-:Y:S01]  /*95b0*/  ISETP.GE.AND P2, PT, R19, R0, PT ;  /* 0x000000001300720c */ /* 0x000fe20003f46270 */
[----:B--2---:R-:W-:Y:S01]  /*95c0*/  VIADD R20, R2, 0x980 ;  /* 0x0000098002147836 */ /* 0x004fe20000000000 */
        /* <DEDUP_REMOVED lines=12> */
[----:B------:R-:W-:Y:S01]  /*9690*/  VIADD R19, R9, 0xa ;  /* 0x0000000a09137836 */ /* 0x000fe20000000000 */
[----:B------:R-:W-:Y:S01]  /*96a0*/  ISETP.GE.AND P2, PT, R17, R0, PT ;  /* 0x000000001100720c */ /* 0x000fe20003f46270 */
[----:B------:R-:W-:Y:S01]  /*96b0*/  IMAD.IADD R8, R16, 0x1, R8 ;  /* 0x0000000110087824 */ /* 0x000fe200078e0208 */
[----:B------:R-:W-:Y:S01]  /*96c0*/  SEL R4, R4, R15, !P1 ;  /* 0x0000000f04047207 */ /* 0x000fe20004800000 */
[----:B------:R-:W-:Y:S01]  /*96d0*/  IMAD.IADD R15, R16, 0x1, R15 ;  /* 0x00000001100f7824 */ /* 0x000fe200078e020f */
[----:B-1----:R-:W-:Y:S01]  /*96e0*/  LOP3.LUT R10, R25, 0x1, RZ, 0xc, !PT ;  /* 0x00000001190a7812 */ /* 0x002fe200078e0cff */
[----:B------:R1:W-:Y:S01]  /*96f0*/  STS [R13], R22 ;  /* 0x000000160d007388 */ /* 0x0003e20000000800 */
[----:B------:R-:W-:Y:S02]  /*9700*/  LOP3.LUT R16, R26, 0x1, RZ, 0xc, !PT ;  /* 0x000000011a107812 */ /* 0x000fe400078e0cff */
[----:B------:R-:W-:-:S02]  /*9710*/  SEL R14, R10, 0x1, !P2 ;  /* 0x000000010a0e7807 */ /* 0x000fc40005000000 */
[----:B------:R-:W-:Y:S02]  /*9720*/  ISETP.GE.AND P2, PT, R19, R0, PT ;  /* 0x000000001300720c */ /* 0x000fe40003f46270 */
[----:B------:R-:W-:Y:S02]  /*9730*/  LEA R12, R12, UR4, 0x2 ;  /* 0x000000040c0c7c11 */ /* 0x000fe4000f8e10ff */
[----:B------:R-:W-:Y:S01]  /*9740*/  ISETP.NE.AND P1, PT, R14, RZ, PT ;  /* 0x000000ff0e00720c */ /* 0x000fe20003f25270 */
[----:B-1----:R-:W-:Y:S01]  /*9750*/  VIADD R22, R2, 0xbe0 ;  /* 0x00000be002167836 */ /* 0x002fe20000000000 */
        /* <DEDUP_REMOVED lines=11> */
[-C--:B------:R-:W-:Y:S01]  /*9810*/  ISETP.GE.AND P2, PT, R17, R0.reuse, PT ;  /* 0x000000001100720c */ /* 0x080fe20003f46270 */
[----:B------:R-:W-:Y:S01]  /*9820*/  IMAD.IADD R8, R16, 0x1, R8 ;  /* 0x0000000110087824 */ /* 0x000fe200078e0208 */
[----:B------:R-:W-:Y:S01]  /*9830*/  SEL R4, R4, R15, !P1 ;  /* 0x0000000f04047207 */ /* 0x000fe20004800000 */
[----:B------:R-:W-:Y:S01]  /*9840*/  IMAD.IADD R15, R16, 0x1, R15 ;  /* 0x00000001100f7824 */ /* 0x000fe200078e020f */
[----:B-1----:R-:W-:Y:S01]  /*9850*/  LOP3.LUT R12, R27, 0x1, RZ, 0xc, !PT ;  /* 0x000000011b0c7812 */ /* 0x002fe200078e0cff */
[----:B------:R1:W-:Y:S01]  /*9860*/  STS [R13], R24 ;  /* 0x000000180d007388 */ /* 0x0003e20000000800 */
[----:B------:R-:W-:Y:S02]  /*9870*/  LOP3.LUT R16, R28, 0x1, RZ, 0xc, !PT ;  /* 0x000000011c107812 */ /* 0x000fe400078e0cff */
[----:B------:R-:W-:Y:S01]  /*9880*/  SEL R14, R12, 0x1, !P2 ;  /* 0x000000010c0e7807 */ /* 0x000fe20005000000 */
[----:B------:R-:W0:Y:S01]  /*9890*/  S2R R23, SR_CTAID.X ;  /* 0x0000000000177919 */ /* 0x000e220000002500 */
[----:B------:R-:W-:-:S02]  /*98a0*/  ISETP.GE.AND P2, PT, R19, R0, PT ;  /* 0x000000001300720c */ /* 0x000fc40003f46270 */
        /* <DEDUP_REMOVED lines=22> */
[-C--:B------:R-:W-:Y:S02]  /*9a10*/  ISETP.GE.AND P2, PT, R19, R0.reuse, PT ;  /* 0x000000001300720c */ /* 0x080fe40003f46270 */
[----:B------:R-:W-:Y:S02]  /*9a20*/  LEA R12, R12, UR4, 0x2 ;  /* 0x000000040c0c7c11 */ /* 0x000fe4000f8e10ff */
[--C-:B------:R-:W-:Y:S01]  /*9a30*/  IADD3 R10, PT, PT, R17, R5, -R8.reuse ;  /* 0x00000005110a7210 */ /* 0x100fe20007ffe808 */
[----:B------:R-:W-:Y:S01]  /*9a40*/  VIADD R17, R9, 0xf ;  /* 0x0000000f09117836 */ /* 0x000fe20000000000 */
[C---:B------:R-:W-:Y:S01]  /*9a50*/  ISETP.NE.AND P1, PT, R14.reuse, RZ, PT ;  /* 0x000000ff0e00720c */ /* 0x040fe20003f25270 */
[----:B------:R-:W-:Y:S01]  /*9a60*/  IMAD.IADD R8, R14, 0x1, R8 ;  /* 0x000000010e087824 */ /* 0x000fe200078e0208 */
[----:B------:R-:W-:Y:S01]  /*9a70*/  SEL R16, R16, 0x1, !P2 ;  /* 0x0000000110107807 */ /* 0x000fe20005000000 */
[----:B------:R2:W-:Y:S01]  /*9a80*/  STS [R12], R27 ;  /* 0x0000001b0c007388 */ /* 0x0005e20000000800 */
[----:B-1----:R-:W-:Y:S01]  /*9a90*/  LEA R13, R4, UR4, 0x2 ;  /* 0x00000004040d7c11 */ /* 0x002fe2000f8e10ff */
[----:B------:R-:W-:Y:S01]  /*9aa0*/  VIADD R26, R2, 0x10a0 ;  /* 0x000010a0021a7836 */ /* 0x000fe20000000000 */
[----:B------:R-:W-:Y:S01]  /*9ab0*/  SEL R10, R10, R15, !P1 ;  /* 0x0000000f0a0a7207 */ /* 0x000fe20004800000 */
[----:B------:R-:W-:Y:S01]  /*9ac0*/  IMAD.IADD R15, R14, 0x1, R15 ;  /* 0x000000010e0f7824 */ /* 0x000fe200078e020f */
[----:B------:R-:W-:Y:S01]  /*9ad0*/  ISETP.GE.AND P2, PT, R17, R0, PT ;  /* 0x000000001100720c */ /* 0x000fe20003f46270 */
[----:B------:R1:W-:Y:S01]  /*9ae0*/  STS [R13], R28 ;  /* 0x0000001c0d007388 */ /* 0x0003e20000000800 */
[--C-:B------:R-:W-:Y:S01]  /*9af0*/  IADD3 R4, PT, PT, R19, R5, -R8.reuse ;  /* 0x0000000513047210 */ /* 0x100fe20007ffe808 */
[C---:B------:R-:W-:Y:S01]  /*9b00*/  IMAD.IADD R8, R16.reuse, 0x1, R8 ;  /* 0x0000000110087824 */ /* 0x040fe200078e0208 */
[----:B------:R-:W-:Y:S01]  /*9b10*/  ISETP.NE.AND P1, PT, R16, RZ, PT ;  /* 0x000000ff1000720c */ /* 0x000fe20003f25270 */
[----:B------:R-:W-:Y:S01]  /*9b20*/  VIADD R19, R9, 0x11 ;  /* 0x0000001109137836 */ /* 0x000fe20000000000 */
[----:B--2---:R-:W-:-:S02]  /*9b30*/  LOP3.LUT R12, R32, 0x1, RZ, 0xc, !PT ;  /* 0x00000001200c7812 */ /* 0x004fc400078e0cff */
[----:B------:R-:W-:Y:S01]  /*9b40*/  SEL R4, R4, R15, !P1 ;  /* 0x0000000f04047207 */ /* 0x000fe20004800000 */
[----:B------:R-:W-:Y:S01]  /*9b50*/  IMAD.IADD R15, R16, 0x1, R15 ;  /* 0x00000001100f7824 */ /* 0x000fe200078e020f */
[----:B------:R-:W-:Y:S01]  /*9b60*/  SEL R14, R12, 0x1, !P2 ;  /* 0x000000010c0e7807 */ /* 0x000fe20005000000 */
[----:B-1----:R-:W-:Y:S01]  /*9b70*/  VIADD R28, R2, 0x1c80 ;  /* 0x00001c80021c7836 */ /* 0x002fe20000000000 */
[--C-:B------:R-:W-:Y:S01]  /*9b80*/  IADD3 R12, PT, PT, R17, R5, -R8.reuse ;  /* 0x00000005110c7210 */ /* 0x100fe20007ffe808 */
[----:B------:R-:W-:Y:S01]  /*9b90*/  VIADD R17, R9, 0x10 ;  /* 0x0000001009117836 */ /* 0x000fe20000000000 */
[C---:B------:R-:W-:Y:S01]  /*9ba0*/  ISETP.NE.AND P1, PT, R14.reuse, RZ, PT ;  /* 0x000000ff0e00720c */ /* 0x040fe20003f25270 */
[----:B------:R-:W-:Y:S01]  /*9bb0*/  IMAD.IADD R8, R14, 0x1, R8 ;  /* 0x000000010e087824 */ /* 0x000fe200078e0208 */
[----:B------:R-:W-:Y:S02]  /*9bc0*/  LEA R13, R4, UR4, 0x2 ;  /* 0x00000004040d7c11 */ /* 0x000fe4000f8e10ff */
[----:B------:R-:W-:Y:S01]  /*9bd0*/  SEL R12, R12, R15, !P1 ;  /* 0x0000000f0c0c7207 */ /* 0x000fe20004800000 */
[----:B------:R-:W-:Y:S01]  /*9be0*/  IMAD.IADD R15, R14, 0x1, R15 ;  /* 0x000000010e0f7824 */ /* 0x000fe200078e020f */
[----:B------:R-:W-:Y:S01]  /*9bf0*/  LOP3.LUT R4, R33, 0x1, RZ, 0xc, !PT ;  /* 0x0000000121047812 */ /* 0x000fe200078e0cff */
[----:B------:R-:W0:Y:S01]  /*9c00*/  LDC R14, c[0x0][0x374] ;  /* 0x0000dd00ff0e7b82 */ /* 0x000e220000000800 */
[----:B------:R-:W-:-:S02]  /*9c10*/  ISETP.GE.AND P1, PT, R17, R0, PT ;  /* 0x000000001100720c */ /* 0x000fc40003f26270 */
[----:B------:R-:W-:Y:S02]  /*9c20*/  LEA R10, R10, UR4, 0x2 ;  /* 0x000000040a0a7c11 */ /* 0x000fe4000f8e10ff */
[----:B------:R-:W-:Y:S02]  /*9c30*/  SEL R9, R4, 0x1, !P1 ;  /* 0x0000000104097807 */ /* 0x000fe40004800000 */
[----:B------:R-:W-:Y:S01]  /*9c40*/  ISETP.GE.AND P1, PT, R19, R0, PT ;  /* 0x000000001300720c */ /* 0x000fe20003f26270 */
[----:B------:R1:W-:Y:S01]  /*9c50*/  STS [R10], R29 ;  /* 0x0000001d0a007388 */ /* 0x0003e20000000800 */
[--C-:B------:R-:W-:Y:S01]  /*9c60*/  IADD3 R4, PT, PT, R17, R5, -R8.reuse ;  /* 0x0000000511047210 */ /* 0x100fe20007ffe808 */
[----:B------:R-:W-:Y:S01]  /*9c70*/  IMAD.IADD R8, R9, 0x1, R8 ;  /* 0x0000000109087824 */ /* 0x000fe200078e0208 */
[----:B------:R-:W-:Y:S01]  /*9c80*/  @!P4 ISETP.GE.AND P5, PT, R2, R7, PT ;  /* 0x000000070200c20c */ /* 0x000fe20003fa6270 */
[----:B------:R2:W-:Y:S01]  /*9c90*/  STS [R13], R30 ;  /* 0x0000001e0d007388 */ /* 0x0005e20000000800 */
[----:B-1----:R-:W-:-:S04]  /*9ca0*/  LOP3.LUT R10, R34, 0x1, RZ, 0xc, !PT ;  /* 0x00000001220a7812 */ /* 0x002fc800078e0cff */
[----:B------:R-:W-:Y:S01]  /*9cb0*/  SEL R16, R10, 0x1, !P1 ;  /* 0x000000010a107807 */ /* 0x000fe20004800000 */
[----:B--2---:R-:W-:Y:S01]  /*9cc0*/  IMAD.IADD R13, R9, 0x1, R15 ;  /* 0x00000001090d7824 */ /* 0x004fe200078e020f */
[----:B------:R-:W-:Y:S02]  /*9cd0*/  IADD3 R10, PT, PT, R19, R5, -R8 ;  /* 0x00000005130a7210 */ /* 0x000fe40007ffe808 */
[----:B------:R-:W-:Y:S02]  /*9ce0*/  IADD3 R8, PT, PT, R5, -R8, -R16 ;  /* 0x8000000805087210 */ /* 0x000fe40007ffe810 */
[----:B------:R-:W-:Y:S02]  /*9cf0*/  ISETP.NE.AND P1, PT, R9, RZ, PT ;  /* 0x000000ff0900720c */ /* 0x000fe40003f25270 */
[----:B------:R-:W-:Y:S01]  /*9d00*/  ISETP.NE.AND P2, PT, R16, RZ, PT ;  /* 0x000000ff1000720c */ /* 0x000fe20003f45270 */
[----:B------:R-:W-:Y:S01]  /*9d10*/  IMAD.IADD R8, R11, 0x1, R8 ;  /* 0x000000010b087824 */ /* 0x000fe200078e0208 */
[----:B------:R-:W-:Y:S01]  /*9d20*/  SEL R4, R4, R15, !P1 ;  /* 0x0000000f04047207 */ /* 0x000fe20004800000 */
[----:B------:R-:W-:Y:S01]  /*9d30*/  @P0 IMAD.IADD R8, R16, 0x1, R13 ;  /* 0x0000000110080824 */ /* 0x000fe200078e020d */
[----:B------:R-:W-:Y:S01]  /*9d40*/  SEL R10, R10, R13, !P2 ;  /* 0x0000000d0a0a7207 */ /* 0x000fe20005000000 */
[----:B------:R-:W-:Y:S01]  /*9d50*/  VIADD R15, R2, 0x260 ;  /* 0x00000260020f7836 */ /* 0x000fe20000000000 */
[----:B------:R-:W-:Y:S01]  /*9d60*/  LEA R9, R12, UR4, 0x2 ;  /* 0x000000040c097c11 */ /* 0x000fe2000f8e10ff */
[----:B------:R-:W-:Y:S01]  /*9d70*/  VIADD R16, R2, 0x4c0 ;  /* 0x000004c002107836 */ /* 0x000fe20000000000 */
[----:B------:R-:W-:-:S02]  /*9d80*/  LEA R4, R4, UR4, 0x2 ;  /* 0x0000000404047c11 */ /* 0x000fc4000f8e10ff */
[----:B------:R-:W-:Y:S01]  /*9d90*/  LEA R13, R10, UR4, 0x2 ;  /* 0x000000040a0d7c11 */ /* 0x000fe2000f8e10ff */
[----:B------:R-:W-:Y:S01]  /*9da0*/  STS [R9], R32 ;  /* 0x0000002009007388 */ /* 0x000fe20000000800 */
[----:B------:R-:W-:Y:S01]  /*9db0*/  LEA R12, R8, UR4, 0x2 ;  /* 0x00000004080c7c11 */ /* 0x000fe2000f8e10ff */
[----:B------:R-:W1:Y:S01]  /*9dc0*/  @!P4 LDC.64 R10, c[0x0][0x390] ;  /* 0x0000e400ff0acb82 */ /* 0x000e620000000a00 */
[CC--:B------:R-:W-:Y:S01]  /*9dd0*/  ISETP.GE.AND P6, PT, R15.reuse, R0.reuse, PT ;  /* 0x000000000f00720c */ /* 0x0c0fe20003fc6270 */
[----:B------:R0:W-:Y:S01]  /*9de0*/  STS [R4], R33 ;  /* 0x0000002104007388 */ /* 0x0001e20000000800 */
[----:B------:R-:W-:Y:S01]  /*9df0*/  LEA R8, R2, UR4, 0x2 ;  /* 0x0000000402087c11 */ /* 0x000fe2000f8e10ff */
[----:B------:R-:W2:Y:S01]  /*9e00*/  LDCU UR4, c[0x0][0x3ac] ;  /* 0x00007580ff0477ac */ /* 0x000ea20008000800 */
[----:B------:R-:W-:Y:S01]  /*9e10*/  ISETP.GE.AND P0, PT, R16, R0, PT ;  /* 0x000000001000720c */ /* 0x000fe20003f06270 */
[----:B------:R-:W-:Y:S01]  /*9e20*/  STS [R13], R34 ;  /* 0x000000220d007388 */ /* 0x000fe20000000800 */
[----:B------:R-:W-:-:S02]  /*9e30*/  ISETP.GE.OR P3, PT, R15, R7, P6 ;  /* 0x000000070f00720c */ /* 0x000fc40003766670 */
[----:B------:R-:W-:Y:S01]  /*9e40*/  ISETP.GE.AND P2, PT, R20, R0, PT ;  /* 0x000000001400720c */ /* 0x000fe20003f46270 */
[----:B------:R3:W-:Y:S01]  /*9e50*/  STS [R12], R31 ;  /* 0x0000001f0c007388 */ /* 0x0007e20000000800 */
[----:B0-----:R-:W-:Y:S01]  /*9e60*/  IMAD R4, R23, R14, R18 ;  /* 0x0000000e17047224 */ /* 0x001fe200078e0212 */
[----:B------:R-:W-:Y:S01]  /*9e70*/  BAR.SYNC.DEFER_BLOCKING 0x0 ;  /* 0x0000000000007b1d */ /* 0x000fe20000010000 */
[----:B------:R-:W-:Y:S02]  /*9e80*/  VIADD R18, R2, 0x720 ;  /* 0x0000072002127836 */ /* 0x000fe40000000000 */
[----:B------:R-:W-:Y:S01]  /*9e90*/  IMAD R9, R4, 0x2d20, -R5 ;  /* 0x00002d2004097824 */ /* 0x000fe200078e0a05 */
[----:B------:R-:W-:-:S04]  /*9ea0*/  IADD3 R5, PT, PT, R2, R5, -R7 ;  /* 0x0000000502057210 */ /* 0x000fc80007ffe807 */
[----:B---3--:R-:W0:Y:S01]  /*9eb0*/  @!P6 LDC.64 R12, c[0x0][0x390] ;  /* 0x0000e400ff0ceb82 */ /* 0x008e220000000a00 */
[----:B------:R-:W-:Y:S01]  /*9ec0*/  IMAD.IADD R9, R9, 0x1, R2 ;  /* 0x0000000109097824 */ /* 0x000fe200078e0202 */
[----:B------:R-:W-:Y:S01]  /*9ed0*/  ISETP.GE.AND P1, PT, R18, R0, PT ;  /* 0x000000001200720c */ /* 0x000fe20003f26270 */
[----:B------:R-:W-:-:S03]  /*9ee0*/  @!P6 VIADD R19, R5, 0x260 ;  /* 0x000002600513e836 */ /* 0x000fc60000000000 */
[----:B------:R-:W-:Y:S02]  /*9ef0*/  LOP3.LUT R4, RZ, R9, RZ, 0x33, !PT ;  /* 0x00000009ff047212 */ /* 0x000fe400078e33ff */
[----:B------:R-:W3:Y:S03]  /*9f00*/  @!P0 LDC.64 R14, c[0x0][0x390] ;  /* 0x0000e400ff0e8b82 */ /* 0x000ee60000000a00 */
[----:B--2---:R-:W-:-:S04]  /*9f10*/  VIADD R4, R4, UR4 ;  /* 0x0000000404047c36 */ /* 0x004fc80008000000 */
[C---:B------:R-:W-:Y:S01]  /*9f20*/  @!P3 VIADD R19, R4.reuse, 0xfffffda0 ;  /* 0xfffffda00413b836 */ /* 0x040fe20000000000 */
[----:B------:R-:W-:Y:S01]  /*9f30*/  @!P4 SEL R9, R4, R5, !P5 ;  /* 0x000000050409c207 */ /* 0x000fe20006800000 */
[----:B------:R-:W2:Y:S01]  /*9f40*/  @!P4 LDS R21, [R8] ;  /* 0x000000000815c984 */ /* 0x000ea20000000800 */
[----:B------:R-:W-:Y:S02]  /*9f50*/  ISETP.GE.OR P5, PT, R16, R7, P0 ;  /* 0x000000071000720c */ /* 0x000fe400007a6670 */
[----:B------:R-:W-:Y:S01]  /*9f60*/  ISETP.GE.AND P3, PT, R22, R0, PT ;  /* 0x000000001600720c */ /* 0x000fe20003f66270 */
[----:B------:R-:W4:Y:S01]  /*9f70*/  @!P6 LDS R23, [R8+0x980] ;  /* 0x000980000817e984 */ /* 0x000f220000000800 */
[----:B-1----:R-:W-:Y:S01]  /*9f80*/  @!P4 IMAD.WIDE R10, R9, 0x4, R10 ;  /* 0x00000004090ac825 */ /* 0x002fe200078e020a */
[----:B------:R-:W1:Y:S02]  /*9f90*/  @!P1 LDC.64 R16, c[0x0][0x390] ;  /* 0x0000e400ff109b82 */ /* 0x000e640000000a00 */
[----:B------:R-:W5:Y:S01]  /*9fa0*/  @!P0 LDS R25, [R8+0x1300] ;  /* 0x0013000008198984 */ /* 0x000f620000000800 */
[----:B0-----:R-:W-:-:S03]  /*9fb0*/  @!P6 IMAD.WIDE R12, R19, 0x4, R12 ;  /* 0x00000004130ce825 */ /* 0x001fc600078e020c */
[----:B------:R-:W0:Y:S01]  /*9fc0*/  @!P1 LDS R27, [R8+0x1c80] ;  /* 0x001c8000081b9984 */ /* 0x000e220000000800 */
[----:B------:R-:W-:Y:S02]  /*9fd0*/  @!P0 VIADD R9, R5, 0x4c0 ;  /* 0x000004c005098836 */ /* 0x000fe40000000000 */
[----:B------:R-:W-:Y:S01]  /*9fe0*/  @!P5 VIADD R9, R4, 0xfffffb40 ;  /* 0xfffffb400409d836 */ /* 0x000fe20000000000 */
[----:B------:R-:W0:Y:S01]  /*9ff0*/  @!P2 LDS R29, [R8+0x2600] ;  /* 0x00260000081da984 */ /* 0x000e220000000800 */
[----:B------:R-:W-:Y:S02]  /*a000*/  ISETP.GE.OR P5, PT, R20, R7, P2 ;  /* 0x000000071400720c */ /* 0x000fe400017a6670 */
[----:B---3--:R-:W-:Y:S01]  /*a010*/  @!P0 IMAD.WIDE R14, R9, 0x4, R14 ;  /* 0x00000004090e8825 */ /* 0x008fe200078e020e */
[----:B------:R-:W3:Y:S03]  /*a020*/  @!P3 LDS R31, [R8+0x2f80] ;  /* 0x002f8000081fb984 */ /* 0x000ee60000000800 */
[----:B------:R-:W-:-:S07]  /*a030*/  @!P2 VIADD R9, R5, 0x980 ;  /* 0x000009800509a836 */ /* 0x000fce0000000000 */
[----:B------:R-:W-:Y:S01]  /*a040*/  @!P5 VIADD R9, R4, 0xfffff680 ;  /* 0xfffff6800409d836 */ /* 0x000fe20000000000 */
[----:B--2---:R2:W-:Y:S01]  /*a050*/  @!P4 STG.E desc[UR8][R10.64], R21 ;  /* 0x000000150a00c986 */ /* 0x0045e2000c101908 */
[----:B------:R-:W-:Y:S02]  /*a060*/  ISETP.GE.OR P4, PT, R18, R7, P1 ;  /* 0x000000071200720c */ /* 0x000fe40000f86670 */
[----:B------:R-:W3:Y:S01]  /*a070*/  @!P2 LDC.64 R18, c[0x0][0x390] ;  /* 0x0000e400ff12ab82 */ /* 0x000ee20000000a00 */
[----:B----4-:R-:W-:Y:S01]  /*a080*/  @!P6 STG.E desc[UR8][R12.64], R23 ;  /* 0x000000170c00e986 */ /* 0x010fe2000c101908 */
[----:B------:R-:W-:-:S03]  /*a090*/  ISETP.GE.AND P6, PT, R24, R0, PT ;  /* 0x000000001800720c */ /* 0x000fc60003fc6270 */
[----:B-----5:R4:W-:Y:S01]  /*a0a0*/  @!P0 STG.E desc[UR8][R14.64], R25 ;  /* 0x000000190e008986 */ /* 0x0209e2000c101908 */
[----:B------:R-:W-:Y:S02]  /*a0b0*/  ISETP.GE.AND P0, PT, R26, R0, PT ;  /* 0x000000001a00720c */ /* 0x000fe40003f06270 */
[-C--:B------:R-:W-:Y:S01]  /*a0c0*/  ISETP.GE.OR P5, PT, R24, R7.reuse, P6 ;  /* 0x000000071800720c */ /* 0x080fe200037a6670 */
[----:B--2---:R-:W2:Y:S01]  /*a0d0*/  @!P3 LDC.64 R20, c[0x0][0x390] ;  /* 0x0000e400ff14bb82 */ /* 0x004ea20000000a00 */
[----:B------:R-:W-:Y:S02]  /*a0e0*/  @!P1 VIADD R11, R5, 0x720 ;  /* 0x00000720050b9836 */ /* 0x000fe40000000000 */
[----:B------:R-:W-:Y:S01]  /*a0f0*/  @!P4 VIADD R11, R4, 0xfffff8e0 ;  /* 0xfffff8e0040bc836 */ /* 0x000fe20000000000 */
[----:B------:R-:W-:Y:S01]  /*a100*/  ISETP.GE.OR P4, PT, R22, R7, P3 ;  /* 0x000000071600720c */ /* 0x000fe20001f86670 */
[----:B------:R-:W-:Y:S01]  /*a110*/  VIADD R22, R2, 0x1300 ;  /* 0x0000130002167836 */ /* 0x000fe20000000000 */
[----:B------:R-:W5:Y:S01]  /*a120*/  @!P6 LDS R33, [R8+0x3900] ;  /* 0x003900000821e984 */ /* 0x000f620000000800 */
[----:B-1----:R-:W-:-:S02]  /*a130*/  @!P1 IMAD.WIDE R10, R11, 0x4, R16 ;  /* 0x000000040b0a9825 */ /* 0x002fc400078e0210 */
[----:B------:R-:W1:Y:S01]  /*a140*/  @!P6 LDC.64 R16, c[0x0][0x390] ;  /* 0x0000e400ff10eb82 */ /* 0x000e620000000a00 */
[----:B------:R-:W5:Y:S01]  /*a150*/  @!P0 LDS R23, [R8+0x4280] ;  /* 0x0042800008178984 */ /* 0x000f620000000800 */
[----:B----4-:R-:W-:Y:S02]  /*a160*/  @!P3 VIADD R15, R5, 0xbe0 ;  /* 0x00000be0050fb836 */ /* 0x010fe40000000000 */
[----:B------:R-:W-:Y:S01]  /*a170*/  VIADD R24, R2, 0x1560 ;  /* 0x0000156002187836 */ /* 0x000fe20000000000 */
[----:B0-----:R-:W-:Y:S01]  /*a180*/  @!P1 STG.E desc[UR8][R10.64], R27 ;  /* 0x0000001b0a009986 */ /* 0x001fe2000c101908 */
[-C--:B------:R-:W-:Y:S01]  /*a190*/  ISETP.GE.AND P1, PT, R22, R0.reuse, PT ;  /* 0x000000001600720c */ /* 0x080fe20003f26270 */
[----:B---3--:R-:W-:Y:S02]  /*a1a0*/  @!P2 IMAD.WIDE R12, R9, 0x4, R18 ;  /* 0x00000004090ca825 */ /* 0x008fe400078e0212 */
[----:B------:R-:W0:Y:S02]  /*a1b0*/  @!P0 LDC.64 R18, c[0x0][0x390] ;  /* 0x0000e400ff128b82 */ /* 0x000e240000000a00 */
[----:B------:R-:W-:Y:S01]  /*a1c0*/  @!P4 VIADD R15, R4, 0xfffff420 ;  /* 0xfffff420040fc836 */ /* 0x000fe20000000000 */
[----:B------:R-:W-:Y:S01]  /*a1d0*/  ISETP.GE.OR P4, PT, R26, R7, P0 ;  /* 0x000000071a00720c */ /* 0x000fe20000786670 */
[----:B------:R3:W-:Y:S01]  /*a1e0*/  @!P2 STG.E desc[UR8][R12.64], R29 ;  /* 0x0000001d0c00a986 */ /* 0x0007e2000c101908 */
[----:B------:R-:W-:Y:S01]  /*a1f0*/  ISETP.GE.AND P2, PT, R24, R0, PT ;  /* 0x000000001800720c */ /* 0x000fe20003f46270 */
[----:B--2---:R-:W-:-:S04]  /*a200*/  @!P3 IMAD.WIDE R14, R15, 0x4, R20 ;  /* 0x000000040f0eb825 */ /* 0x004fc800078e0214 */
[----:B------:R-:W2:Y:S01]  /*a210*/  @!P1 LDS R25, [R8+0x4c00] ;  /* 0x004c000008199984 */ /* 0x000ea20000000800 */
[C---:B------:R-:W-:Y:S02]  /*a220*/  VIADD R20, R2.reuse, 0x17c0 ;  /* 0x000017c002147836 */ /* 0x040fe40000000000 */
[----:B------:R-:W-:Y:S01]  /*a230*/  VIADD R26, R2, 0x1a20 ;  /* 0x00001a20021a7836 */ /* 0x000fe20000000000 */
[----:B------:R4:W-:Y:S01]  /*a240*/  @!P3 STG.E desc[UR8][R14.64], R31 ;  /* 0x0000001f0e00b986 */ /* 0x0009e2000c101908 */
[C---:B------:R-:W-:Y:S01]  /*a250*/  @!P6 VIADD R9, R5.reuse, 0xe40 ;  /* 0x00000e400509e836 */ /* 0x040fe20000000000 */
[-C--:B------:R-:W-:Y:S01]  /*a260*/  ISETP.GE.AND P3, PT, R20, R0.reuse, PT ;  /* 0x000000001400720c */ /* 0x080fe20003f66270 */
[----:B---3--:R-:W-:Y:S01]  /*a270*/  @!P0 VIADD R13, R5, 0x10a0 ;  /* 0x000010a0050d8836 */ /* 0x008fe20000000000 */
[----:B------:R-:W3:Y:S01]  /*a280*/  @!P2 LDS R27, [R8+0x5580] ;  /* 0x00558000081ba984 */ /* 0x000ee20000000800 */
[----:B------:R-:W-:Y:S01]  /*a290*/  @!P5 VIADD R9, R4, 0xfffff1c0 ;  /* 0xfffff1c00409d836 */ /* 0x000fe20000000000 */
[-C--:B------:R-:W-:Y:S01]  /*a2a0*/  ISETP.GE.AND P5, PT, R28, R0.reuse, PT ;  /* 0x000000001c00720c */ /* 0x080fe20003fa6270 */
[----:B------:R-:W-:Y:S01]  /*a2b0*/  @!P4 VIADD R13, R4, 0xffffef60 ;  /* 0xffffef60040dc836 */ /* 0x000fe20000000000 */
[----:B------:R-:W-:Y:S01]  /*a2c0*/  ISETP.GE.AND P4, PT, R26, R0, PT ;  /* 0x000000001a00720c */ /* 0x000fe20003f86270 */
[----:B-1----:R-:W-:-:S02]  /*a2d0*/  @!P6 IMAD.WIDE R10, R9, 0x4, R16 ;  /* 0x00000004090ae825 */ /* 0x002fc400078e0210 */
[----:B------:R-:W1:Y:S02]  /*a2e0*/  @!P1 LDC.64 R16, c[0x0][0x390] ;  /* 0x0000e400ff109b82 */ /* 0x000e640000000a00 */
[----:B0-----:R-:W-:Y:S01]  /*a2f0*/  @!P0 IMAD.WIDE R12, R13, 0x4, R18 ;  /* 0x000000040d0c8825 */ /* 0x001fe200078e0212 */
[----:B-----5:R1:W-:Y:S01]  /*a300*/  @!P6 STG.E desc[UR8][R10.64], R33 ;  /* 0x000000210a00e986 */ /* 0x0203e2000c101908 */
[----:B------:R-:W-:Y:S02]  /*a310*/  ISETP.GE.OR P6, PT, R22, R7, P1 ;  /* 0x000000071600720c */ /* 0x000fe40000fc6670 */
[C---:B------:R-:W-:Y:S01]  /*a320*/  @!P1 VIADD R9, R5.reuse, 0x1300 ;  /* 0x0000130005099836 */ /* 0x040fe20000000000 */
[----:B------:R-:W0:Y:S01]  /*a330*/  @!P3 LDS R31, [R8+0x5f00] ;  /* 0x005f0000081fb984 */ /* 0x000e220000000800 */
[----:B----4-:R-:W4:Y:S01]  /*a340*/  @!P2 LDC.64 R14, c[0x0][0x390] ;  /* 0x0000e400ff0eab82 */ /* 0x010f220000000a00 */
[----:B------:R-:W-:Y:S02]  /*a350*/  @!P2 VIADD R29, R5, 0x1560 ;  /* 0x00001560051da836 */ /* 0x000fe40000000000 */
[----:B------:R-:W5:Y:S01]  /*a360*/  @!P4 LDS R35, [R8+0x6880] ;  /* 0x006880000823c984 */ /* 0x000f620000000800 */
[----:B------:R-:W-:-:S03]  /*a370*/  VIADD R22, R2, 0x2140 ;  /* 0x0000214002167836 */ /* 0x000fc60000000000 */
[----:B------:R3:W-:Y:S01]  /*a380*/  @!P0 STG.E desc[UR8][R12.64], R23 ;  /* 0x000000170c008986 */ /* 0x0007e2000c101908 */
[-C--:B------:R-:W-:Y:S01]  /*a390*/  ISETP.GE.OR P0, PT, R24, R7.reuse, P2 ;  /* 0x000000071800720c */ /* 0x080fe20001706670 */
[----:B------:R-:W-:Y:S01]  /*a3a0*/  @!P6 VIADD R9, R4, 0xffffed00 ;  /* 0xffffed000409e836 */ /* 0x000fe20000000000 */
[----:B------:R-:W0:Y:S01]  /*a3b0*/  @!P3 LDC.64 R18, c[0x0][0x390] ;  /* 0x0000e400ff12bb82 */ /* 0x000e220000000a00 */
[----:B------:R-:W5:Y:S01]  /*a3c0*/  @!P5 LDS R37, [R8+0x7200] ;  /* 0x007200000825d984 */ /* 0x000f620000000800 */
[----:B------:R-:W-:Y:S01]  /*a3d0*/  ISETP.GE.OR P6, PT, R20, R7, P3 ;  /* 0x000000071400720c */ /* 0x000fe20001fc6670 */
[----:B------:R-:W-:Y:S02]  /*a3e0*/  VIADD R24, R2, 0x23a0 ;  /* 0x000023a002187836 */ /* 0x000fe40000000000 */
[----:B-1----:R-:W-:-:S03]  /*a3f0*/  @!P1 IMAD.WIDE R10, R9, 0x4, R16 ;  /* 0x00000004090a9825 */ /* 0x002fc600078e0210 */
[----:B------:R-:W1:Y:S01]  /*a400*/  @!P4 LDC.64 R20, c[0x0][0x390] ;  /* 0x0000e400ff14cb82 */ /* 0x000e620000000a00 */
[C---:B------:R-:W-:Y:S01]  /*a410*/  @!P3 VIADD R9, R5.reuse, 0x17c0 ;  /* 0x000017c00509b836 */ /* 0x040fe20000000000 */
[----:B--2---:R0:W-:Y:S01]  /*a420*/  @!P1 STG.E desc[UR8][R10.64], R25 ;  /* 0x000000190a009986 */ /* 0x0041e2000c101908 */
[----:B------:R-:W-:Y:S01]  /*a430*/  @!P0 VIADD R29, R4, 0xffffeaa0 ;  /* 0xffffeaa0041d8836 */ /* 0x000fe20000000000 */
[-C--:B------:R-:W-:Y:S01]  /*a440*/  ISETP.GE.OR P0, PT, R26, R7.reuse, P4 ;  /* 0x000000071a00720c */ /* 0x080fe20002706670 */
[----:B---3--:R-:W-:Y:S01]  /*a450*/  @!P5 VIADD R23, R5, 0x1c80 ;  /* 0x00001c800517d836 */ /* 0x008fe20000000000 */
[----:B------:R-:W-:Y:S02]  /*a460*/  ISETP.GE.OR P1, PT, R28, R7, P5 ;  /* 0x000000071c00720c */ /* 0x000fe40002f26670 */
[----:B------:R-:W2:Y:S01]  /*a470*/  @!P5 LDC.64 R16, c[0x0][0x390] ;  /* 0x0000e400ff10db82 */ /* 0x000ea20000000a00 */
[----:B----4-:R-:W-:-:S04]  /*a480*/  @!P2 IMAD.WIDE R12, R29, 0x4, R14 ;  /* 0x000000041d0ca825 */ /* 0x010fc800078e020e */
[----:B------:R-:W-:Y:S01]  /*a490*/  VIADD R14, R2, 0x1ee0 ;  /* 0x00001ee0020e7836 */ /* 0x000fe20000000000 */
[----:B------:R1:W-:Y:S01]  /*a4a0*/  @!P2 STG.E desc[UR8][R12.64], R27 ;  /* 0x0000001b0c00a986 */ /* 0x0003e2000c101908 */
[----:B------:R-:W-:Y:S02]  /*a4b0*/  @!P6 VIADD R9, R4, 0xffffe840 ;  /* 0xffffe8400409e836 */ /* 0x000fe40000000000 */
[----:B------:R-:W-:Y:S01]  /*a4c0*/  @!P4 VIADD R15, R5, 0x1a20 ;  /* 0x00001a20050fc836 */ /* 0x000fe20000000000 */
[-C--:B------:R-:W-:Y:S01]  /*a4d0*/  ISETP.GE.AND P2, PT, R14, R0.reuse, PT ;  /* 0x000000000e00720c */ /* 0x080fe20003f46270 */
[----:B------:R-:W-:Y:S01]  /*a4e0*/  @!P0 VIADD R15, R4, 0xffffe5e0 ;  /* 0xffffe5e0040f8836 */ /* 0x000fe20000000000 */
[----:B------:R-:W-:Y:S01]  /*a4f0*/  ISETP.GE.AND P0, PT, R24, R0, PT ;  /* 0x000000001800720c */ /* 0x000fe20003f06270 */
[----:B0-----:R-:W-:Y:S01]  /*a500*/  @!P3 IMAD.WIDE R10, R9, 0x4, R18 ;  /* 0x00000004090ab825 */ /* 0x001fe200078e0212 */
[----:B------:R-:W-:-:S03]  /*a510*/  ISETP.GE.OR P6, PT, R14, R7, P2 ;  /* 0x000000070e00720c */ /* 0x000fc600017c6670 */
[----:B------:R-:W-:Y:S01]  /*a520*/  @!P1 VIADD R23, R4, 0xffffe380 ;  /* 0xffffe38004179836 */ /* 0x000fe20000000000 */
[C---:B------:R-:W-:Y:S01]  /*a530*/  ISETP.GE.AND P1, PT, R22.reuse, R0, PT ;  /* 0x000000001600720c */ /* 0x040fe20003f26270 */
[----:B-1----:R-:W-:Y:S01]  /*a540*/  @!P4 IMAD.WIDE R12, R15, 0x4, R20 ;  /* 0x000000040f0cc825 */ /* 0x002fe200078e0214 */
[----:B------:R0:W-:Y:S02]  /*a550*/  @!P3 STG.E desc[UR8][R10.64], R31 ;  /* 0x0000001f0a00b986 */ /* 0x0001e4000c101908 */
[-C--:B------:R-:W-:Y:S01]  /*a560*/  ISETP.GE.OR P3, PT, R22, R7.reuse, P1 ;  /* 0x000000071600720c */ /* 0x080fe20000f66670 */
[----:B------:R-:W-:Y:S01]  /*a570*/  @!P2 VIADD R9, R5, 0x1ee0 ;  /* 0x00001ee00509a836 */ /* 0x000fe20000000000 */
[----:B-----5:R1:W-:Y:S01]  /*a580*/  @!P4 STG.E desc[UR8][R12.64], R35 ;  /* 0x000000230c00c986 */ /* 0x0203e2000c101908 */
[----:B------:R-:W-:Y:S01]  /*a590*/  ISETP.GE.OR P4, PT, R24, R7, P0 ;  /* 0x000000071800720c */ /* 0x000fe20000786670 */
[----:B--2---:R-:W-:Y:S02]  /*a5a0*/  @!P5 IMAD.WIDE R14, R23, 0x4, R16 ;  /* 0x00000004170ed825 */ /* 0x004fe400078e0210 */
[----:B------:R-:W2:Y:S02]  /*a5b0*/  @!P2 LDS R23, [R8+0x7b80] ;  /* 0x007b80000817a984 */ /* 0x000ea40000000800 */
[----:B------:R-:W-:-:S02]  /*a5c0*/  VIADD R16, R2, 0x2600 ;  /* 0x0000260002107836 */ /* 0x000fc40000000000 */
[C---:B------:R-:W-:Y:S01]  /*a5d0*/  VIADD R17, R2.reuse, 0x2860 ;  /* 0x0000286002117836 */ /* 0x040fe20000000000 */
[----:B------:R3:W-:Y:S01]  /*a5e0*/  @!P5 STG.E desc[UR8][R14.64], R37 ;  /* 0x000000250e00d986 */ /* 0x0007e2000c101908 */
[----:B------:R-:W-:Y:S01]  /*a5f0*/  VIADD R2, R2, 0x2ac0 ;  /* 0x00002ac002027836 */ /* 0x000fe20000000000 */
[-C--:B------:R-:W-:Y:S01]  /*a600*/  ISETP.GE.AND P5, PT, R16, R0.reuse, PT ;  /* 0x000000001000720c */ /* 0x080fe20003fa6270 */
[----:B------:R-:W-:Y:S01]  /*a610*/  @!P1 VIADD R27, R5, 0x2140 ;  /* 0x00002140051b9836 */ /* 0x000fe20000000000 */
[----:B------:R-:W4:Y:S01]  /*a620*/  @!P1 LDS R25, [R8+0x8500] ;  /* 0x0085000008199984 */ /* 0x000f220000000800 */
[C---:B------:R-:W-:Y:S01]  /*a630*/  @!P6 VIADD R9, R4.reuse, 0xffffe120 ;  /* 0xffffe1200409e836 */ /* 0x040fe20000000000 */
[-C--:B------:R-:W-:Y:S01]  /*a640*/  ISETP.GE.AND P6, PT, R17, R0.reuse, PT ;  /* 0x000000001100720c */ /* 0x080fe20003fc6270 */
[----:B------:R-:W-:Y:S01]  /*a650*/  @!P3 VIADD R27, R4, 0xffffdec0 ;  /* 0xffffdec0041bb836 */ /* 0x000fe20000000000 */
[----:B------:R-:W-:Y:S01]  /*a660*/  ISETP.GE.AND P3, PT, R2, R0, PT ;  /* 0x000000000200720c */ /* 0x000fe20003f66270 */
[C---:B0-----:R-:W-:Y:S01]  /*a670*/  @!P0 VIADD R31, R5.reuse, 0x23a0 ;  /* 0x000023a0051f8836 */ /* 0x041fe20000000000 */
[----:B------:R-:W0:Y:S01]  /*a680*/  @!P0 LDS R29, [R8+0x8e80] ;  /* 0x008e8000081d8984 */ /* 0x000e220000000800 */
[----:B------:R-:W-:Y:S01]  /*a690*/  @!P4 VIADD R31, R4, 0xffffdc60 ;  /* 0xffffdc60041fc836 */ /* 0x000fe20000000000 */
[----:B------:R-:W-:Y:S01]  /*a6a0*/  ISETP.GE.OR P4, PT, R16, R7, P5 ;  /* 0x000000071000720c */ /* 0x000fe20002f86670 */
[----:B------:R-:W5:Y:S02]  /*a6b0*/  @!P2 LDC.64 R10, c[0x0][0x390] ;  /* 0x0000e400ff0aab82 */ /* 0x000f640000000a00 */
[----:B------:R-:W0:Y:S01]  /*a6c0*/  @!P5 LDS R33, [R8+0x9800] ;  /* 0x009800000821d984 */ /* 0x000e220000000800 */
[----:B-1----:R-:W-:-:S03]  /*a6d0*/  @!P5 VIADD R35, R5, 0x2600 ;  /* 0x000026000523d836 */ /* 0x002fc60000000000 */
[----:B------:R-:W1:Y:S01]  /*a6e0*/  @!P6 LDS R37, [R8+0xa180] ;  /* 0x00a180000825e984 */ /* 0x000e620000000800 */
[----:B------:R-:W-:Y:S01]  /*a6f0*/  @!P6 VIADD R39, R5, 0x2860 ;  /* 0x000028600527e836 */ /* 0x000fe20000000000 */
[----:B------:R-:W4:Y:S02]  /*a700*/  @!P1 LDC.64 R12, c[0x0][0x390] ;  /* 0x0000e400ff0c9b82 */ /* 0x000f240000000a00 */
[----:B------:R5:W1:Y:S02]  /*a710*/  @!P3 LDS R41, [R8+0xab00] ;  /* 0x00ab00000829b984 */ /* 0x000a640000000800 */
[----:B------:R-:W-:Y:S01]  /*a720*/  @!P4 VIADD R35, R4, 0xffffda00 ;  /* 0xffffda000423c836 */ /* 0x000fe20000000000 */
[----:B------:R-:W-:-:S03]  /*a730*/  ISETP.GE.OR P4, PT, R17, R7, P6 ;  /* 0x000000071100720c */ /* 0x000fc60003786670 */
[----:B---3--:R-:W3:Y:S08]  /*a740*/  @!P0 LDC.64 R14, c[0x0][0x390] ;  /* 0x0000e400ff0e8b82 */ /* 0x008ef00000000a00 */
[----:B------:R-:W0:Y:S01]  /*a750*/  @!P5 LDC.64 R16, c[0x0][0x390] ;  /* 0x0000e400ff10db82 */ /* 0x000e220000000a00 */
[----:B-----5:R-:W-:-:S04]  /*a760*/  @!P2 IMAD.WIDE R8, R9, 0x4, R10 ;  /* 0x000000040908a825 */ /* 0x020fc800078e020a */
[----:B------:R-:W-:Y:S01]  /*a770*/  @!P4 VIADD R39, R4, 0xffffd7a0 ;  /* 0xffffd7a00427c836 */ /* 0x000fe20000000000 */
[----:B------:R-:W-:Y:S01]  /*a780*/  ISETP.GE.AND P4, PT, R2, R7, PT ;  /* 0x000000070200720c */ /* 0x000fe20003f86270 */
[----:B------:R-:W-:Y:S01]  /*a790*/  VIADD R7, R4, 0xffffd540 ;  /* 0xffffd54004077836 */ /* 0x000fe20000000000 */
[----:B------:R-:W5:Y:S01]  /*a7a0*/  @!P6 LDC.64 R18, c[0x0][0x390] ;  /* 0x0000e400ff12eb82 */ /* 0x000f620000000a00 */
[----:B--2---:R2:W-:Y:S07]  /*a7b0*/  @!P2 STG.E desc[UR8][R8.64], R23 ;  /* 0x000000170800a986 */ /* 0x0045ee000c101908 */
[----:B------:R-:W1:Y:S01]  /*a7c0*/  @!P3 LDC.64 R20, c[0x0][0x390] ;  /* 0x0000e400ff14bb82 */ /* 0x000e620000000a00 */
[----:B---3--:R-:W-:-:S04]  /*a7d0*/  @!P0 IMAD.WIDE R10, R31, 0x4, R14 ;  /* 0x000000041f0a8825 */ /* 0x008fc800078e020e */
[----:B------:R-:W-:Y:S02]  /*a7e0*/  @P4 VIADD R7, R5, 0x2ac0 ;  /* 0x00002ac005074836 */ /* 0x000fe40000000000 */
[----:B----4-:R-:W-:-:S04]  /*a7f0*/  @!P1 IMAD.WIDE R4, R27, 0x4, R12 ;  /* 0x000000041b049825 */ /* 0x010fc800078e020c */
[----:B0-----:R-:W-:Y:S01]  /*a800*/  @!P5 IMAD.WIDE R12, R35, 0x4, R16 ;  /* 0x00000004230cd825 */ /* 0x001fe200078e0210 */
[----:B------:R2:W-:Y:S03]  /*a810*/  @!P1 STG.E desc[UR8][R4.64], R25 ;  /* 0x0000001904009986 */ /* 0x0005e6000c101908 */
[----:B-----5:R-:W-:Y:S01]  /*a820*/  @!P6 IMAD.WIDE R14, R39, 0x4, R18 ;  /* 0x00000004270ee825 */ /* 0x020fe200078e0212 */
[----:B------:R2:W-:Y:S04]  /*a830*/  @!P0 STG.E desc[UR8][R10.64], R29 ;  /* 0x0000001d0a008986 */ /* 0x0005e8000c101908 */
[----:B------:R2:W-:Y:S01]  /*a840*/  @!P5 STG.E desc[UR8][R12.64], R33 ;  /* 0x000000210c00d986 */ /* 0x0005e2000c101908 */
[----:B-1----:R-:W-:-:S03]  /*a850*/  @!P3 IMAD.WIDE R16, R7, 0x4, R20 ;  /* 0x000000040710b825 */ /* 0x002fc600078e0214 */
[----:B------:R2:W-:Y:S04]  /*a860*/  @!P6 STG.E desc[UR8][R14.64], R37 ;  /* 0x000000250e00e986 */ /* 0x0005e8000c101908 */
[----:B------:R2:W-:Y:S02]  /*a870*/  @!P3 STG.E desc[UR8][R16.64], R41 ;  /* 0x000000291000b986 */ /* 0x0005e4000c101908 */
.L_x_1215:
[----:B------:R-:W-:Y:S05]  /*a880*/  BSYNC.RECONVERGENT B0 ;  /* 0x0000000000007941 */ /* 0x000fea0003800200 */
.L_x_1211:
[----:B------:R-:W3:Y:S02]  /*a890*/  S2R R0, SR_TID.X ;  /* 0x0000000000007919 */ /* 0x000ee40000002100 */
[----:B---3--:R-:W-:-:S13]  /*a8a0*/  ISETP.NE.AND P0, PT, R0, RZ, PT ;  /* 0x000000ff0000720c */ /* 0x008fda0003f05270 */
[----:B------:R-:W-:Y:S05]  /*a8b0*/  @P0 EXIT ;  /* 0x000000000000094d */ /* 0x000fea0003800000 */
[----:B-1----:R-:W1:Y:S02]  /*a8c0*/  LDC.64 R2, c[0x0][0x398] ;  /* 0x0000e600ff027b82 */ /* 0x002e640000000a00 */
[----:B-1----:R-:W-:Y:S01]  /*a8d0*/  STG.E desc[UR8][R2.64], R6 ;  /* 0x0000000602007986 */ /* 0x002fe2000c101908 */
[----:B------:R-:W-:Y:S05]  /*a8e0*/  EXIT ;  /* 0x000000000000794d */ /* 0x000fea0003800000 */
.L_x_1199:
[----:B------:R-:W-:Y:S01]  /*a8f0*/  BSSY B0, `(.L_x_1229) ;  /* 0x0000006000007945 */ /* 0x000fe20003800000 */
[----:B------:R-:W-:Y:S01]  /*a900*/  PLOP3.LUT P0, PT, P0, PT, PT, 0x8, 0x80 ;  /* 0x000000000080781c */ /* 0x000fe2000070e170 */
[----:B------:R-:W-:-:S12]  /*a910*/  IMAD.MOV.U32 R4, RZ, RZ, -0x1 ;  /* 0xffffffffff047424 */ /* 0x000fd800078e00ff */
[----:B------:R-:W-:Y:S05]  /*a920*/  WARPSYNC.COLLECTIVE R4, `(.L_x_1230) ;  /* 0x0000000004087348 */ /* 0x000fea0003c00000 */
[----:B------:R-:W-:Y:S01]  /*a930*/  VOTE.ANY P0, P0 ;  /* 0x0000000000ff7806 */ /* 0x000fe20000000100 */
[----:B------:R-:W-:-:S12]  /*a940*/  ENDCOLLECTIVE ;  /* 0x000000000000791b */ /* 0x000fd80003800000 */
.L_x_1230:
[----:B------:R-:W-:Y:S05]  /*a950*/  BSYNC B0 ;  /* 0x0000000000007941 */ /* 0x000fea0003800000 */
.L_x_1229:
[----:B------:R-:W-:Y:S05]  /*a960*/  BRA `(.L_x_1231) ;  /* 0xffffff8000b87947 */ /* 0x000fea000383ffff */
.L_x_1201:
[----:B------:R-:W-:Y:S01]  /*a970*/  BSSY B0, `(.L_x_1232) ;  /* 0x0000006000007945 */ /* 0x000fe20003800000 */
[----:B------:R-:W-:Y:S01]  /*a980*/  PLOP3.LUT P0, PT, P0, PT, PT, 0x8, 0x80 ;  /* 0x000000000080781c */ /* 0x000fe2000070e170 */
[----:B------:R-:W-:-:S12]  /*a990*/  IMAD.MOV.U32 R4, RZ, RZ, -0x1 ;  /* 0xffffffffff047424 */ /* 0x000fd800078e00ff */
[----:B------:R-:W-:Y:S05]  /*a9a0*/  WARPSYNC.COLLECTIVE R4, `(.L_x_1233) ;  /* 0x0000000004087348 */ /* 0x000fea0003c00000 */
[----:B------:R-:W-:Y:S01]  /*a9b0*/  VOTE.ANY P0, P0 ;  /* 0x0000000000ff7806 */ /* 0x000fe20000000100 */
[----:B------:R-:W-:-:S12]  /*a9c0*/  ENDCOLLECTIVE ;  /* 0x000000000000791b */ /* 0x000fd80003800000 */
.L_x_1233:
[----:B------:R-:W-:Y:S05]  /*a9d0*/  BSYNC B0 ;  /* 0x0000000000007941 */ /* 0x000fea0003800000 */
.L_x_1232:
[----:B------:R-:W-:Y:S05]  /*a9e0*/  BRA `(.L_x_1234) ;  /* 0xffffff8400147947 */ /* 0x000fea000383ffff */
.L_x_1203:
[----:B------:R-:W0:Y:S01]  /*a9f0*/  S2R R14, SR_GEMASK ;  /* 0x00000000000e7919 */ /* 0x000e220000003c00 */
[----:B------:R-:W-:Y:S01]  /*aa00*/  BSSY B0, `(.L_x_1235) ;  /* 0x0000006000007945 */ /* 0x000fe20003800000 */
[----:B------:R-:W-:Y:S01]  /*aa10*/  PLOP3.LUT P0, PT, P0, PT, PT, 0x8, 0x80 ;  /* 0x000000000080781c */ /* 0x000fe2000070e170 */
[----:B------:R-:W-:-:S12]  /*aa20*/  IMAD.MOV.U32 R4, RZ, RZ, -0x1 ;  /* 0xffffffffff047424 */ /* 0x000fd800078e00ff */
[----:B0-----:R-:W-:Y:S05]  /*aa30*/  WARPSYNC.COLLECTIVE R4, `(.L_x_1236) ;  /* 0x0000000004087348 */ /* 0x001fea0003c00000 */
[----:B------:R-:W-:Y:S01]  /*aa40*/  VOTE.ANY R4, PT, P0 ;  /* 0x0000000000047806 */ /* 0x000fe200000e0100 */
[----:B0-----:R-:W-:Y:S06]  /*aa50*/  ENDCOLLECTIVE ;  /* 0x000000000000791b */ /* 0x001fec0003800000 */
.L_x_1236:
[----:B------:R-:W-:Y:S05]  /*aa60*/  BSYNC B0 ;  /* 0x0000000000007941 */ /* 0x000fea0003800000 */
.L_x_1235:
[----:B------:R-:W-:Y:S01]  /*aa70*/  IMAD.MOV.U32 R13, RZ, RZ, R4 ;  /* 0x000000ffff0d7224 */ /* 0x000fe200078e0004 */
[----:B------:R-:W0:Y:S01]  /*aa80*/  LDC.64 R44, c[0x0][0x3a0] ;  /* 0x0000e800ff2c7b82 */ /* 0x000e220000000a00 */
[----:B------:R-:W-:Y:S02]  /*aa90*/  IMAD.MOV.U32 R49, RZ, RZ, R9 ;  /* 0x000000ffff317224 */ /* 0x000fe400078e0009 */
[----:B------:R-:W-:Y:S01]  /*aaa0*/  IMAD.MOV.U32 R15, RZ, RZ, 0x1 ;  /* 0x00000001ff0f7424 */ /* 0x000fe200078e00ff */
[----:B------:R-:W-:Y:S01]  /*aab0*/  LOP3.LUT R13, R13, 0x80000000, R14, 0xec, !PT ;  /* 0x800000000d0d7812 */ /* 0x000fe200078eec0e */
[C---:B------:R-:W-:Y:S02]  /*aac0*/  VIADD R39, R34.reuse, 0x4 ;  /* 0x0000000422277836 */ /* 0x040fe40000000000 */
[----:B------:R-:W-:Y:S02]  /*aad0*/  VIADD R40, R34, 0x8 ;  /* 0x0000000822287836 */ /* 0x000fe40000000000 */
[----:B------:R-:W-:-:S05]  /*aae0*/  VIADD R4, R13, 0xffffffff ;  /* 0xffffffff0d047836 */ /* 0x000fca0000000000 */
[----:B------:R-:W-:Y:S01]  /*aaf0*/  LOP3.LUT R12, R13, R4, RZ, 0xc, !PT ;  /* 0x000000040d0c7212 */ /* 0x000fe200078e0cff */
[----:B------:R-:W-:-:S03]  /*ab00*/  IMAD.MOV.U32 R4, RZ, RZ, -0x1 ;  /* 0xffffffffff047424 */ /* 0x000fc600078e00ff */
[----:B------:R1:W2:Y:S01]  /*ab10*/  POPC R38, R12 ;  /* 0x0000000c00267309 */ /* 0x0002a20000000000 */
[----:B0-----:R-:W-:-:S05]  /*ab20*/  IADD3 R44, P2, PT, R44, 0x100, RZ ;  /* 0x000001002c2c7810 */ /* 0x001fca0007f5e0ff */
[----:B-12---:R-:W-:-:S08]  /*ab30*/  IMAD.X R45, RZ, RZ, R45, P2 ;  /* 0x000000ffff2d7224 */ /* 0x006fd000010e062d */
[----:B------:R-:W-:Y:S05]  /*ab40*/  WARPSYNC.COLLECTIVE R4, `(.L_x_1237) ;  /* 0x0000000004087348 */ /* 0x000fea0003c00000 */
[----:B------:R0:W1:Y:S02]  /*ab50*/  SHFL.DOWN P0, R37, R49, R15, R38 ;  /* 0x0800000f31257389 */ /* 0x0000640000000026 */
[----:B01----:R-:W-:Y:S05]  /*ab60*/  ENDCOLLECTIVE ;  /* 0x000000000000791b */ /* 0x003fea0003800000 */
.L_x_1237:
[----:B------:R-:W-:Y:S01]  /*ab70*/  IMAD.MOV.U32 R15, RZ, RZ, 0x2 ;  /* 0x00000002ff0f7424 */ /* 0x000fe200078e00ff */
[----:B------:R-:W-:-:S04]  /*ab80*/  ISETP.GE.AND P0, PT, R34, R38, PT ;  /* 0x000000262200720c */ /* 0x000fc80003f06270 */
[----:B------:R-:W-:-:S05]  /*ab90*/  SEL R36, R37, RZ, !P0 ;  /* 0x000000ff25247207 */ /* 0x000fca0004000000 */
[----:B------:R-:W-:Y:S02]  /*aba0*/  IMAD.IADD R13, R36, 0x1, R9 ;  /* 0x00000001240d7824 */ /* 0x000fe400078e0209 */
[----:B------:R-:W-:Y:S02]  /*abb0*/  VIADD R36, R34, 0x2 ;  /* 0x0000000222247836 */ /* 0x000fe40000000000 */
[----:B------:R-:W-:-:S07]  /*abc0*/  IMAD.MOV.U32 R49, RZ, RZ, R13 ;  /* 0x000000ffff317224 */ /* 0x000fce00078e000d */
[----:B------:R-:W-:Y:S05]  /*abd0*/  WARPSYNC.COLLECTIVE R4, `(.L_x_1238) ;  /* 0x0000000004087348 */ /* 0x000fea0003c00000 */
[----:B------:R0:W1:Y:S02]  /*abe0*/  SHFL.DOWN P0, R37, R49, R15, R38 ;  /* 0x0800000f31257389 */ /* 0x0000640000000026 */
[----:B01----:R-:W-:Y:S05]  /*abf0*/  ENDCOLLECTIVE ;  /* 0x000000000000791b */ /* 0x003fea0003800000 */
.L_x_1238:
        /* <DEDUP_REMOVED lines=8> */
.L_x_1239:
[----:B------:R-:W-:Y:S01]  /*ac80*/  IMAD.MOV.U32 R15, RZ, RZ, 0x8 ;  /* 0x00000008ff0f7424 */ /* 0x000fe200078e00ff */
[----:B------:R-:W-:-:S04]  /*ac90*/  ISETP.GT.AND P0, PT, R39, R38, PT ;  /* 0x000000262700720c */ /* 0x000fc80003f04270 */
[----:B------:R-:W-:-:S05]  /*aca0*/  SEL R12, R37, RZ, !P0 ;  /* 0x000000ff250c7207 */ /* 0x000fca0004000000 */
[----:B------:R-:W-:Y:S02]  /*acb0*/  IMAD.IADD R9, R41, 0x1, R12 ;  /* 0x0000000129097824 */ /* 0x000fe400078e020c */
[----:B------:R-:W-:Y:S02]  /*acc0*/  VIADD R41, R34, 0x10 ;  /* 0x0000001022297836 */ /* 0x000fe40000000000 */
[----:B------:R-:W-:-:S03]  /*acd0*/  IMAD.MOV.U32 R49, RZ, RZ, R9 ;  /* 0x000000ffff317224 */ /* 0x000fc600078e0009 */
[----:B------:R-:W-:-:S13]  /*ace0*/  ISETP.GT.AND P1, PT, R41, R38, PT ;  /* 0x000000262900720c */ /* 0x000fda0003f24270 */
[----:B------:R-:W-:Y:S05]  /*acf0*/  WARPSYNC.COLLECTIVE R4, `(.L_x_1240) ;  /* 0x0000000004087348 */ /* 0x000fea0003c00000 */
[----:B------:R0:W1:Y:S02]  /*ad00*/  SHFL.DOWN P0, R37, R49, R15, R38 ;  /* 0x0800000f31257389 */ /* 0x0000640000000026 */
[----:B01----:R-:W-:Y:S05]  /*ad10*/  ENDCOLLECTIVE ;  /* 0x000000000000791b */ /* 0x003fea0003800000 */
.L_x_1240:
        /* <DEDUP_REMOVED lines=8> */
.L_x_1241:
[----:B------:R-:W-:Y:S02]  /*ada0*/  ISETP.NE.AND P0, PT, R8, 0x65, PT ;  /* 0x000000650800780c */ /* 0x000fe40003f05270 */
[----:B------:R-:W-:-:S05]  /*adb0*/  SEL R42, R37, RZ, !P1 ;  /* 0x000000ff252a7207 */ /* 0x000fca0004800000 */
[----:B------:R-:W-:-:S07]  /*adc0*/  IMAD.IADD R42, R13, 0x1, R42 ;  /* 0x000000010d2a7824 */ /* 0x000fce00078e022a */
[----:B------:R-:W-:Y:S05]  /*add0*/  WARPSYNC.COLLECTIVE R4, `(.L_x_1242) ;  /* 0x0000000004087348 */ /* 0x000fea0003c00000 */
[----:B------:R-:W-:Y:S01]  /*ade0*/  VOTE.ALL P0, P0 ;  /* 0x0000000000ff7806 */ /* 0x000fe20000000000 */
[----:B------:R-:W-:-:S12]  /*adf0*/  ENDCOLLECTIVE ;  /* 0x000000000000791b */ /* 0x000fd80003800000 */
.L_x_1242:
[----:B------:R-:W-:Y:S05]  /*ae00*/  BRA `(.L_x_1243) ;  /* 0xffffff8000b07947 */ /* 0x000fea000383ffff */
.L_x_1205:
[----:B------:R-:W-:Y:S01]  /*ae10*/  BSSY B0, `(.L_x_1244) ;  /* 0x0000006000007945 */ /* 0x000fe20003800000 */
[----:B------:R-:W-:Y:S01]  /*ae20*/  PLOP3.LUT P0, PT, P0, PT, PT, 0x8, 0x80 ;  /* 0x000000000080781c */ /* 0x000fe2000070e170 */
[----:B------:R-:W-:-:S12]  /*ae30*/  IMAD.MOV.U32 R4, RZ, RZ, -0x1 ;  /* 0xffffffffff047424 */ /* 0x000fd800078e00ff */
[----:B------:R-:W-:Y:S05]  /*ae40*/  WARPSYNC.COLLECTIVE R4, `(.L_x_1245) ;  /* 0x0000000004087348 */ /* 0x000fea0003c00000 */
[----:B------:R-:W-:Y:S01]  /*ae50*/  VOTE.ANY P0, P0 ;  /* 0x0000000000ff7806 */ /* 0x000fe20000000100 */
[----:B------:R-:W-:-:S12]  /*ae60*/  ENDCOLLECTIVE ;  /* 0x000000000000791b */ /* 0x000fd80003800000 */
.L_x_1245:
[----:B------:R-:W-:Y:S05]  /*ae70*/  BSYNC B0 ;  /* 0x0000000000007941 */ /* 0x000fea0003800000 */
.L_x_1244:
[----:B------:R-:W-:Y:S05]  /*ae80*/  BRA `(.L_x_1246) ;  /* 0xffffff8000b87947 */ /* 0x000fea000383ffff */
.L_x_1207:
[----:B------:R-:W-:Y:S01]  /*ae90*/  BSSY B0, `(.L_x_1247) ;  /* 0x0000006000007945 */ /* 0x000fe20003800000 */
[----:B------:R-:W-:Y:S01]  /*aea0*/  PLOP3.LUT P0, PT, P0, PT, PT, 0x8, 0x80 ;  /* 0x000000000080781c */ /* 0x000fe2000070e170 */
[----:B------:R-:W-:-:S12]  /*aeb0*/  IMAD.MOV.U32 R4, RZ, RZ, -0x1 ;  /* 0xffffffffff047424 */ /* 0x000fd800078e00ff */
[----:B------:R-:W-:Y:S05]  /*aec0*/  WARPSYNC.COLLECTIVE R4, `(.L_x_1248) ;  /* 0x0000000004087348 */ /* 0x000fea0003c00000 */
[----:B------:R-:W-:Y:S01]  /*aed0*/  VOTE.ANY P0, P0 ;  /* 0x0000000000ff7806 */ /* 0x000fe20000000100 */
[----:B------:R-:W-:-:S12]  /*aee0*/  ENDCOLLECTIVE ;  /* 0x000000000000791b */ /* 0x000fd80003800000 */
.L_x_1248:
[----:B------:R-:W-:Y:S05]  /*aef0*/  BSYNC B0 ;  /* 0x0000000000007941 */ /* 0x000fea0003800000 */
.L_x_1247:
[----:B------:R-:W-:Y:S05]  /*af00*/  BRA `(.L_x_1249) ;  /* 0xffffff8400147947 */ /* 0x000fea000383ffff */
.L_x_1209:
[----:B------:R-:W-:Y:S01]  /*af10*/  BSSY B0, `(.L_x_1250) ;  /* 0x0000006000007945 */ /* 0x000fe20003800000 */
[----:B------:R-:W-:Y:S01]  /*af20*/  PLOP3.LUT P0, PT, P0, PT, PT, 0x8, 0x80 ;  /* 0x000000000080781c */ /* 0x000fe2000070e170 */
[----:B------:R-:W-:-:S12]  /*af30*/  IMAD.MOV.U32 R4, RZ, RZ, -0x1 ;  /* 0xffffffffff047424 */ /* 0x000fd800078e00ff */
[----:B------:R-:W-:Y:S05]  /*af40*/  WARPSYNC.COLLECTIVE R4, `(.L_x_1251) ;  /* 0x0000000004087348 */ /* 0x000fea0003c00000 */
[----:B------:R-:W-:Y:S01]  /*af50*/  VOTE.ANY R4, PT, P0 ;  /* 0x0000000000047806 */ /* 0x000fe200000e0100 */
[----:B------:R-:W-:Y:S06]  /*af60*/  ENDCOLLECTIVE ;  /* 0x000000000000791b */ /* 0x000fec0003800000 */
.L_x_1251:
[----:B------:R-:W-:Y:S05]  /*af70*/  BSYNC B0 ;  /* 0x0000000000007941 */ /* 0x000fea0003800000 */
.L_x_1250:
[----:B------:R-:W-:Y:S02]  /*af80*/  IMAD.MOV.U32 R9, RZ, RZ, R4 ;  /* 0x000000ffff097224 */ /* 0x000fe400078e0004 */
[----:B------:R-:W-:Y:S02]  /*af90*/  IMAD.MOV.U32 R49, RZ, RZ, R13 ;  /* 0x000000ffff317224 */ /* 0x000fe400078e000d */
[----:B------:R-:W-:Y:S01]  /*afa0*/  IMAD.MOV.U32 R15, RZ, RZ, 0x1 ;  /* 0x00000001ff0f7424 */ /* 0x000fe200078e00ff */
[----:B------:R-:W-:Y:S01]  /*afb0*/  LOP3.LUT R9, R9, 0x80000000, R14, 0xec, !PT ;  /* 0x8000000009097812 */ /* 0x000fe200078eec0e */
[----:B------:R-:W-:-:S04]  /*afc0*/  VIADD R11, R11, 0xffffffe0 ;  /* 0xffffffe00b0b7836 */ /* 0x000fc80000000000 */
[----:B------:R-:W-:-:S05]  /*afd0*/  VIADD R4, R9, 0xffffffff ;  /* 0xffffffff09047836 */ /* 0x000fca0000000000 */
[----:B------:R-:W-:Y:S01]  /*afe0*/  LOP3.LUT R8, R9, R4, RZ, 0xc, !PT ;  /* 0x0000000409087212 */ /* 0x000fe200078e0cff */
[----:B------:R-:W-:-:S03]  /*aff0*/  IMAD.MOV.U32 R4, RZ, RZ, -0x1 ;  /* 0xffffffffff047424 */ /* 0x000fc600078e00ff */
[----:B------:R0:W1:Y:S04]  /*b000*/  POPC R38, R8 ;  /* 0x0000000800267309 */ /* 0x0000680000000000 */
[----:B01----:R-:W-:Y:S05]  /*b010*/  WARPSYNC.COLLECTIVE R4, `(.L_x_1252) ;  /* 0x0000000004087348 */ /* 0x003fea0003c00000 */
[----:B-1----:R1:W2:Y:S02]  /*b020*/  SHFL.DOWN P0, R37, R49, R15, R38 ;  /* 0x0800000f31257389 */ /* 0x0022a40000000026 */
[----:B012---:R-:W-:Y:S05]  /*b030*/  ENDCOLLECTIVE ;  /* 0x000000000000791b */ /* 0x007fea0003800000 */
.L_x_1252:
[-C--:B------:R-:W-:Y:S01]  /*b040*/  ISETP.GT.AND P1, PT, R41, R38.reuse, PT ;  /* 0x000000262900720c */ /* 0x080fe20003f24270 */
        /* <DEDUP_REMOVED lines=8> */
.L_x_1253:
        /* <DEDUP_REMOVED lines=8> */
.L_x_1254:
        /* <DEDUP_REMOVED lines=8> */
.L_x_1255:
        /* <DEDUP_REMOVED lines=8> */
.L_x_1256:
[----:B------:R-:W-:Y:S02]  /*b250*/  ISETP.NE.AND P0, PT, R12, 0x65, PT ;  /* 0x000000650c00780c */ /* 0x000fe40003f05270 */
[----:B------:R-:W-:-:S04]  /*b260*/  SEL R37, R37, RZ, !P1 ;  /* 0x000000ff25257207 */ /* 0x000fc80004800000 */
[----:B------:R-:W-:-:S07]  /*b270*/  IADD3 R42, PT, PT, R9, R37, R42 ;  /* 0x00000025092a7210 */ /* 0x000fce0007ffe02a */
[----:B------:R-:W-:Y:S05]  /*b280*/  WARPSYNC.COLLECTIVE R4, `(.L_x_1257) ;  /* 0x0000000004087348 */ /* 0x000fea0003c00000 */
[----:B------:R-:W-:Y:S01]  /*b290*/  VOTE.ALL P0, P0 ;  /* 0x0000000000ff7806 */ /* 0x000fe20000000000 */
[----:B------:R-:W-:-:S12]  /*b2a0*/  ENDCOLLECTIVE ;  /* 0x000000000000791b */ /* 0x000fd80003800000 */
.L_x_1257:
[----:B------:R-:W-:Y:S05]  /*b2b0*/  BRA `(.L_x_1258) ;  /* 0xffffff8000b07947 */ /* 0x000fea000383ffff */
.L_x_1217:
[----:B------:R-:W-:Y:S01]  /*b2c0*/  BSSY B1, `(.L_x_1259) ;  /* 0x0000006000017945 */ /* 0x000fe20003800000 */
[----:B------:R-:W-:Y:S01]  /*b2d0*/  PLOP3.LUT P0, PT, P0, PT, PT, 0x8, 0x80 ;  /* 0x000000000080781c */ /* 0x000fe2000070e170 */
[----:B------:R-:W-:-:S12]  /*b2e0*/  IMAD.MOV.U32 R4, RZ, RZ, -0x1 ;  /* 0xffffffffff047424 */ /* 0x000fd800078e00ff */
[----:B------:R-:W-:Y:S05]  /*b2f0*/  WARPSYNC.COLLECTIVE R4, `(.L_x_1260) ;  /* 0x0000000004087348 */ /* 0x000fea0003c00000 */
[----:B------:R-:W-:Y:S01]  /*b300*/  VOTE.ANY P0, P0 ;  /* 0x0000000000ff7806 */ /* 0x000fe20000000100 */
[----:B------:R-:W-:-:S12]  /*b310*/  ENDCOLLECTIVE ;  /* 0x000000000000791b */ /* 0x000fd80003800000 */
.L_x_1260:
[----:B------:R-:W-:Y:S05]  /*b320*/  BSYNC B1 ;  /* 0x0000000000017941 */ /* 0x000fea0003800000 */
.L_x_1259:
[----:B------:R-:W-:Y:S05]  /*b330*/  BRA `(.L_x_1261) ;  /* 0xffffffd000787947 */ /* 0x000fea000383ffff */
.L_x_1219:
[----:B------:R-:W-:Y:S01]  /*b340*/  BSSY B1, `(.L_x_1262) ;  /* 0x0000006000017945 */ /* 0x000fe20003800000 */
[----:B------:R-:W-:Y:S01]  /*b350*/  PLOP3.LUT P0, PT, P0, PT, PT, 0x8, 0x80 ;  /* 0x000000000080781c */ /* 0x000fe2000070e170 */
[----:B------:R-:W-:-:S12]  /*b360*/  IMAD.MOV.U32 R4, RZ, RZ, -0x1 ;  /* 0xffffffffff047424 */ /* 0x000fd800078e00ff */
[----:B------:R-:W-:Y:S05]  /*b370*/  WARPSYNC.COLLECTIVE R4, `(.L_x_1263) ;  /* 0x0000000004087348 */ /* 0x000fea0003c00000 */
[----:B------:R-:W-:Y:S01]  /*b380*/  VOTE.ANY P0, P0 ;  /* 0x0000000000ff7806 */ /* 0x000fe20000000100 */
[----:B------:R-:W-:-:S12]  /*b390*/  ENDCOLLECTIVE ;  /* 0x000000000000791b */ /* 0x000fd80003800000 */
.L_x_1263:
[----:B------:R-:W-:Y:S05]  /*b3a0*/  BSYNC B1 ;  /* 0x0000000000017941 */ /* 0x000fea0003800000 */
.L_x_1262:
[----:B------:R-:W-:Y:S05]  /*b3b0*/  BRA `(.L_x_1264) ;  /* 0xffffffd000d47947 */ /* 0x000fea000383ffff */
.L_x_1221:
[----:B------:R-:W0:Y:S01]  /*b3c0*/  S2R R14, SR_GEMASK ;  /* 0x00000000000e7919 */ /* 0x000e220000003c00 */
[----:B------:R-:W-:Y:S01]  /*b3d0*/  BSSY B1, `(.L_x_1265) ;  /* 0x0000006000017945 */ /* 0x000fe20003800000 */
[----:B------:R-:W-:Y:S01]  /*b3e0*/  PLOP3.LUT P0, PT, P0, PT, PT, 0x8, 0x80 ;  /* 0x000000000080781c */ /* 0x000fe2000070e170 */
[----:B------:R-:W-:-:S12]  /*b3f0*/  IMAD.MOV.U32 R4, RZ, RZ, -0x1 ;  /* 0xffffffffff047424 */ /* 0x000fd800078e00ff */
[----:B0-----:R-:W-:Y:S05]  /*b400*/  WARPSYNC.COLLECTIVE R4, `(.L_x_1266) ;  /* 0x0000000004087348 */ /* 0x001fea0003c00000 */
[----:B------:R-:W-:Y:S01]  /*b410*/  VOTE.ANY R4, PT, P0 ;  /* 0x0000000000047806 */ /* 0x000fe200000e0100 */
[----:B0-----:R-:W-:Y:S06]  /*b420*/  ENDCOLLECTIVE ;  /* 0x000000000000791b */ /* 0x001fec0003800000 */
.L_x_1266:
[----:B------:R-:W-:Y:S05]  /*b430*/  BSYNC B1 ;  /* 0x0000000000017941 */ /* 0x000fea0003800000 */
.L_x_1265:
        /* <DEDUP_REMOVED lines=16> */
.L_x_1267:
        /* <DEDUP_REMOVED lines=9> */
.L_x_1268:
        /* <DEDUP_REMOVED lines=8> */
.L_x_1269:
        /* <DEDUP_REMOVED lines=10> */
.L_x_1270:
        /* <DEDUP_REMOVED lines=8> */
.L_x_1271:
[----:B------:R-:W-:Y:S02]  /*b770*/  ISETP.NE.AND P0, PT, R8, 0x65, PT ;  /* 0x000000650800780c */ /* 0x000fe40003f05270 */
[----:B------:R-:W-:-:S05]  /*b780*/  SEL R42, R37, RZ, !P1 ;  /* 0x000000ff252a7207 */ /* 0x000fca0004800000 */
[----:B------:R-:W-:-:S07]  /*b790*/  IMAD.IADD R42, R13, 0x1, R42 ;  /* 0x000000010d2a7824 */ /* 0x000fce00078e022a */
[----:B------:R-:W-:Y:S05]  /*b7a0*/  WARPSYNC.COLLECTIVE R4, `(.L_x_1272) ;  /* 0x0000000004087348 */ /* 0x000fea0003c00000 */
[----:B------:R-:W-:Y:S01]  /*b7b0*/  VOTE.ALL P0, P0 ;  /* 0x0000000000ff7806 */ /* 0x000fe20000000000 */
[----:B------:R-:W-:-:S12]  /*b7c0*/  ENDCOLLECTIVE ;  /* 0x000000000000791b */ /* 0x000fd80003800000 */
.L_x_1272:
[----:B------:R-:W-:Y:S05]  /*b7d0*/  BRA `(.L_x_1273) ;  /* 0xffffffd000707947 */ /* 0x000fea000383ffff */
.L_x_1223:
[----:B------:R-:W-:Y:S01]  /*b7e0*/  BSSY B1, `(.L_x_1274) ;  /* 0x0000006000017945 */ /* 0x000fe20003800000 */
[----:B------:R-:W-:Y:S01]  /*b7f0*/  PLOP3.LUT P0, PT, P0, PT, PT, 0x8, 0x80 ;  /* 0x000000000080781c */ /* 0x000fe2000070e170 */
[----:B------:R-:W-:-:S12]  /*b800*/  IMAD.MOV.U32 R4, RZ, RZ, -0x1 ;  /* 0xffffffffff047424 */ /* 0x000fd800078e00ff */
[----:B------:R-:W-:Y:S05]  /*b810*/  WARPSYNC.COLLECTIVE R4, `(.L_x_1275) ;  /* 0x0000000004087348 */ /* 0x000fea0003c00000 */
[----:B------:R-:W-:Y:S01]  /*b820*/  VOTE.ANY P0, P0 ;  /* 0x0000000000ff7806 */ /* 0x000fe20000000100 */
[----:B------:R-:W-:-:S12]  /*b830*/  ENDCOLLECTIVE ;  /* 0x000000000000791b */ /* 0x000fd80003800000 */
.L_x_1275:
[----:B------:R-:W-:Y:S05]  /*b840*/  BSYNC B1 ;  /* 0x0000000000017941 */ /* 0x000fea0003800000 */
.L_x_1274:
[----:B------:R-:W-:Y:S05]  /*b850*/  BRA `(.L_x_1276) ;  /* 0xffffffd000787947 */ /* 0x000fea000383ffff */
.L_x_1225:
[----:B------:R-:W-:Y:S01]  /*b860*/  BSSY B1, `(.L_x_1277) ;  /* 0x0000006000017945 */ /* 0x000fe20003800000 */
[----:B------:R-:W-:Y:S01]  /*b870*/  PLOP3.LUT P0, PT, P0, PT, PT, 0x8, 0x80 ;  /* 0x000000000080781c */ /* 0x000fe2000070e170 */
[----:B------:R-:W-:-:S12]  /*b880*/  IMAD.MOV.U32 R4, RZ, RZ, -0x1 ;  /* 0xffffffffff047424 */ /* 0x000fd800078e00ff */
[----:B------:R-:W-:Y:S05]  /*b890*/  WARPSYNC.COLLECTIVE R4, `(.L_x_1278) ;  /* 0x0000000004087348 */ /* 0x000fea0003c00000 */
[----:B------:R-:W-:Y:S01]  /*b8a0*/  VOTE.ANY P0, P0 ;  /* 0x0000000000ff7806 */ /* 0x000fe20000000100 */
[----:B------:R-:W-:-:S12]  /*b8b0*/  ENDCOLLECTIVE ;  /* 0x000000000000791b */ /* 0x000fd80003800000 */
.L_x_1278:
[----:B------:R-:W-:Y:S05]  /*b8c0*/  BSYNC B1 ;  /* 0x0000000000017941 */ /* 0x000fea0003800000 */
.L_x_1277:
[----:B------:R-:W-:Y:S05]  /*b8d0*/  BRA `(.L_x_1279) ;  /* 0xffffffd000d47947 */ /* 0x000fea000383ffff */
.L_x_1227:
[----:B------:R-:W-:Y:S01]  /*b8e0*/  BSSY B1, `(.L_x_1280) ;  /* 0x0000006000017945 */ /* 0x000fe20003800000 */
[----:B------:R-:W-:Y:S01]  /*b8f0*/  PLOP3.LUT P0, PT, P0, PT, PT, 0x8, 0x80 ;  /* 0x000000000080781c */ /* 0x000fe2000070e170 */
[----:B------:R-:W-:-:S12]  /*b900*/  IMAD.MOV.U32 R4, RZ, RZ, -0x1 ;  /* 0xffffffffff047424 */ /* 0x000fd800078e00ff */
[----:B------:R-:W-:Y:S05]  /*b910*/  WARPSYNC.COLLECTIVE R4, `(.L_x_1281) ;  /* 0x0000000004087348 */ /* 0x000fea0003c00000 */
[----:B------:R-:W-:Y:S01]  /*b920*/  VOTE.ANY R4, PT, P0 ;  /* 0x0000000000047806 */ /* 0x000fe200000e0100 */
[----:B------:R-:W-:Y:S06]  /*b930*/  ENDCOLLECTIVE ;  /* 0x000000000000791b */ /* 0x000fec0003800000 */
.L_x_1281:
[----:B------:R-:W-:Y:S05]  /*b940*/  BSYNC B1 ;  /* 0x0000000000017941 */ /* 0x000fea0003800000 */
.L_x_1280:
        /* <DEDUP_REMOVED lines=12> */
.L_x_1282:
        /* <DEDUP_REMOVED lines=9> */
.L_x_1283:
        /* <DEDUP_REMOVED lines=8> */
.L_x_1284:
        /* <DEDUP_REMOVED lines=8> */
.L_x_1285:
        /* <DEDUP_REMOVED lines=8> */
.L_x_1286:
[----:B------:R-:W-:Y:S02]  /*bc20*/  ISETP.NE.AND P0, PT, R12, 0x65, PT ;  /* 0x000000650c00780c */ /* 0x000fe40003f05270 */
[----:B------:R-:W-:-:S04]  /*bc30*/  SEL R37, R37, RZ, !P1 ;  /* 0x000000ff25257207 */ /* 0x000fc80004800000 */
[----:B------:R-:W-:-:S07]  /*bc40*/  IADD3 R42, PT, PT, R9, R37, R42 ;  /* 0x00000025092a7210 */ /* 0x000fce0007ffe02a */
[----:B------:R-:W-:Y:S05]  /*bc50*/  WARPSYNC.COLLECTIVE R4, `(.L_x_1287) ;  /* 0x0000000004087348 */ /* 0x000fea0003c00000 */
[----:B------:R-:W-:Y:S01]  /*bc60*/  VOTE.ALL P0, P0 ;  /* 0x0000000000ff7806 */ /* 0x000fe20000000000 */
[----:B------:R-:W-:-:S12]  /*bc70*/  ENDCOLLECTIVE ;  /* 0x000000000000791b */ /* 0x000fd80003800000 */
.L_x_1287:
[----:B------:R-:W-:Y:S05]  /*bc80*/  BRA `(.L_x_1288) ;  /* 0xffffffd000707947 */ /* 0x000fea000383ffff */
.L_x_1289:
        /* <DEDUP_REMOVED lines=15> */
.L_x_1304:


//--------------------- .text._ZN3cub18CUB_300001_SM_10006detail4scan23DeviceCompactInitKernelINS0_13ScanTileStateIiLb1EEEPlEEvT_iT0_ --------------------------
	.section	.text._ZN3cub18CUB_300001_SM_10006detail4scan23DeviceCompactInitKernelINS0_13ScanTileStateIiLb1EEEPlEEvT_iT0_,"ax",@progbits
	.align	128
        .global         _ZN3cub18CUB_300001_SM_10006detail4scan23DeviceCompactInitKernelINS0_13ScanTileStateIiLb1EEEPlEEvT_iT0_
        .type           _ZN3cub18CUB_300001_SM_10006detail4scan23DeviceCompactInitKernelINS0_13ScanTileStateIiLb1EEEPlEEvT_iT0_,@function
        .size           _ZN3cub18CUB_300001_SM_10006detail4scan23DeviceCompactInitKernelINS0_13ScanTileStateIiLb1EEEPlEEvT_iT0_,(.L_x_1305 - _ZN3cub18CUB_300001_SM_10006detail4scan23DeviceCompactInitKernelINS0_13ScanTileStateIiLb1EEEPlEEvT_iT0_)
        .other          _ZN3cub18CUB_300001_SM_10006detail4scan23DeviceCompactInitKernelINS0_13ScanTileStateIiLb1EEEPlEEvT_iT0_,@"STO_CUDA_ENTRY STV_DEFAULT"
_ZN3cub18CUB_300001_SM_10006detail4scan23DeviceCompactInitKernelINS0_13ScanTileStateIiLb1EEEPlEEvT_iT0_:
.text._ZN3cub18CUB_300001_SM_10006detail4scan23DeviceCompactInitKernelINS0_13ScanTileStateIiLb1EEEPlEEvT_iT0_:
[----:B------:R-:W-:Y:S01]  /*0000*/  LDC R1, c[0x0][0x37c] ;  /* 0x0000df00ff017b82 */ /* 0x000fe20000000800 */
[----:B------:R-:W0:Y:S07]  /*0010*/  S2R R0, SR_TID.X ;  /* 0x0000000000007919 */ /* 0x000e2e0000002100 */
[----:B------:R-:W1:Y:S01]  /*0020*/  S2UR UR6, SR_CTAID.X ;  /* 0x00000000000679c3 */ /* 0x000e620000002500 */
[----:B------:R-:W2:Y:S07]  /*0030*/  LDCU UR4, c[0x0][0x388] ;  /* 0x00007100ff0477ac */ /* 0x000eae0008000800 */
[----:B------:R-:W1:Y:S01]  /*0040*/  LDC R7, c[0x0][0x360] ;  /* 0x0000d800ff077b82 */ /* 0x000e620000000800 */
[C---:B0-----:R-:W-:Y:S01]  /*0050*/  ISETP.GT.U32.AND P0, PT, R0.reuse, 0x1f, PT ;  /* 0x0000001f0000780c */ /* 0x041fe20003f04070 */
[----:B-1----:R-:W-:Y:S01]  /*0060*/  IMAD R7, R7, UR6, R0 ;  /* 0x0000000607077c24 */ /* 0x002fe2000f8e0200 */
[----:B------:R-:W-:-:S02]  /*0070*/  LOP3.LUT P2, RZ, R0, UR6, RZ, 0xfc, !PT ;  /* 0x0000000600ff7c12 */ /* 0x000fc4000f84fcff */
[----:B------:R-:W-:Y:S02]  /*0080*/  ISETP.NE.OR P0, PT, RZ, UR6, P0 ;  /* 0x00000006ff007c0c */ /* 0x000fe40008705670 */
[----:B--2---:R-:W-:Y:S01]  /*0090*/  ISETP.GE.AND P1, PT, R7, UR4, PT ;  /* 0x0000000407007c0c */ /* 0x004fe2000bf26270 */
[----:B------:R-:W0:Y:S10]  /*00a0*/  LDCU.64 UR4, c[0x0][0x358] ;  /* 0x00006b00ff0477ac */ /* 0x000e340008000a00 */
[----:B------:R-:W1:Y:S02]  /*00b0*/  @!P0 LDC.64 R4, c[0x0][0x380] ;  /* 0x0000e000ff048b82 */ /* 0x000e640000000a00 */
[----:B------:R-:W-:-:S06]  /*00c0*/  @!P1 MOV R6, 0x63 ;  /* 0x0000006300069802 */ /* 0x000fcc0000000f00 */
[----:B------:R-:W2:Y:S01]  /*00d0*/  @!P1 LDC.64 R2, c[0x0][0x380] ;  /* 0x0000e000ff029b82 */ /* 0x000ea20000000a00 */
[----:B-1----:R-:W-:-:S04]  /*00e0*/  @!P0 IMAD.WIDE.U32 R4, R0, 0x8, R4 ;  /* 0x0000000800048825 */ /* 0x002fc800078e0004 */
[----:B--2---:R-:W-:-:S04]  /*00f0*/  @!P1 IMAD.WIDE R2, R7, 0x8, R2 ;  /* 0x0000000807029825 */ /* 0x004fc800078e0202 */
[----:B------:R-:W-:-:S05]  /*0100*/  IMAD.MOV.U32 R7, RZ, RZ, RZ ;  /* 0x000000ffff077224 */ /* 0x000fca00078e00ff */
[----:B0-----:R0:W-:Y:S04]  /*0110*/  @!P1 STG.E.64 desc[UR4][R2.64+0x100], R6 ;  /* 0x0001000602009986 */ /* 0x0011e8000c101b04 */
[----:B------:R0:W-:Y:S01]  /*0120*/  @!P0 STG.E.64 desc[UR4][R4.64], RZ ;  /* 0x000000ff04008986 */ /* 0x0001e2000c101b04 */
[----:B------:R-:W-:Y:S05]  /*0130*/  @P2 EXIT ;  /* 0x000000000000294d */ /* 0x000fea0003800000 */
[----:B0-----:R-:W0:Y:S02]  /*0140*/  LDC.64 R2, c[0x0][0x390] ;  /* 0x0000e400ff027b82 */ /* 0x001e240000000a00 */
[----:B0-----:R-:W-:Y:S01]  /*0150*/  STG.E.64 desc[UR4][R2.64], RZ ;  /* 0x000000ff02007986 */ /* 0x001fe2000c101b04 */
[----:B------:R-:W-:Y:S05]  /*0160*/  EXIT ;  /* 0x000000000000794d */ /* 0x000fea0003800000 */
.L_x_1290:
        /* <DEDUP_REMOVED lines=9> */
.L_x_1305:


//--------------------- .text._ZN3cub18CUB_300001_SM_10006detail4scan23DeviceCompactInitKernelINS0_13ScanTileStateIiLb1EEEPiEEvT_iT0_ --------------------------
	.section	.text._ZN3cub18CUB_300001_SM_10006detail4scan23DeviceCompactInitKernelINS0_13ScanTileStateIiLb1EEEPiEEvT_iT0_,"ax",@progbits
	.align	128
        .global         _ZN3cub18CUB_300001_SM_10006detail4scan23DeviceCompactInitKernelINS0_13ScanTileStateIiLb1EEEPiEEvT_iT0_
        .type           _ZN3cub18CUB_300001_SM_10006detail4scan23DeviceCompactInitKernelINS0_13ScanTileStateIiLb1EEEPiEEvT_iT0_,@function
        .size           _ZN3cub18CUB_300001_SM_10006detail4scan23DeviceCompactInitKernelINS0_13ScanTileStateIiLb1EEEPiEEvT_iT0_,(.L_x_1306 - _ZN3cub18CUB_300001_SM_10006detail4scan23DeviceCompactInitKernelINS0_13ScanTileStateIiLb1EEEPiEEvT_iT0_)
        .other          _ZN3cub18CUB_300001_SM_10006detail4scan23DeviceCompactInitKernelINS0_13ScanTileStateIiLb1EEEPiEEvT_iT0_,@"STO_CUDA_ENTRY STV_DEFAULT"
_ZN3cub18CUB_300001_SM_10006detail4scan23DeviceCompactInitKernelINS0_13ScanTileStateIiLb1EEEPiEEvT_iT0_:
.text._ZN3cub18CUB_300001_SM_10006detail4scan23DeviceCompactInitKernelINS0_13ScanTileStateIiLb1EEEPiEEvT_iT0_:
        /* <DEDUP_REMOVED lines=21> */
[----:B0-----:R-:W-:Y:S01]  /*0150*/  STG.E desc[UR4][R2.64], RZ ;  /* 0x000000ff02007986 */ /* 0x001fe2000c101904 */
[----:B------:R-:W-:Y:S05]  /*0160*/  EXIT ;  /* 0x000000000000794d */ /* 0x000fea0003800000 */
.L_x_1291:
        /* <DEDUP_REMOVED lines=9> */
.L_x_1306:


//--------------------- .text._ZN3cub18CUB_300001_SM_10006detail8for_each13static_kernelINS2_12policy_hub_t12policy_500_tElN6thrust24THRUST_300001_SM_1000_NS8cuda_cub20__uninitialized_copy7functorINS7_6detail15normal_iteratorINS7_10device_ptrIiEEEENSC_INS7_7pointerIiNS8_3tagENS7_11use_defaultESI_EEEEEEEEvT0_T1_ --------------------------
	.section	.text._ZN3cub18CUB_300001_SM_10006detail8for_each13static_kernelINS2_12policy_hub_t12policy_500_tElN6thrust24THRUST_300001_SM_1000_NS8cuda_cub20__uninitialized_copy7functorINS7_6detail15normal_iteratorINS7_10device_ptrIiEEEENSC_INS7_7pointerIiNS8_3tagENS7_11use_defaultESI_EEEEEEEEvT0_T1_,"ax",@progbits
	.align	128
        .global         _ZN3cub18CUB_300001_SM_10006detail8for_each13static_kernelINS2_12policy_hub_t12policy_500_tElN6thrust24THRUST_300001_SM_1000_NS8cuda_cub20__uninitialized_copy7functorINS7_6detail15normal_iteratorINS7_10device_ptrIiEEEENSC_INS7_7pointerIiNS8_3tagENS7_11use_defaultESI_EEEEEEEEvT0_T1_
        .type           _ZN3cub18CUB_300001_SM_10006detail8for_each13static_kernelINS2_12policy_hub_t12policy_500_tElN6thrust24THRUST_300001_SM_1000_NS8cuda_cub20__uninitialized_copy7functorINS7_6detail15normal_iteratorINS7_10device_ptrIiEEEENSC_INS7_7pointerIiNS8_3tagENS7_11use_defaultESI_EEEEEEEEvT0_T1_,@function
        .size           _ZN3cub18CUB_300001_SM_10006detail8for_each13static_kernelINS2_12policy_hub_t12policy_500_tElN6thrust24THRUST_300001_SM_1000_NS8cuda_cub20__uninitialized_copy7functorINS7_6detail15normal_iteratorINS7_10device_ptrIiEEEENSC_INS7_7pointerIiNS8_3tagENS7_11use_defaultESI_EEEEEEEEvT0_T1_,(.L_x_1307 - _ZN3cub18CUB_300001_SM_10006detail8for_each13static_kernelINS2_12policy_hub_t12policy_500_tElN6thrust24THRUST_300001_SM_1000_NS8cuda_cub20__uninitialized_copy7functorINS7_6detail15normal_iteratorINS7_10device_ptrIiEEEENSC_INS7_7pointerIiNS8_3tagENS7_11use_defaultESI_EEEEEEEEvT0_T1_)
        .other          _ZN3cub18CUB_300001_SM_10006detail8for_each13static_kernelINS2_12policy_hub_t12policy_500_tElN6thrust24THRUST_300001_SM_1000_NS8cuda_cub20__uninitialized_copy7functorINS7_6detail15normal_iteratorINS7_10device_ptrIiEEEENSC_INS7_7pointerIiNS8_3tagENS7_11use_defaultESI_EEEEEEEEvT0_T1_,@"STO_CUDA_ENTRY STV_DEFAULT"
_ZN3cub18CUB_300001_SM_10006detail8for_each13static_kernelINS2_12policy_hub_t12policy_500_tElN6thrust24THRUST_300001_SM_1000_NS8cuda_cub20__uninitialized_copy7functorINS7_6detail15normal_iteratorINS7_10device_ptrIiEEEENSC_INS7_7pointerIiNS8_3tagENS7_11use_defaultESI_EEEEEEEEvT0_T1_:
.text._ZN3cub18CUB_300001_SM_10006detail8for_each13static_kernelINS2_12policy_hub_t12policy_500_tElN6thrust24THRUST_300001_SM_1000_NS8cuda_cub20__uninitialized_copy7functorINS7_6detail15normal_iteratorINS7_10device_ptrIiEEEENSC_INS7_7pointerIiNS8_3tagENS7_11use_defaultESI_EEEEEEEEvT0_T1_:
[----:B------:R-:W-:Y:S08]  /*0000*/  LDC R1, c[0x0][0x37c] ;  /* 0x0000df00ff017b82 */ /* 0x000ff00000000800 */
[----:B------:R-:W0:Y:S01]  /*0010*/  S2UR UR4, SR_CTAID.X ;  /* 0x00000000000479c3 */ /* 0x000e220000002500 */
[----:B------:R-:W1:Y:S01]  /*0020*/  LDCU.64 UR6, c[0x0][0x380] ;  /* 0x00007000ff0677ac */ /* 0x000e620008000a00 */
[----:B------:R-:W2:Y:S01]  /*0030*/  LDCU.64 UR8, c[0x0][0x358] ;  /* 0x00006b00ff0877ac */ /* 0x000ea20008000a00 */
[----:B0-----:R-:W-:-:S04]  /*0040*/  UIMAD.WIDE.U32 UR4, UR4, 0x200, URZ ;  /* 0x00000200040478a5 */ /* 0x001fc8000f8e00ff */
[----:B-1----:R-:W-:-:S04]  /*0050*/  UIADD3 UR6, UP0, UPT, -UR4, UR6, URZ ;  /* 0x0000000604067290 */ /* 0x002fc8000ff1e1ff */
[----:B------:R-:W-:Y:S02]  /*0060*/  UIADD3.X UR7, UPT, UPT, ~UR5, UR7, URZ, UP0, !UPT ;  /* 0x0000000705077290 */ /* 0x000fe400087fe5ff */
[----:B------:R-:W-:-:S04]  /*0070*/  UISETP.GE.U32.AND UP0, UPT, UR6, 0x200, UPT ;  /* 0x000002000600788c */ /* 0x000fc8000bf06070 */
[----:B------:R-:W-:-:S09]  /*0080*/  UISETP.GE.AND.EX UP0, UPT, UR7, URZ, UPT, UP0 ;  /* 0x000000ff0700728c */ /* 0x000fd2000bf06300 */
[----:B--2---:R-:W-:Y:S05]  /*0090*/  BRA.U !UP0, `(.L_x_1292) ;  /* 0x0000000108407547 */ /* 0x004fea000b800000 */
[----:B------:R-:W0:Y:S01]  /*00a0*/  S2R R0, SR_TID.X ;  /* 0x0000000000007919 */ /* 0x000e220000002100 */
[----:B------:R-:W1:Y:S01]  /*00b0*/  LDCU.64 UR10, c[0x0][0x388] ;  /* 0x00007100ff0a77ac */ /* 0x000e620008000a00 */
[----:B0-----:R-:W-:-:S05]  /*00c0*/  IADD3 R0, P0, PT, R0, UR4, RZ ;  /* 0x0000000400007c10 */ /* 0x001fca000ff1e0ff */
[----:B------:R-:W-:Y:S02]  /*00d0*/  IMAD.X R3, RZ, RZ, UR5, P0 ;  /* 0x00000005ff037e24 */ /* 0x000fe400080e06ff */
[----:B------:R-:W-:-:S03]  /*00e0*/  IMAD.SHL.U32 R4, R0, 0x4, RZ ;  /* 0x0000000400047824 */ /* 0x000fc600078e00ff */
[----:B------:R-:W-:Y:S02]  /*00f0*/  SHF.L.U64.HI R0, R0, 0x2, R3 ;  /* 0x0000000200007819 */ /* 0x000fe40000010203 */
[----:B-1----:R-:W-:-:S04]  /*0100*/  IADD3 R2, P0, PT, R4, UR10, RZ ;  /* 0x0000000a04027c10 */ /* 0x002fc8000ff1e0ff */
[----:B------:R-:W-:Y:S01]  /*0110*/  IADD3.X R3, PT, PT, R0, UR11, RZ, P0, !PT ;  /* 0x0000000b00037c10 */ /* 0x000fe200087fe4ff */
[----:B------:R-:W0:Y:S04]  /*0120*/  LDCU.64 UR10, c[0x0][0x390] ;  /* 0x00007200ff0a77ac */ /* 0x000e280008000a00 */
[----:B------:R-:W2:Y:S01]  /*0130*/  LDG.E R7, desc[UR8][R2.64] ;  /* 0x0000000802077981 */ /* 0x000ea2000c1e1900 */
[----:B0-----:R-:W-:-:S04]  /*0140*/  IADD3 R4, P0, PT, R4, UR10, RZ ;  /* 0x0000000a04047c10 */ /* 0x001fc8000ff1e0ff */
[----:B------:R-:W-:-:S05]  /*0150*/  IADD3.X R5, PT, PT, R0, UR11, RZ, P0, !PT ;  /* 0x0000000b00057c10 */ /* 0x000fca00087fe4ff */
[----:B--2---:R-:W-:Y:S04]  /*0160*/  STG.E desc[UR8][R4.64], R7 ;  /* 0x0000000704007986 */ /* 0x004fe8000c101908 */
[----:B------:R-:W2:Y:S04]  /*0170*/  LDG.E R9, desc[UR8][R2.64+0x400] ;  /* 0x0004000802097981 */ /* 0x000ea8000c1e1900 */
[----:B--2---:R-:W-:Y:S01]  /*0180*/  STG.E desc[UR8][R4.64+0x400], R9 ;  /* 0x0004000904007986 */ /* 0x004fe2000c101908 */
[----:B------:R-:W-:Y:S05]  /*0190*/  EXIT ;  /* 0x000000000000794d */ /* 0x000fea0003800000 */
.L_x_1292:
[----:B------:R-:W0:Y:S01]  /*01a0*/  S2R R0, SR_TID.X ;  /* 0x0000000000007919 */ /* 0x000e220000002100 */
[----:B------:R-:W-:Y:S01]  /*01b0*/  USHF.R.S32.HI UR7, URZ, 0x1f, UR6 ;  /* 0x0000001fff077899 */ /* 0x000fe20008011406 */
[----:B------:R-:W-:Y:S05]  /*01c0*/  BSSY.RECONVERGENT B0, `(.L_x_1293) ;  /* 0x0000015000007945 */ /* 0x000fea0003800200 */
[----:B------:R-:W-:Y:S01]  /*01d0*/  IMAD.U32 R3, RZ, RZ, UR7 ;  /* 0x00000007ff037e24 */ /* 0x000fe2000f8e00ff */
[C---:B0-----:R-:W-:Y:S01]  /*01e0*/  ISETP.LT.U32.AND P0, PT, R0.reuse, UR6, PT ;  /* 0x0000000600007c0c */ /* 0x041fe2000bf01070 */
[----:B------:R-:W-:-:S03]  /*01f0*/  VIADD R2, R0, 0x100 ;  /* 0x0000010000027836 */ /* 0x000fc60000000000 */
[----:B------:R-:W-:Y:S02]  /*0200*/  ISETP.GT.AND.EX P0, PT, R3, RZ, PT, P0 ;  /* 0x000000ff0300720c */ /* 0x000fe40003f04300 */
[----:B------:R-:W-:Y:S01]  /*0210*/  ISETP.LT.U32.AND P1, PT, R2, UR6, PT ;  /* 0x0000000602007c0c */ /* 0x000fe2000bf21070 */
[----:B------:R-:W-:-:S05]  /*0220*/  IMAD.U32 R2, RZ, RZ, UR7 ;  /* 0x00000007ff027e24 */ /* 0x000fca000f8e00ff */
[----:B------:R-:W-:-:S05]  /*0230*/  ISETP.GT.AND.EX P1, PT, R2, RZ, PT, P1 ;  /* 0x000000ff0200720c */ /* 0x000fca0003f24310 */
[----:B------:R-:W-:Y:S08]  /*0240*/  @!P0 BRA `(.L_x_1294) ;  /* 0x0000000000308947 */ /* 0x000ff00003800000 */
[----:B------:R-:W0:Y:S01]  /*0250*/  LDCU.64 UR10, c[0x0][0x388] ;  /* 0x00007100ff0a77ac */ /* 0x000e220008000a00 */
[----:B------:R-:W-:-:S05]  /*0260*/  IADD3 R2, P0, PT, R0, UR4, RZ ;  /* 0x0000000400027c10 */ /* 0x000fca000ff1e0ff */
[----:B------:R-:W-:Y:S02]  /*0270*/  IMAD.X R3, RZ, RZ, UR5, P0 ;  /* 0x00000005ff037e24 */ /* 0x000fe400080e06ff */
[----:B------:R-:W-:-:S03]  /*0280*/  IMAD.SHL.U32 R4, R2, 0x4, RZ ;  /* 0x0000000402047824 */ /* 0x000fc600078e00ff */
[----:B------:R-:W-:Y:S02]  /*0290*/  SHF.L.U64.HI R5, R2, 0x2, R3 ;  /* 0x0000000202057819 */ /* 0x000fe40000010203 */
[----:B0-----:R-:W-:-:S04]  /*02a0*/  IADD3 R2, P0, PT, R4, UR10, RZ ;  /* 0x0000000a04027c10 */ /* 0x001fc8000ff1e0ff */
[----:B------:R-:W-:Y:S01]  /*02b0*/  IADD3.X R3, PT, PT, R5, UR11, RZ, P0, !PT ;  /* 0x0000000b05037c10 */ /* 0x000fe200087fe4ff */
[----:B------:R-:W0:Y:S05]  /*02c0*/  LDCU.64 UR10, c[0x0][0x390] ;  /* 0x00007200ff0a77ac */ /* 0x000e2a0008000a00 */
[----:B------:R-:W2:Y:S01]  /*02d0*/  LDG.E R3, desc[UR8][R2.64] ;  /* 0x0000000802037981 */ /* 0x000ea2000c1e1900 */
[----:B0-----:R-:W-:-:S04]  /*02e0*/  IADD3 R4, P0, PT, R4, UR10, RZ ;  /* 0x0000000a04047c10 */ /* 0x001fc8000ff1e0ff */
[----:B------:R-:W-:-:S05]  /*02f0*/  IADD3.X R5, PT, PT, R5, UR11, RZ, P0, !PT ;  /* 0x0000000b05057c10 */ /* 0x000fca00087fe4ff */
[----:B--2---:R0:W-:Y:S04]  /*0300*/  STG.E desc[UR8][R4.64], R3 ;  /* 0x0000000304007986 */ /* 0x0041e8000c101908 */
.L_x_1294:
[----:B------:R-:W-:Y:S05]  /*0310*/  BSYNC.RECONVERGENT B0 ;  /* 0x0000000000007941 */ /* 0x000fea0003800200 */
.L_x_1293:
[----:B------:R-:W-:Y:S05]  /*0320*/  @!P1 EXIT ;  /* 0x000000000000994d */ /* 0x000fea0003800000 */
[----:B------:R-:W1:Y:S01]  /*0330*/  LDCU.64 UR6, c[0x0][0x388] ;  /* 0x00007100ff0677ac */ /* 0x000e620008000a00 */
[----:B------:R-:W-:-:S05]  /*0340*/  IADD3 R0, P0, PT, R0, UR4, RZ ;  /* 0x0000000400007c10 */ /* 0x000fca000ff1e0ff */
[----:B0-----:R-:W-:Y:S02]  /*0350*/  IMAD.X R3, RZ, RZ, UR5, P0 ;  /* 0x00000005ff037e24 */ /* 0x001fe400080e06ff */
[----:B------:R-:W-:-:S03]  /*0360*/  IMAD.SHL.U32 R4, R0, 0x4, RZ ;  /* 0x0000000400047824 */ /* 0x000fc600078e00ff */
[----:B------:R-:W-:Y:S02]  /*0370*/  SHF.L.U64.HI R0, R0, 0x2, R3 ;  /* 0x0000000200007819 */ /* 0x000fe40000010203 */
[----:B-1----:R-:W-:-:S04]  /*0380*/  IADD3 R2, P0, PT, R4, UR6, RZ ;  /* 0x0000000604027c10 */ /* 0x002fc8000ff1e0ff */
[----:B------:R-:W-:Y:S01]  /*0390*/  IADD3.X R3, PT, PT, R0, UR7, RZ, P0, !PT ;  /* 0x0000000700037c10 */ /* 0x000fe200087fe4ff */
[----:B------:R-:W0:Y:S05]  /*03a0*/  LDCU.64 UR6, c[0x0][0x390] ;  /* 0x00007200ff0677ac */ /* 0x000e2a0008000a00 */
[----:B------:R-:W2:Y:S01]  /*03b0*/  LDG.E R3, desc[UR8][R2.64+0x400] ;  /* 0x0004000802037981 */ /* 0x000ea2000c1e1900 */
[----:B0-----:R-:W-:-:S04]  /*03c0*/  IADD3 R4, P0, PT, R4, UR6, RZ ;  /* 0x0000000604047c10 */ /* 0x001fc8000ff1e0ff */
[----:B------:R-:W-:-:S05]  /*03d0*/  IADD3.X R5, PT, PT, R0, UR7, RZ, P0, !PT ;  /* 0x0000000700057c10 */ /* 0x000fca00087fe4ff */
[----:B--2---:R-:W-:Y:S01]  /*03e0*/  STG.E desc[UR8][R4.64+0x400], R3 ;  /* 0x0004000304007986 */ /* 0x004fe2000c101908 */
[----:B------:R-:W-:Y:S05]  /*03f0*/  EXIT ;  /* 0x000000000000794d */ /* 0x000fea0003800000 */
.L_x_1295:
        /* <DEDUP_REMOVED lines=16> */
.L_x_1307:


//--------------------- .text._ZN3cub18CUB_300001_SM_10006detail8for_each13static_kernelINS2_12policy_hub_t12policy_500_tElN6thrust24THRUST_300001_SM_1000_NS8cuda_cub20__uninitialized_copy7functorINS7_6detail15normal_iteratorINS7_10device_ptrIiEEEENSC_INS7_7pointerIiNS8_5par_tENS7_11use_defaultESI_EEEEEEEEvT0_T1_ --------------------------
	.section	.text._ZN3cub18CUB_300001_SM_10006detail8for_each13static_kernelINS2_12policy_hub_t12policy_500_tElN6thrust24THRUST_300001_SM_1000_NS8cuda_cub20__uninitialized_copy7functorINS7_6detail15normal_iteratorINS7_10device_ptrIiEEEENSC_INS7_7pointerIiNS8_5par_tENS7_11use_defaultESI_EEEEEEEEvT0_T1_,"ax",@progbits
	.align	128
        .global         _ZN3cub18CUB_300001_SM_10006detail8for_each13static_kernelINS2_12policy_hub_t12policy_500_tElN6thrust24THRUST_300001_SM_1000_NS8cuda_cub20__uninitialized_copy7functorINS7_6detail15normal_iteratorINS7_10device_ptrIiEEEENSC_INS7_7pointerIiNS8_5par_tENS7_11use_defaultESI_EEEEEEEEvT0_T1_
        .type           _ZN3cub18CUB_300001_SM_10006detail8for_each13static_kernelINS2_12policy_hub_t12policy_500_tElN6thrust24THRUST_300001_SM_1000_NS8cuda_cub20__uninitialized_copy7functorINS7_6detail15normal_iteratorINS7_10device_ptrIiEEEENSC_INS7_7pointerIiNS8_5par_tENS7_11use_defaultESI_EEEEEEEEvT0_T1_,@function
        .size           _ZN3cub18CUB_300001_SM_10006detail8for_each13static_kernelINS2_12policy_hub_t12policy_500_tElN6thrust24THRUST_300001_SM_1000_NS8cuda_cub20__uninitialized_copy7functorINS7_6detail15normal_iteratorINS7_10device_ptrIiEEEENSC_INS7_7pointerIiNS8_5par_tENS7_11use_defaultESI_EEEEEEEEvT0_T1_,(.L_x_1308 - _ZN3cub18CUB_300001_SM_10006detail8for_each13static_kernelINS2_12policy_hub_t12policy_500_tElN6thrust24THRUST_300001_SM_1000_NS8cuda_cub20__uninitialized_copy7functorINS7_6detail15normal_iteratorINS7_10device_ptrIiEEEENSC_INS7_7pointerIiNS8_5par_tENS7_11use_defaultESI_EEEEEEEEvT0_T1_)
        .other          _ZN3cub18CUB_300001_SM_10006detail8for_each13static_kernelINS2_12policy_hub_t12policy_500_tElN6thrust24THRUST_300001_SM_1000_NS8cuda_cub20__uninitialized_copy7functorINS7_6detail15normal_iteratorINS7_10device_ptrIiEEEENSC_INS7_7pointerIiNS8_5par_tENS7_11use_defaultESI_EEEEEEEEvT0_T1_,@"STO_CUDA_ENTRY STV_DEFAULT"
_ZN3cub18CUB_300001_SM_10006detail8for_each13static_kernelINS2_12policy_hub_t12policy_500_tElN6thrust24THRUST_300001_SM_1000_NS8cuda_cub20__uninitialized_copy7functorINS7_6detail15normal_iteratorINS7_10device_ptrIiEEEENSC_INS7_7pointerIiNS8_5par_tENS7_11use_defaultESI_EEEEEEEEvT0_T1_:
.text._ZN3cub18CUB_300001_SM_10006detail8for_each13static_kernelINS2_12policy_hub_t12policy_500_tElN6thrust24THRUST_300001_SM_1000_NS8cuda_cub20__uninitialized_copy7functorINS7_6detail15normal_iteratorINS7_10device_ptrIiEEEENSC_INS7_7pointerIiNS8_5par_tENS7_11use_defaultESI_EEEEEEEEvT0_T1_:
        /* <DEDUP_REMOVED lines=26> */
.L_x_1296:
        /* <DEDUP_REMOVED lines=23> */
.L_x_1298:
[----:B------:R-:W-:Y:S05]  /*0310*/  BSYNC.RECONVERGENT B0 ;  /* 0x0000000000007941 */ /* 0x000fea0003800200 */
.L_x_1297:
        /* <DEDUP_REMOVED lines=14> */
.L_x_1299:
        /* <DEDUP_REMOVED lines=16> */
.L_x_1308:


//--------------------- .text._ZN3cub18CUB_300001_SM_10006detail11EmptyKernelIvEEvv --------------------------
	.section	.text._ZN3cub18CUB_300001_SM_10006detail11EmptyKernelIvEEvv,"ax",@progbits
	.align	128
        .global         _ZN3cub18CUB_300001_SM_10006detail11EmptyKernelIvEEvv
        .type           _ZN3cub18CUB_300001_SM_10006detail11EmptyKernelIvEEvv,@function
        .size           _ZN3cub18CUB_300001_SM_10006detail11EmptyKernelIvEEvv,(.L_x_1309 - _ZN3cub18CUB_300001_SM_10006detail11EmptyKernelIvEEvv)
        .other          _ZN3cub18CUB_300001_SM_10006detail11EmptyKernelIvEEvv,@"STO_CUDA_ENTRY STV_DEFAULT"
_ZN3cub18CUB_300001_SM_10006detail11EmptyKernelIvEEvv:
.text._ZN3cub18CUB_300001_SM_10006detail11EmptyKernelIvEEvv:
[----:B------:R-:W-:Y:S01]  /*0000*/  LDC R1, c[0x0][0x37c] ;  /* 0x0000df00ff017b82 */ /* 0x000fe20000000800 */
[----:B------:R-:W-:Y:S05]  /*0010*/  EXIT ;  /* 0x000000000000794d */ /* 0x000fea0003800000 */
.L_x_1300:
        /* <DEDUP_REMOVED lines=14> */
.L_x_1309:


//--------------------- .nv.shared._ZN3cub18CUB_300001_SM_10006detail6select23DeviceSelectSweepKernelINS2_10policy_hubIiilLb0ELNS0_10SelectImplE2EE10Policy1000EPiN6thrust24THRUST_300001_SM_1000_NS6detail15normal_iteratorINSA_10device_ptrIiEEEESF_PlNS0_13ScanTileStateIiLb1EEE7is_evenNS0_8NullTypeEiNS2_19streaming_context_tIlLb1EEELS5_2EEEvT0_T1_T2_T3_T4_T5_T6_T7_iT8_NS1_7vsmem_tE --------------------------
	.section	.nv.shared._ZN3cub18CUB_300001_SM_10006detail6select23DeviceSelectSweepKernelINS2_10policy_hubIiilLb0ELNS0_10SelectImplE2EE10Policy1000EPiN6thrust24THRUST_300001_SM_1000_NS6detail15normal_iteratorINSA_10device_ptrIiEEEESF_PlNS0_13ScanTileStateIiLb1EEE7is_evenNS0_8NullTypeEiNS2_19streaming_context_tIlLb1EEELS5_2EEEvT0_T1_T2_T3_T4_T5_T6_T7_iT8_NS1_7vsmem_tE,"aw",@nobits
	.sectionflags	@""
	.align	16
.nv.shared._ZN3cub18CUB_300001_SM_10006detail6select23DeviceSelectSweepKernelINS2_10policy_hubIiilLb0ELNS0_10SelectImplE2EE10Policy1000EPiN6thrust24THRUST_300001_SM_1000_NS6detail15normal_iteratorINSA_10device_ptrIiEEEESF_PlNS0_13ScanTileStateIiLb1EEE7is_evenNS0_8NullTypeEiNS2_19streaming_context_tIlLb1EEELS5_2EEEvT0_T1_T2_T3_T4_T5_T6_T7_iT8_NS1_7vsmem_tE:
	.zero		20736


//--------------------- .nv.shared.reserved.0     --------------------------
	.section	.nv.shared.reserved.0,"aw",@nobits
	.weak		__nv_reservedSMEM_offset_0_alias
	.size		__nv_reservedSMEM_offset_0_alias, 0, 64
	.other		__nv_reservedSMEM_offset_0_alias,@"STO_CUDA_RESERVED_SHARED STV_DEFAULT"
__nv_reservedSMEM_offset_0_alias:
	.zero		0
	.zero		64


//--------------------- .nv.global                --------------------------
	.section	.nv.global,"aw",@nobits
.nv.global:
	.type		_ZN34_INTERNAL_052540d2_4_k_cu_0da159926thrust24THRUST_300001_SM_1000_NS12placeholders2_8E,@object
	.size		_ZN34_INTERNAL_052540d2_4_k_cu_0da159926thrust24THRUST_300001_SM_1000_NS12placeholders2_8E,(_ZN34_INTERNAL_052540d2_4_k_cu_0da159924cuda3std3__436_GLOBAL__N__052540d2_4_k_cu_0da159926ignoreE - _ZN34_INTERNAL_052540d2_4_k_cu_0da159926thrust24THRUST_300001_SM_1000_NS12placeholders2_8E)
_ZN34_INTERNAL_052540d2_4_k_cu_0da159926thrust24THRUST_300001_SM_1000_NS12placeholders2_8E:
	.zero		1
	.type		_ZN34_INTERNAL_052540d2_4_k_cu_0da159924cuda3std3__436_GLOBAL__N__052540d2_4_k_cu_0da159926ignoreE,@object
	.size		_ZN34_INTERNAL_052540d2_4_k_cu_0da159924cuda3std3__436_GLOBAL__N__052540d2_4_k_cu_0da159926ignoreE,(_ZN34_INTERNAL_052540d2_4_k_cu_0da159924cuda3std6ranges3__45__cpo4dataE - _ZN34_INTERNAL_052540d2_4_k_cu_0da159924cuda3std3__436_GLOBAL__N__052540d2_4_k_cu_0da159926ignoreE)
_ZN34_INTERNAL_052540d2_4_k_cu_0da159924cuda3std3__436_GLOBAL__N__052540d2_4_k_cu_0da159926ignoreE:
	.zero		1
	.type		_ZN34_INTERNAL_052540d2_4_k_cu_0da159924cuda3std6ranges3__45__cpo4dataE,@object
	.size		_ZN34_INTERNAL_052540d2_4_k_cu_0da159924cuda3std6ranges3__45__cpo4dataE,(_ZN34_INTERNAL_052540d2_4_k_cu_0da159926thrust24THRUST_300001_SM_1000_NS6system3cpp3parE - _ZN34_INTERNAL_052540d2_4_k_cu_0da159924cuda3std6ranges3__45__cpo4dataE)
_ZN34_INTERNAL_052540d2_4_k_cu_0da159924cuda3std6ranges3__45__cpo4dataE:
	.zero		1
	.type		_ZN34_INTERNAL_052540d2_4_k_cu_0da159926thrust24THRUST_300001_SM_1000_NS6system3cpp3parE,@object
	.size		_ZN34_INTERNAL_052540d2_4_k_cu_0da159926thrust24THRUST_300001_SM_1000_NS6system3cpp3parE,(_ZN34_INTERNAL_052540d2_4_k_cu_0da159924cuda3std3__45__cpo5beginE - _ZN34_INTERNAL_052540d2_4_k_cu_0da159926thrust24THRUST_300001_SM_1000_NS6system3cpp3parE)
_ZN34_INTERNAL_052540d2_4_k_cu_0da159926thrust24THRUST_300001_SM_1000_NS6system3cpp3parE:
	.zero		1
	.type		_ZN34_INTERNAL_052540d2_4_k_cu_0da159924cuda3std3__45__cpo5beginE,@object
	.size		_ZN34_INTERNAL_052540d2_4_k_cu_0da159924cuda3std3__45__cpo5beginE,(_ZN34_INTERNAL_052540d2_4_k_cu_0da159924cuda3std6ranges3__45__cpo5beginE - _ZN34_INTERNAL_052540d2_4_k_cu_0da159924cuda3std3__45__cpo5beginE)
_ZN34_INTERNAL_052540d2_4_k_cu_0da159924cuda3std3__45__cpo5beginE:
	.zero		1
	.type		_ZN34_INTERNAL_052540d2_4_k_cu_0da159924cuda3std6ranges3__45__cpo5beginE,@object
	.size		_ZN34_INTERNAL_052540d2_4_k_cu_0da159924cuda3std6ranges3__45__cpo5beginE,(_ZN34_INTERNAL_052540d2_4_k_cu_0da159926thrust24THRUST_300001_SM_1000_NS6deviceE - _ZN34_INTERNAL_052540d2_4_k_cu_0da159924cuda3std6ranges3__45__cpo5beginE)
_ZN34_INTERNAL_052540d2_4_k_cu_0da159924cuda3std6ranges3__45__cpo5beginE:
	.zero		1
	.type		_ZN34_INTERNAL_052540d2_4_k_cu_0da159926thrust24THRUST_300001_SM_1000_NS6deviceE,@object
	.size		_ZN34_INTERNAL_052540d2_4_k_cu_0da159926thrust24THRUST_300001_SM_1000_NS6deviceE,(_ZN34_INTERNAL_052540d2_4_k_cu_0da159924cuda3std3__47nulloptE - _ZN34_INTERNAL_052540d2_4_k_cu_0da159926thrust24THRUST_300001_SM_1000_NS6deviceE)
_ZN34_INTERNAL_052540d2_4_k_cu_0da159926thrust24THRUST_300001_SM_1000_NS6deviceE:
	.zero		1
	.type		_ZN34_INTERNAL_052540d2_4_k_cu_0da159924cuda3std3__47nulloptE,@object
	.size		_ZN34_INTERNAL_052540d2_4_k_cu_0da159924cuda3std3__47nulloptE,(_ZN34_INTERNAL_052540d2_4_k_cu_0da159924cuda3std6ranges3__45__cpo8distanceE - _ZN34_INTERNAL_052540d2_4_k_cu_0da159924cuda3std3__47nulloptE)
_ZN34_INTERNAL_052540d2_4_k_cu_0da159924cuda3std3__47nulloptE:
	.zero		1
	.type		_ZN34_INTERNAL_052540d2_4_k_cu_0da159924cuda3std6ranges3__45__cpo8distanceE,@object
	.size		_ZN34_INTERNAL_052540d2_4_k_cu_0da159924cuda3std6ranges3__45__cpo8distanceE,(_ZN34_INTERNAL_052540d2_4_k_cu_0da159926thrust24THRUST_300001_SM_1000_NS12placeholders2_4E - _ZN34_INTERNAL_052540d2_4_k_cu_0da159924cuda3std6ranges3__45__cpo8distanceE)
_ZN34_INTERNAL_052540d2_4_k_cu_0da159924cuda3std6ranges3__45__cpo8distanceE:
	.zero		1
	.type		_ZN34_INTERNAL_052540d2_4_k_cu_0da159926thrust24THRUST_300001_SM_1000_NS12placeholders2_4E,@object
	.size		_ZN34_INTERNAL_052540d2_4_k_cu_0da159926thrust24THRUST_300001_SM_1000_NS12placeholders2_4E,(_ZN34_INTERNAL_052540d2_4_k_cu_0da159924cuda3std3__45__cpo6rbeginE - _ZN34_INTERNAL_052540d2_4_k_cu_0da159926thrust24THRUST_300001_SM_1000_NS12placeholders2_4E)
_ZN34_INTERNAL_052540d2_4_k_cu_0da159926thrust24THRUST_300001_SM_1000_NS12placeholders2_4E:
	.zero		1
	.type		_ZN34_INTERNAL_052540d2_4_k_cu_0da159924cuda3std3__45__cpo6rbeginE,@object
	.size		_ZN34_INTERNAL_052540d2_4_k_cu_0da159924cuda3std3__45__cpo6rbeginE,(_ZN34_INTERNAL_052540d2_4_k_cu_0da159924cuda3std6ranges3__45__cpo7advanceE - _ZN34_INTERNAL_052540d2_4_k_cu_0da159924cuda3std3__45__cpo6rbeginE)
_ZN34_INTERNAL_052540d2_4_k_cu_0da159924cuda3std3__45__cpo6rbeginE:
	.zero		1
	.type		_ZN34_INTERNAL_052540d2_4_k_cu_0da159924cuda3std6ranges3__45__cpo7advanceE,@object
	.size		_ZN34_INTERNAL_052540d2_4_k_cu_0da159924cuda3std6ranges3__45__cpo7advanceE,(_ZN34_INTERNAL_052540d2_4_k_cu_0da159926thrust24THRUST_300001_SM_1000_NS12placeholders3_10E - _ZN34_INTERNAL_052540d2_4_k_cu_0da159924cuda3std6ranges3__45__cpo7advanceE)
_ZN34_INTERNAL_052540d2_4_k_cu_0da159924cuda3std6ranges3__45__cpo7advanceE:
	.zero		1
	.type		_ZN34_INTERNAL_052540d2_4_k_cu_0da159926thrust24THRUST_300001_SM_1000_NS12placeholders3_10E,@object
	.size		_ZN34_INTERNAL_052540d2_4_k_cu_0da159926thrust24THRUST_300001_SM_1000_NS12placeholders3_10E,(_ZN34_INTERNAL_052540d2_4_k_cu_0da159924cuda3std3__48in_placeE - _ZN34_INTERNAL_052540d2_4_k_cu_0da159926thrust24THRUST_300001_SM_1000_NS12placeholders3_10E)
_ZN34_INTERNAL_052540d2_4_k_cu_0da159926thrust24THRUST_300001_SM_1000_NS12placeholders3_10E:
	.zero		1
	.type		_ZN34_INTERNAL_052540d2_4_k_cu_0da159924cuda3std3__48in_placeE,@object
	.size		_ZN34_INTERNAL_052540d2_4_k_cu_0da159924cuda3std3__48in_placeE,(_ZN34_INTERNAL_052540d2_4_k_cu_0da159924cuda3std6ranges3__45__cpo4sizeE - _ZN34_INTERNAL_052540d2_4_k_cu_0da159924cuda3std3__48in_placeE)
_ZN34_INTERNAL_052540d2_4_k_cu_0da159924cuda3std3__48in_placeE:
	.zero		1
	.type		_ZN34_INTERNAL_052540d2_4_k_cu_0da159924cuda3std6ranges3__45__cpo4sizeE,@object
	.size		_ZN34_INTERNAL_052540d2_4_k_cu_0da159924cuda3std6ranges3__45__cpo4sizeE,(_ZN34_INTERNAL_052540d2_4_k_cu_0da159926thrust24THRUST_300001_SM_1000_NS12placeholders2_2E - _ZN34_INTERNAL_052540d2_4_k_cu_0da159924cuda3std6ranges3__45__cpo4sizeE)
_ZN34_INTERNAL_052540d2_4_k_cu_0da159924cuda3std6ranges3__45__cpo4sizeE:
	.zero		1
	.type		_ZN34_INTERNAL_052540d2_4_k_cu_0da159926thrust24THRUST_300001_SM_1000_NS12placeholders2_2E,@object
	.size		_ZN34_INTERNAL_052540d2_4_k_cu_0da159926thrust24THRUST_300001_SM_1000_NS12placeholders2_2E,(_ZN34_INTERNAL_052540d2_4_k_cu_0da159924cuda3std3__45__cpo6cbeginE - _ZN34_INTERNAL_052540d2_4_k_cu_0da159926thrust24THRUST_300001_SM_1000_NS12placeholders2_2E)
_ZN34_INTERNAL_052540d2_4_k_cu_0da159926thrust24THRUST_300001_SM_1000_NS12placeholders2_2E:
	.zero		1
	.type		_ZN34_INTERNAL_052540d2_4_k_cu_0da159924cuda3std3__45__cpo6cbeginE,@object
	.size		_ZN34_INTERNAL_052540d2_4_k_cu_0da159924cuda3std3__45__cpo6cbeginE,(_ZN34_INTERNAL_052540d2_4_k_cu_0da159924cuda3std6ranges3__45__cpo6cbeginE - _ZN34_INTERNAL_052540d2_4_k_cu_0da159924cuda3std3__45__cpo6cbeginE)
_ZN34_INTERNAL_052540d2_4_k_cu_0da159924cuda3std3__45__cpo6cbeginE:
	.zero		1
	.type		_ZN34_INTERNAL_052540d2_4_k_cu_0da159924cuda3std6ranges3__45__cpo6cbeginE,@object
	.size		_ZN34_INTERNAL_052540d2_4_k_cu_0da159924cuda3std6ranges3__45__cpo6cbeginE,(_ZN34_INTERNAL_052540d2_4_k_cu_0da159926thrust24THRUST_300001_SM_1000_NS12placeholders2_6E - _ZN34_INTERNAL_052540d2_4_k_cu_0da159924cuda3std6ranges3__45__cpo6cbeginE)
_ZN34_INTERNAL_052540d2_4_k_cu_0da159924cuda3std6ranges3__45__cpo6cbeginE:
	.zero		1
	.type		_ZN34_INTERNAL_052540d2_4_k_cu_0da159926thrust24THRUST_300001_SM_1000_NS12placeholders2_6E,@object
	.size		_ZN34_INTERNAL_052540d2_4_k_cu_0da159926thrust24THRUST_300001_SM_1000_NS12placeholders2_6E,(_ZN34_INTERNAL_052540d2_4_k_cu_0da159924cuda3std3__45__cpo7crbeginE - _ZN34_INTERNAL_052540d2_4_k_cu_0da159926thrust24THRUST_300001_SM_1000_NS12placeholders2_6E)
_ZN34_INTERNAL_052540d2_4_k_cu_0da159926thrust24THRUST_300001_SM_1000_NS12placeholders2_6E:
	.zero		1
	.type		_ZN34_INTERNAL_052540d2_4_k_cu_0da159924cuda3std3__45__cpo7crbeginE,@object
	.size		_ZN34_INTERNAL_052540d2_4_k_cu_0da159924cuda3std3__45__cpo7crbeginE,(_ZN34_INTERNAL_052540d2_4_k_cu_0da159924cuda3std6ranges3__45__cpo4nextE - _ZN34_INTERNAL_052540d2_4_k_cu_0da159924cuda3std3__45__cpo7crbeginE)
_ZN34_INTERNAL_052540d2_4_k_cu_0da159924cuda3std3__45__cpo7crbeginE:
	.zero		1
	.type		_ZN34_INTERNAL_052540d2_4_k_cu_0da159924cuda3std6ranges3__45__cpo4nextE,@object
	.size		_ZN34_INTERNAL_052540d2_4_k_cu_0da159924cuda3std6ranges3__45__cpo4nextE,(_ZN34_INTERNAL_052540d2_4_k_cu_0da159924cuda3std6ranges3__45__cpo4swapE - _ZN34_INTERNAL_052540d2_4_k_cu_0da159924cuda3std6ranges3__45__cpo4nextE)
_ZN34_INTERNAL_052540d2_4_k_cu_0da159924cuda3std6ranges3__45__cpo4nextE:
	.zero		1
	.type		_ZN34_INTERNAL_052540d2_4_k_cu_0da159924cuda3std6ranges3__45__cpo4swapE,@object
	.size		_ZN34_INTERNAL_052540d2_4_k_cu_0da159924cuda3std6ranges3__45__cpo4swapE,(_ZN34_INTERNAL_052540d2_4_k_cu_0da159926thrust24THRUST_300001_SM_1000_NS8cuda_cub10par_nosyncE - _ZN34_INTERNAL_052540d2_4_k_cu_0da159924cuda3std6ranges3__45__cpo4swapE)
_ZN34_INTERNAL_052540d2_4_k_cu_0da159924cuda3std6ranges3__45__cpo4swapE:
	.zero		1
	.type		_ZN34_INTERNAL_052540d2_4_k_cu_0da159926thrust24THRUST_300001_SM_1000_NS8cuda_cub10par_nosyncE,@object
	.size		_ZN34_INTERNAL_052540d2_4_k_cu_0da159926thrust24THRUST_300001_SM_1000_NS8cuda_cub10par_nosyncE,(_ZN34_INTERNAL_052540d2_4_k_cu_0da159926thrust24THRUST_300001_SM_1000_NS3seqE - _ZN34_INTERNAL_052540d2_4_k_cu_0da159926thrust24THRUST_300001_SM_1000_NS8cuda_cub10par_nosyncE)
_ZN34_INTERNAL_052540d2_4_k_cu_0da159926thrust24THRUST_300001_SM_1000_NS8cuda_cub10par_nosyncE:
	.zero		1
	.type		_ZN34_INTERNAL_052540d2_4_k_cu_0da159926thrust24THRUST_300001_SM_1000_NS3seqE,@object
	.size		_ZN34_INTERNAL_052540d2_4_k_cu_0da159926thrust24THRUST_300001_SM_1000_NS3seqE,(_ZN34_INTERNAL_052540d2_4_k_cu_0da159924cuda3std3__420unreachable_sentinelE - _ZN34_INTERNAL_052540d2_4_k_cu_0da159926thrust24THRUST_300001_SM_1000_NS3seqE)
_ZN34_INTERNAL_052540d2_4_k_cu_0da159926thrust24THRUST_300001_SM_1000_NS3seqE:
	.zero		1
	.type		_ZN34_INTERNAL_052540d2_4_k_cu_0da159924cuda3std3__420unreachable_sentinelE,@object
	.size		_ZN34_INTERNAL_052540d2_4_k_cu_0da159924cuda3std3__420unreachable_sentinelE,(_ZN34_INTERNAL_052540d2_4_k_cu_0da159924cuda3std6ranges3__45__cpo5ssizeE - _ZN34_INTERNAL_052540d2_4_k_cu_0da159924cuda3std3__420unreachable_sentinelE)
_ZN34_INTERNAL_052540d2_4_k_cu_0da159924cuda3std3__420unreachable_sentinelE:
	.zero		1
	.type		_ZN34_INTERNAL_052540d2_4_k_cu_0da159924cuda3std6ranges3__45__cpo5ssizeE,@object
	.size		_ZN34_INTERNAL_052540d2_4_k_cu_0da159924cuda3std6ranges3__45__cpo5ssizeE,(_ZN34_INTERNAL_052540d2_4_k_cu_0da159926thrust24THRUST_300001_SM_1000_NS12placeholders2_3E - _ZN34_INTERNAL_052540d2_4_k_cu_0da159924cuda3std6ranges3__45__cpo5ssizeE)
_ZN34_INTERNAL_052540d2_4_k_cu_0da159924cuda3std6ranges3__45__cpo5ssizeE:
	.zero		1
	.type		_ZN34_INTERNAL_052540d2_4_k_cu_0da159926thrust24THRUST_300001_SM_1000_NS12placeholders2_3E,@object
	.size		_ZN34_INTERNAL_052540d2_4_k_cu_0da159926thrust24THRUST_300001_SM_1000_NS12placeholders2_3E,(_ZN34_INTERNAL_052540d2_4_k_cu_0da159924cuda3std3__45__cpo4cendE - _ZN34_INTERNAL_052540d2_4_k_cu_0da159926thrust24THRUST_300001_SM_1000_NS12placeholders2_3E)
_ZN34_INTERNAL_052540d2_4_k_cu_0da159926thrust24THRUST_300001_SM_1000_NS12placeholders2_3E:
	.zero		1
	.type		_ZN34_INTERNAL_052540d2_4_k_cu_0da159924cuda3std3__45__cpo4cendE,@object
	.size		_ZN34_INTERNAL_052540d2_4_k_cu_0da159924cuda3std3__45__cpo4cendE,(_ZN34_INTERNAL_052540d2_4_k_cu_0da159924cuda3std6ranges3__45__cpo4cendE - _ZN34_INTERNAL_052540d2_4_k_cu_0da159924cuda3std3__45__cpo4cendE)
_ZN34_INTERNAL_052540d2_4_k_cu_0da159924cuda3std3__45__cpo4cendE:
	.zero		1
	.type		_ZN34_INTERNAL_052540d2_4_k_cu_0da159924cuda3std6ranges3__45__cpo4cendE,@object
	.size		_ZN34_INTERNAL_052540d2_4_k_cu_0da159924cuda3std6ranges3__45__cpo4cendE,(_ZN34_INTERNAL_052540d2_4_k_cu_0da159926thrust24THRUST_300001_SM_1000_NS12placeholders2_7E - _ZN34_INTERNAL_052540d2_4_k_cu_0da159924cuda3std6ranges3__45__cpo4cendE)
_ZN34_INTERNAL_052540d2_4_k_cu_0da159924cuda3std6ranges3__45__cpo4cendE:
	.zero		1
	.type		_ZN34_INTERNAL_052540d2_4_k_cu_0da159926thrust24THRUST_300001_SM_1000_NS12placeholders2_7E,@object
	.size		_ZN34_INTERNAL_052540d2_4_k_cu_0da159926thrust24THRUST_300001_SM_1000_NS12placeholders2_7E,(_ZN34_INTERNAL_052540d2_4_k_cu_0da159924cuda3std3__45__cpo5crendE - _ZN34_INTERNAL_052540d2_4_k_cu_0da159926thrust24THRUST_300001_SM_1000_NS12placeholders2_7E)
_ZN34_INTERNAL_052540d2_4_k_cu_0da159926thrust24THRUST_300001_SM_1000_NS12placeholders2_7E:
	.zero		1
	.type		_ZN34_INTERNAL_052540d2_4_k_cu_0da159924cuda3std3__45__cpo5crendE,@object
	.size		_ZN34_INTERNAL_052540d2_4_k_cu_0da159924cuda3std3__45__cpo5crendE,(_ZN34_INTERNAL_052540d2_4_k_cu_0da159924cuda3std6ranges3__45__cpo4prevE - _ZN34_INTERNAL_052540d2_4_k_cu_0da159924cuda3std3__45__cpo5crendE)
_ZN34_INTERNAL_052540d2_4_k_cu_0da159924cuda3std3__45__cpo5crendE:
	.zero		1
	.type		_ZN34_INTERNAL_052540d2_4_k_cu_0da159924cuda3std6ranges3__45__cpo4prevE,@object
	.size		_ZN34_INTERNAL_052540d2_4_k_cu_0da159924cuda3std6ranges3__45__cpo4prevE,(_ZN34_INTERNAL_052540d2_4_k_cu_0da159924cuda3std6ranges3__45__cpo9iter_moveE - _ZN34_INTERNAL_052540d2_4_k_cu_0da159924cuda3std6ranges3__45__cpo4prevE)
_ZN34_INTERNAL_052540d2_4_k_cu_0da159924cuda3std6ranges3__45__cpo4prevE:
	.zero		1
	.type		_ZN34_INTERNAL_052540d2_4_k_cu_0da159924cuda3std6ranges3__45__cpo9iter_moveE,@object
	.size		_ZN34_INTERNAL_052540d2_4_k_cu_0da159924cuda3std6ranges3__45__cpo9iter_moveE,(_ZN34_INTERNAL_052540d2_4_k_cu_0da159926thrust24THRUST_300001_SM_1000_NS6system6detail10sequential3seqE - _ZN34_INTERNAL_052540d2_4_k_cu_0da159924cuda3std6ranges3__45__cpo9iter_moveE)
_ZN34_INTERNAL_052540d2_4_k_cu_0da159924cuda3std6ranges3__45__cpo9iter_moveE:
	.zero		1
	.type		_ZN34_INTERNAL_052540d2_4_k_cu_0da159926thrust24THRUST_300001_SM_1000_NS6system6detail10sequential3seqE,@object
	.size		_ZN34_INTERNAL_052540d2_4_k_cu_0da159926thrust24THRUST_300001_SM_1000_NS6system6detail10sequential3seqE,(_ZN34_INTERNAL_052540d2_4_k_cu_0da159926thrust24THRUST_300001_SM_1000_NS12placeholders2_9E - _ZN34_INTERNAL_052540d2_4_k_cu_0da159926thrust24THRUST_300001_SM_1000_NS6system6detail10sequential3seqE)
_ZN34_INTERNAL_052540d2_4_k_cu_0da159926thrust24THRUST_300001_SM_1000_NS6system6detail10sequential3seqE:
	.zero		1
	.type		_ZN34_INTERNAL_052540d2_4_k_cu_0da159926thrust24THRUST_300001_SM_1000_NS12placeholders2_9E,@object
	.size		_ZN34_INTERNAL_052540d2_4_k_cu_0da159926thrust24THRUST_300001_SM_1000_NS12placeholders2_9E,(_ZN34_INTERNAL_052540d2_4_k_cu_0da159924cuda3std3__419piecewise_constructE - _ZN34_INTERNAL_052540d2_4_k_cu_0da159926thrust24THRUST_300001_SM_1000_NS12placeholders2_9E)
_ZN34_INTERNAL_052540d2_4_k_cu_0da159926thrust24THRUST_300001_SM_1000_NS12placeholders2_9E:
	.zero		1
	.type		_ZN34_INTERNAL_052540d2_4_k_cu_0da159924cuda3std3__419piecewise_constructE,@object
	.size		_ZN34_INTERNAL_052540d2_4_k_cu_0da159924cuda3std3__419piecewise_constructE,(_ZN34_INTERNAL_052540d2_4_k_cu_0da159924cuda3std6ranges3__45__cpo5cdataE - _ZN34_INTERNAL_052540d2_4_k_cu_0da159924cuda3std3__419piecewise_constructE)
_ZN34_INTERNAL_052540d2_4_k_cu_0da159924cuda3std3__419piecewise_constructE:
	.zero		1
	.type		_ZN34_INTERNAL_052540d2_4_k_cu_0da159924cuda3std6ranges3__45__cpo5cdataE,@object
	.size		_ZN34_INTERNAL_052540d2_4_k_cu_0da159924cuda3std6ranges3__45__cpo5cdataE,(_ZN34_INTERNAL_052540d2_4_k_cu_0da159926thrust24THRUST_300001_SM_1000_NS12placeholders2_1E - _ZN34_INTERNAL_052540d2_4_k_cu_0da159924cuda3std6ranges3__45__cpo5cdataE)
_ZN34_INTERNAL_052540d2_4_k_cu_0da159924cuda3std6ranges3__45__cpo5cdataE:
	.zero		1
	.type		_ZN34_INTERNAL_052540d2_4_k_cu_0da159926thrust24THRUST_300001_SM_1000_NS12placeholders2_1E,@object
	.size		_ZN34_INTERNAL_052540d2_4_k_cu_0da159926thrust24THRUST_300001_SM_1000_NS12placeholders2_1E,(_ZN34_INTERNAL_052540d2_4_k_cu_0da159924cuda3std3__45__cpo3endE - _ZN34_INTERNAL_052540d2_4_k_cu_0da159926thrust24THRUST_300001_SM_1000_NS12placeholders2_1E)
_ZN34_INTERNAL_052540d2_4_k_cu_0da159926thrust24THRUST_300001_SM_1000_NS12placeholders2_1E:
	.zero		1
	.type		_ZN34_INTERNAL_052540d2_4_k_cu_0da159924cuda3std3__45__cpo3endE,@object
	.size		_ZN34_INTERNAL_052540d2_4_k_cu_0da159924cuda3std3__45__cpo3endE,(_ZN34_INTERNAL_052540d2_4_k_cu_0da159924cuda3std6ranges3__45__cpo3endE - _ZN34_INTERNAL_052540d2_4_k_cu_0da159924cuda3std3__45__cpo3endE)
_ZN34_INTERNAL_052540d2_4_k_cu_0da159924cuda3std3__45__cpo3endE:
	.zero		1
	.type		_ZN34_INTERNAL_052540d2_4_k_cu_0da159924cuda3std6ranges3__45__cpo3endE,@object
	.size		_ZN34_INTERNAL_052540d2_4_k_cu_0da159924cuda3std6ranges3__45__cpo3endE,(_ZN34_INTERNAL_052540d2_4_k_cu_0da159926thrust24THRUST_300001_SM_1000_NS12placeholders2_5E - _ZN34_INTERNAL_052540d2_4_k_cu_0da159924cuda3std6ranges3__45__cpo3endE)
_ZN34_INTERNAL_052540d2_4_k_cu_0da159924cuda3std6ranges3__45__cpo3endE:
	.zero		1
	.type		_ZN34_INTERNAL_052540d2_4_k_cu_0da159926thrust24THRUST_300001_SM_1000_NS12placeholders2_5E,@object
	.size		_ZN34_INTERNAL_052540d2_4_k_cu_0da159926thrust24THRUST_300001_SM_1000_NS12placeholders2_5E,(_ZN34_INTERNAL_052540d2_4_k_cu_0da159924cuda3std3__45__cpo4rendE - _ZN34_INTERNAL_052540d2_4_k_cu_0da159926thrust24THRUST_300001_SM_1000_NS12placeholders2_5E)
_ZN34_INTERNAL_052540d2_4_k_cu_0da159926thrust24THRUST_300001_SM_1000_NS12placeholders2_5E:
	.zero		1
	.type		_ZN34_INTERNAL_052540d2_4_k_cu_0da159924cuda3std3__45__cpo4rendE,@object
	.size		_ZN34_INTERNAL_052540d2_4_k_cu_0da159924cuda3std3__45__cpo4rendE,(_ZN34_INTERNAL_052540d2_4_k_cu_0da159924cuda3std6ranges3__45__cpo9iter_swapE - _ZN34_INTERNAL_052540d2_4_k_cu_0da159924cuda3std3__45__cpo4rendE)
_ZN34_INTERNAL_052540d2_4_k_cu_0da159924cuda3std3__45__cpo4rendE:
	.zero		1
	.type		_ZN34_INTERNAL_052540d2_4_k_cu_0da159924cuda3std6ranges3__45__cpo9iter_swapE,@object
	.size		_ZN34_INTERNAL_052540d2_4_k_cu_0da159924cuda3std6ranges3__45__cpo9iter_swapE,(_ZN34_INTERNAL_052540d2_4_k_cu_0da159924cuda3std3__48unexpectE - _ZN34_INTERNAL_052540d2_4_k_cu_0da159924cuda3std6ranges3__45__cpo9iter_swapE)
_ZN34_INTERNAL_052540d2_4_k_cu_0da159924cuda3std6ranges3__45__cpo9iter_swapE:
	.zero		1
	.type		_ZN34_INTERNAL_052540d2_4_k_cu_0da159924cuda3std3__48unexpectE,@object
	.size		_ZN34_INTERNAL_052540d2_4_k_cu_0da159924cuda3std3__48unexpectE,(_ZN34_INTERNAL_052540d2_4_k_cu_0da159926thrust24THRUST_300001_SM_1000_NS8cuda_cub3parE - _ZN34_INTERNAL_052540d2_4_k_cu_0da159924cuda3std3__48unexpectE)
_ZN34_INTERNAL_052540d2_4_k_cu_0da159924cuda3std3__48unexpectE:
	.zero		1
	.type		_ZN34_INTERNAL_052540d2_4_k_cu_0da159926thrust24THRUST_300001_SM_1000_NS8cuda_cub3parE,@object
	.size		_ZN34_INTERNAL_052540d2_4_k_cu_0da159926thrust24THRUST_300001_SM_1000_NS8cuda_cub3parE,(.L_29 - _ZN34_INTERNAL_052540d2_4_k_cu_0da159926thrust24THRUST_300001_SM_1000_NS8cuda_cub3parE)
_ZN34_INTERNAL_052540d2_4_k_cu_0da159926thrust24THRUST_300001_SM_1000_NS8cuda_cub3parE:
	.zero		1
.L_29:


//--------------------- .nv.shared._ZN3cub18CUB_300001_SM_10006detail6select23DeviceSelectSweepKernelINS2_10policy_hubIiiiLb0ELNS0_10SelectImplE2EE10Policy1000EPiN6thrust24THRUST_300001_SM_1000_NS6detail15normal_iteratorINSA_10device_ptrIiEEEESF_S8_NS0_13ScanTileStateIiLb1EEE7is_evenNS0_8NullTypeEiNS2_19streaming_context_tIiLb0EEELS5_2EEEvT0_T1_T2_T3_T4_T5_T6_T7_iT8_NS1_7vsmem_tE --------------------------
	.section	.nv.shared._ZN3cub18CUB_300001_SM_10006detail6select23DeviceSelectSweepKernelINS2_10policy_hubIiiiLb0ELNS0_10SelectImplE2EE10Policy1000EPiN6thrust24THRUST_300001_SM_1000_NS6detail15normal_iteratorINSA_10device_ptrIiEEEESF_S8_NS0_13ScanTileStateIiLb1EEE7is_evenNS0_8NullTypeEiNS2_19streaming_context_tIiLb0EEELS5_2EEEvT0_T1_T2_T3_T4_T5_T6_T7_iT8_NS1_7vsmem_tE,"aw",@nobits
	.sectionflags	@""
	.align	16
.nv.shared._ZN3cub18CUB_300001_SM_10006detail6select23DeviceSelectSweepKernelINS2_10policy_hubIiiiLb0ELNS0_10SelectImplE2EE10Policy1000EPiN6thrust24THRUST_300001_SM_1000_NS6detail15normal_iteratorINSA_10device_ptrIiEEEESF_S8_NS0_13ScanTileStateIiLb1EEE7is_evenNS0_8NullTypeEiNS2_19streaming_context_tIiLb0EEELS5_2EEEvT0_T1_T2_T3_T4_T5_T6_T7_iT8_NS1_7vsmem_tE:
	.zero		20736


//--------------------- .nv.shared._ZN3cub18CUB_300001_SM_10006detail6select23DeviceSelectSweepKernelINS2_10policy_hubIiNS0_8NullTypeElLb0ELNS0_10SelectImplE2EE10Policy1000EPiPS5_N6thrust24THRUST_300001_SM_1000_NS6detail15normal_iteratorINSC_10device_ptrIiEEEEPlNS0_13ScanTileStateIiLb1EEE7is_evenS5_iNS2_19streaming_context_tIlLb1EEELS6_2EEEvT0_T1_T2_T3_T4_T5_T6_T7_iT8_NS1_7vsmem_tE --------------------------
	.section	.nv.shared._ZN3cub18CUB_300001_SM_10006detail6select23DeviceSelectSweepKernelINS2_10policy_hubIiNS0_8NullTypeElLb0ELNS0_10SelectImplE2EE10Policy1000EPiPS5_N6thrust24THRUST_300001_SM_1000_NS6detail15normal_iteratorINSC_10device_ptrIiEEEEPlNS0_13ScanTileStateIiLb1EEE7is_evenS5_iNS2_19streaming_context_tIlLb1EEELS6_2EEEvT0_T1_T2_T3_T4_T5_T6_T7_iT8_NS1_7vsmem_tE,"aw",@nobits
	.sectionflags	@""
	.align	16
.nv.shared._ZN3cub18CUB_300001_SM_10006detail6select23DeviceSelectSweepKernelINS2_10policy_hubIiNS0_8NullTypeElLb0ELNS0_10SelectImplE2EE10Policy1000EPiPS5_N6thrust24THRUST_300001_SM_1000_NS6detail15normal_iteratorINSC_10device_ptrIiEEEEPlNS0_13ScanTileStateIiLb1EEE7is_evenS5_iNS2_19streaming_context_tIlLb1EEELS6_2EEEvT0_T1_T2_T3_T4_T5_T6_T7_iT8_NS1_7vsmem_tE:
	.zero		47232


//--------------------- .nv.shared._ZN3cub18CUB_300001_SM_10006detail6select23DeviceSelectSweepKernelINS2_10policy_hubIiNS0_8NullTypeEiLb0ELNS0_10SelectImplE2EE10Policy1000EPiPS5_N6thrust24THRUST_300001_SM_1000_NS6detail15normal_iteratorINSC_10device_ptrIiEEEES9_NS0_13ScanTileStateIiLb1EEE7is_evenS5_iNS2_19streaming_context_tIiLb0EEELS6_2EEEvT0_T1_T2_T3_T4_T5_T6_T7_iT8_NS1_7vsmem_tE --------------------------
	.section	.nv.shared._ZN3cub18CUB_300001_SM_10006detail6select23DeviceSelectSweepKernelINS2_10policy_hubIiNS0_8NullTypeEiLb0ELNS0_10SelectImplE2EE10Policy1000EPiPS5_N6thrust24THRUST_300001_SM_1000_NS6detail15normal_iteratorINSC_10device_ptrIiEEEES9_NS0_13ScanTileStateIiLb1EEE7is_evenS5_iNS2_19streaming_context_tIiLb0EEELS6_2EEEvT0_T1_T2_T3_T4_T5_T6_T7_iT8_NS1_7vsmem_tE,"aw",@nobits
	.sectionflags	@""
	.align	16
.nv.shared._ZN3cub18CUB_300001_SM_10006detail6select23DeviceSelectSweepKernelINS2_10policy_hubIiNS0_8NullTypeEiLb0ELNS0_10SelectImplE2EE10Policy1000EPiPS5_N6thrust24THRUST_300001_SM_1000_NS6detail15normal_iteratorINSC_10device_ptrIiEEEES9_NS0_13ScanTileStateIiLb1EEE7is_evenS5_iNS2_19streaming_context_tIiLb0EEELS6_2EEEvT0_T1_T2_T3_T4_T5_T6_T7_iT8_NS1_7vsmem_tE:
	.zero		47232


//--------------------- .nv.constant0._ZN3cub18CUB_300001_SM_10006detail6select23DeviceSelectSweepKernelINS2_10policy_hubIiilLb0ELNS0_10SelectImplE2EE10Policy1000EPiN6thrust24THRUST_300001_SM_1000_NS6detail15normal_iteratorINSA_10device_ptrIiEEEESF_PlNS0_13ScanTileStateIiLb1EEE7is_evenNS0_8NullTypeEiNS2_19streaming_context_tIlLb1EEELS5_2EEEvT0_T1_T2_T3_T4_T5_T6_T7_iT8_NS1_7vsmem_tE --------------------------
	.section	.nv.constant0._ZN3cub18CUB_300001_SM_10006detail6select23DeviceSelectSweepKernelINS2_10policy_hubIiilLb0ELNS0_10SelectImplE2EE10Policy1000EPiN6thrust24THRUST_300001_SM_1000_NS6detail15normal_iteratorINSA_10device_ptrIiEEEESF_PlNS0_13ScanTileStateIiLb1EEE7is_evenNS0_8NullTypeEiNS2_19streaming_context_tIlLb1EEELS5_2EEEvT0_T1_T2_T3_T4_T5_T6_T7_iT8_NS1_7vsmem_tE,"a",@progbits
	.sectionflags	@""
	.align	4
.nv.constant0._ZN3cub18CUB_300001_SM_10006detail6select23DeviceSelectSweepKernelINS2_10policy_hubIiilLb0ELNS0_10SelectImplE2EE10Policy1000EPiN6thrust24THRUST_300001_SM_1000_NS6detail15normal_iteratorINSA_10device_ptrIiEEEESF_PlNS0_13ScanTileStateIiLb1EEE7is_evenNS0_8NullTypeEiNS2_19streaming_context_tIlLb1EEELS5_2EEEvT0_T1_T2_T3_T4_T5_T6_T7_iT8_NS1_7vsmem_tE:
	.zero		1000


//--------------------- .nv.constant0._ZN3cub18CUB_300001_SM_10006detail6select23DeviceSelectSweepKernelINS2_10policy_hubIiiiLb0ELNS0_10SelectImplE2EE10Policy1000EPiN6thrust24THRUST_300001_SM_1000_NS6detail15normal_iteratorINSA_10device_ptrIiEEEESF_S8_NS0_13ScanTileStateIiLb1EEE7is_evenNS0_8NullTypeEiNS2_19streaming_context_tIiLb0EEELS5_2EEEvT0_T1_T2_T3_T4_T5_T6_T7_iT8_NS1_7vsmem_tE --------------------------
	.section	.nv.constant0._ZN3cub18CUB_300001_SM_10006detail6select23DeviceSelectSweepKernelINS2_10policy_hubIiiiLb0ELNS0_10SelectImplE2EE10Policy1000EPiN6thrust24THRUST_300001_SM_1000_NS6detail15normal_iteratorINSA_10device_ptrIiEEEESF_S8_NS0_13ScanTileStateIiLb1EEE7is_evenNS0_8NullTypeEiNS2_19streaming_context_tIiLb0EEELS5_2EEEvT0_T1_T2_T3_T4_T5_T6_T7_iT8_NS1_7vsmem_tE,"a",@progbits
	.sectionflags	@""
	.align	4
.nv.constant0._ZN3cub18CUB_300001_SM_10006detail6select23DeviceSelectSweepKernelINS2_10policy_hubIiiiLb0ELNS0_10SelectImplE2EE10Policy1000EPiN6thrust24THRUST_300001_SM_1000_NS6detail15normal_iteratorINSA_10device_ptrIiEEEESF_S8_NS0_13ScanTileStateIiLb1EEE7is_evenNS0_8NullTypeEiNS2_19streaming_context_tIiLb0EEELS5_2EEEvT0_T1_T2_T3_T4_T5_T6_T7_iT8_NS1_7vsmem_tE:
	.zero		960


//--------------------- .nv.constant0._ZN3cub18CUB_300001_SM_10006detail6select23DeviceSelectSweepKernelINS2_10policy_hubIiNS0_8NullTypeElLb0ELNS0_10SelectImplE2EE10Policy1000EPiPS5_N6thrust24THRUST_300001_SM_1000_NS6detail15normal_iteratorINSC_10device_ptrIiEEEEPlNS0_13ScanTileStateIiLb1EEE7is_evenS5_iNS2_19streaming_context_tIlLb1EEELS6_2EEEvT0_T1_T2_T3_T4_T5_T6_T7_iT8_NS1_7vsmem_tE --------------------------
	.section	.nv.constant0._ZN3cub18CUB_300001_SM_10006detail6select23DeviceSelectSweepKernelINS2_10policy_hubIiNS0_8NullTypeElLb0ELNS0_10SelectImplE2EE10Policy1000EPiPS5_N6thrust24THRUST_300001_SM_1000_NS6detail15normal_iteratorINSC_10device_ptrIiEEEEPlNS0_13ScanTileStateIiLb1EEE7is_evenS5_iNS2_19streaming_context_tIlLb1EEELS6_2EEEvT0_T1_T2_T3_T4_T5_T6_T7_iT8_NS1_7vsmem_tE,"a",@progbits
	.sectionflags	@""
	.align	4
.nv.constant0._ZN3cub18CUB_300001_SM_10006detail6select23DeviceSelectSweepKernelINS2_10policy_hubIiNS0_8NullTypeElLb0ELNS0_10SelectImplE2EE10Policy1000EPiPS5_N6thrust24THRUST_300001_SM_1000_NS6detail15normal_iteratorINSC_10device_ptrIiEEEEPlNS0_13ScanTileStateIiLb1EEE7is_evenS5_iNS2_19streaming_context_tIlLb1EEELS6_2EEEvT0_T1_T2_T3_T4_T5_T6_T7_iT8_NS1_7vsmem_tE:
	.zero		1000


//--------------------- .nv.constant0._ZN3cub18CUB_300001_SM_10006detail6select23DeviceSelectSweepKernelINS2_10policy_hubIiNS0_8NullTypeEiLb0ELNS0_10SelectImplE2EE10Policy1000EPiPS5_N6thrust24THRUST_300001_SM_1000_NS6detail15normal_iteratorINSC_10device_ptrIiEEEES9_NS0_13ScanTileStateIiLb1EEE7is_evenS5_iNS2_19streaming_context_tIiLb0EEELS6_2EEEvT0_T1_T2_T3_T4_T5_T6_T7_iT8_NS1_7vsmem_tE --------------------------
	.section	.nv.constant0._ZN3cub18CUB_300001_SM_10006detail6select23DeviceSelectSweepKernelINS2_10policy_hubIiNS0_8NullTypeEiLb0ELNS0_10SelectImplE2EE10Policy1000EPiPS5_N6thrust24THRUST_300001_SM_1000_NS6detail15normal_iteratorINSC_10device_ptrIiEEEES9_NS0_13ScanTileStateIiLb1EEE7is_evenS5_iNS2_19streaming_context_tIiLb0EEELS6_2EEEvT0_T1_T2_T3_T4_T5_T6_T7_iT8_NS1_7vsmem_tE,"a",@progbits
	.sectionflags	@""
	.align	4
.nv.constant0._ZN3cub18CUB_300001_SM_10006detail6select23DeviceSelectSweepKernelINS2_10policy_hubIiNS0_8NullTypeEiLb0ELNS0_10SelectImplE2EE10Policy1000EPiPS5_N6thrust24THRUST_300001_SM_1000_NS6detail15normal_iteratorINSC_10device_ptrIiEEEES9_NS0_13ScanTileStateIiLb1EEE7is_evenS5_iNS2_19streaming_context_tIiLb0EEELS6_2EEEvT0_T1_T2_T3_T4_T5_T6_T7_iT8_NS1_7vsmem_tE:
	.zero		960


//--------------------- .nv.constant0._ZN3cub18CUB_300001_SM_10006detail4scan23DeviceCompactInitKernelINS0_13ScanTileStateIiLb1EEEPlEEvT_iT0_ --------------------------
	.section	.nv.constant0._ZN3cub18CUB_300001_SM_10006detail4scan23DeviceCompactInitKernelINS0_13ScanTileStateIiLb1EEEPlEEvT_iT0_,"a",@progbits
	.sectionflags	@""
	.align	4
.nv.constant0._ZN3cub18CUB_300001_SM_10006detail4scan23DeviceCompactInitKernelINS0_13ScanTileStateIiLb1EEEPlEEvT_iT0_:
	.zero		920


//--------------------- .nv.constant0._ZN3cub18CUB_300001_SM_10006detail4scan23DeviceCompactInitKernelINS0_13ScanTileStateIiLb1EEEPiEEvT_iT0_ --------------------------
	.section	.nv.constant0._ZN3cub18CUB_300001_SM_10006detail4scan23DeviceCompactInitKernelINS0_13ScanTileStateIiLb1EEEPiEEvT_iT0_,"a",@progbits
	.sectionflags	@""
	.align	4
.nv.constant0._ZN3cub18CUB_300001_SM_10006detail4scan23DeviceCompactInitKernelINS0_13ScanTileStateIiLb1EEEPiEEvT_iT0_:
	.zero		920


//--------------------- .nv.constant0._ZN3cub18CUB_300001_SM_10006detail8for_each13static_kernelINS2_12policy_hub_t12policy_500_tElN6thrust24THRUST_300001_SM_1000_NS8cuda_cub20__uninitialized_copy7functorINS7_6detail15normal_iteratorINS7_10device_ptrIiEEEENSC_INS7_7pointerIiNS8_3tagENS7_11use_defaultESI_EEEEEEEEvT0_T1_ --------------------------
	.section	.nv.constant0._ZN3cub18CUB_300001_SM_10006detail8for_each13static_kernelINS2_12policy_hub_t12policy_500_tElN6thrust24THRUST_300001_SM_1000_NS8cuda_cub20__uninitialized_copy7functorINS7_6detail15normal_iteratorINS7_10device_ptrIiEEEENSC_INS7_7pointerIiNS8_3tagENS7_11use_defaultESI_EEEEEEEEvT0_T1_,"a",@progbits
	.sectionflags	@""
	.align	4
.nv.constant0._ZN3cub18CUB_300001_SM_10006detail8for_each13static_kernelINS2_12policy_hub_t12policy_500_tElN6thrust24THRUST_300001_SM_1000_NS8cuda_cub20__uninitialized_copy7functorINS7_6detail15normal_iteratorINS7_10device_ptrIiEEEENSC_INS7_7pointerIiNS8_3tagENS7_11use_defaultESI_EEEEEEEEvT0_T1_:
	.zero		920


//--------------------- .nv.constant0._ZN3cub18CUB_300001_SM_10006detail8for_each13static_kernelINS2_12policy_hub_t12policy_500_tElN6thrust24THRUST_300001_SM_1000_NS8cuda_cub20__uninitialized_copy7functorINS7_6detail15normal_iteratorINS7_10device_ptrIiEEEENSC_INS7_7pointerIiNS8_5par_tENS7_11use_defaultESI_EEEEEEEEvT0_T1_ --------------------------
	.section	.nv.constant0._ZN3cub18CUB_300001_SM_10006detail8for_each13static_kernelINS2_12policy_hub_t12policy_500_tElN6thrust24THRUST_300001_SM_1000_NS8cuda_cub20__uninitialized_copy7functorINS7_6detail15normal_iteratorINS7_10device_ptrIiEEEENSC_INS7_7pointerIiNS8_5par_tENS7_11use_defaultESI_EEEEEEEEvT0_T1_,"a",@progbits
	.sectionflags	@""
	.align	4
.nv.constant0._ZN3cub18CUB_300001_SM_10006detail8for_each13static_kernelINS2_12policy_hub_t12policy_500_tElN6thrust24THRUST_300001_SM_1000_NS8cuda_cub20__uninitialized_copy7functorINS7_6detail15normal_iteratorINS7_10device_ptrIiEEEENSC_INS7_7pointerIiNS8_5par_tENS7_11use_defaultESI_EEEEEEEEvT0_T1_:
	.zero		920


//--------------------- .nv.constant0._ZN3cub18CUB_300001_SM_10006detail11EmptyKernelIvEEvv --------------------------
	.section	.nv.constant0._ZN3cub18CUB_300001_SM_10006detail11EmptyKernelIvEEvv,"a",@progbits
	.sectionflags	@""
	.align	4
.nv.constant0._ZN3cub18CUB_300001_SM_10006detail11EmptyKernelIvEEvv:
	.zero		896


//--------------------- SYMBOLS --------------------------

	.type		.nv.reservedSmem.offset0,@object
	.size		.nv.reservedSmem.offset0,0x4
	.type		.nv.reservedSmem.cap,@object
	.size		.nv.reservedSmem.cap,0x4
